	.target	sm_90a

	.elftype	@"ET_EXEC"


//--------------------- .note.nv.tkinfo           --------------------------
	.section	.note.nv.tkinfo,"",@"SHT_NOTE"
	.sectionflags	@"SHF_NOTE_NV_TKINFO"
	.tkinfo
        /*0018*/ 	.word	0x00000002
        /*0030*/ 	.string	""
        /*0030*/ 	.string	"ptxas"
        /*0030*/ 	.string	"Cuda compilation tools, release 13.0, V13.0.88"
        /*0030*/ 	.string	"Build cuda_13.0.r13.0/compiler.36424714_0"
        /*0030*/ 	.string	"-v  -suppress-debug-info  -lineinfo  -arch sm_90a "



//--------------------- .note.nv.cuinfo           --------------------------
	.section	.note.nv.cuinfo,"",@"SHT_NOTE"
	.sectionflags	@"SHF_NOTE_NV_CUINFO"
        /*0018*/ 	.short	0x0002
        /*001a*/ 	.short	0x005a
        /*001c*/ 	.short	0x0082
	.zero		2


//--------------------- .nv.info                  --------------------------
	.section	.nv.info,"",@"SHT_CUDA_INFO"
	.align	4


	//----- nvinfo : EIATTR_REGCOUNT
	.align		4
        /*0000*/ 	.byte	0x04, 0x2f
        /*0002*/ 	.short	(.L_1 - .L_0)
	.align		4
.L_0:
        /*0004*/ 	.word	index@(matmul_kernel)
        /*0008*/ 	.word	0x000000ff


	//----- nvinfo : EIATTR_FRAME_SIZE
	.align		4
.L_1:
        /*000c*/ 	.byte	0x04, 0x11
        /*000e*/ 	.short	(.L_3 - .L_2)
	.align		4
.L_2:
        /*0010*/ 	.word	index@(matmul_kernel)
        /*0014*/ 	.word	0x00001868


	//----- nvinfo : EIATTR_MIN_STACK_SIZE
	.align		4
.L_3:
        /*0018*/ 	.byte	0x04, 0x12
        /*001a*/ 	.short	(.L_5 - .L_4)
	.align		4
.L_4:
        /*001c*/ 	.word	index@(matmul_kernel)
        /*0020*/ 	.word	0x00001868
.L_5:


//--------------------- .nv.compat                --------------------------
	.section	.nv.compat,"",@"SHT_CUDA_COMPAT_INFO"
	.align	4
        /*0000*/ 	.byte	0x02, 0x09, 0x01, 0x00, 0x02, 0x02, 0x04, 0x00, 0x02, 0x05, 0x05, 0x00, 0x03, 0x07, 0x01, 0x01
        /*0010*/ 	.byte	0x02, 0x03, 0x00, 0x00, 0x02, 0x06, 0x01, 0x00, 0x04, 0x0b, 0x08, 0x00, 0x00, 0x00, 0x00, 0x00
        /*0020*/ 	.byte	0x00, 0x00, 0x00, 0x00


//--------------------- .nv.info.matmul_kernel    --------------------------
	.section	.nv.info.matmul_kernel,"",@"SHT_CUDA_INFO"
	.sectionflags	@""
	.align	4


	//----- nvinfo : EIATTR_CUDA_API_VERSION
	.align		4
        /*0000*/ 	.byte	0x04, 0x37
        /*0002*/ 	.short	(.L_7 - .L_6)
.L_6:
        /*0004*/ 	.word	0x00000082


	//----- nvinfo : EIATTR_KPARAM_INFO
	.align		4
.L_7:
        /*0008*/ 	.byte	0x04, 0x17
        /*000a*/ 	.short	(.L_9 - .L_8)
.L_8:
        /*000c*/ 	.word	0x00000000
        /*0010*/ 	.short	0x000d
        /*0012*/ 	.short	0x0048
        /*0014*/ 	.byte	0x00, 0xf4, 0x21, 0x00


	//----- nvinfo : EIATTR_KPARAM_INFO
	.align		4
.L_9:
        /*0018*/ 	.byte	0x04, 0x17
        /*001a*/ 	.short	(.L_11 - .L_10)
.L_10:
        /*001c*/ 	.word	0x00000000
        /*0020*/ 	.short	0x000c
        /*0022*/ 	.short	0x0040
        /*0024*/ 	.byte	0x00, 0xf4, 0x21, 0x00


	//----- nvinfo : EIATTR_KPARAM_INFO
	.align		4
.L_11:
        /*0028*/ 	.byte	0x04, 0x17
        /*002a*/ 	.short	(.L_13 - .L_12)
.L_12:
        /*002c*/ 	.word	0x00000000
        /*0030*/ 	.short	0x000b
        /*0032*/ 	.short	0x0038
        /*0034*/ 	.byte	0x00, 0xf0, 0x11, 0x00


	//----- nvinfo : EIATTR_KPARAM_INFO
	.align		4
.L_13:
        /*0038*/ 	.byte	0x04, 0x17
        /*003a*/ 	.short	(.L_15 - .L_14)
.L_14:
        /*003c*/ 	.word	0x00000000
        /*0040*/ 	.short	0x000a
        /*0042*/ 	.short	0x0034
        /*0044*/ 	.byte	0x00, 0xf0, 0x11, 0x00


	//----- nvinfo : EIATTR_KPARAM_INFO
	.align		4
.L_15:
        /*0048*/ 	.byte	0x04, 0x17
        /*004a*/ 	.short	(.L_17 - .L_16)
.L_16:
        /*004c*/ 	.word	0x00000000
        /*0050*/ 	.short	0x0009
        /*0052*/ 	.short	0x0030
        /*0054*/ 	.byte	0x00, 0xf0, 0x11, 0x00


	//----- nvinfo : EIATTR_KPARAM_INFO
	.align		4
.L_17:
        /*0058*/ 	.byte	0x04, 0x17
        /*005a*/ 	.short	(.L_19 - .L_18)
.L_18:
        /*005c*/ 	.word	0x00000000
        /*0060*/ 	.short	0x0008
        /*0062*/ 	.short	0x002c
        /*0064*/ 	.byte	0x00, 0xf0, 0x11, 0x00


	//----- nvinfo : EIATTR_KPARAM_INFO
	.align		4
.L_19:
        /*0068*/ 	.byte	0x04, 0x17
        /*006a*/ 	.short	(.L_21 - .L_20)
.L_20:
        /*006c*/ 	.word	0x00000000
        /*0070*/ 	.short	0x0007
        /*0072*/ 	.short	0x0028
        /*0074*/ 	.byte	0x00, 0xf0, 0x11, 0x00


	//----- nvinfo : EIATTR_KPARAM_INFO
	.align		4
.L_21:
        /*0078*/ 	.byte	0x04, 0x17
        /*007a*/ 	.short	(.L_23 - .L_22)
.L_22:
        /*007c*/ 	.word	0x00000000
        /*0080*/ 	.short	0x0006
        /*0082*/ 	.short	0x0024
        /*0084*/ 	.byte	0x00, 0xf0, 0x11, 0x00


	//----- nvinfo : EIATTR_KPARAM_INFO
	.align		4
.L_23:
        /*0088*/ 	.byte	0x04, 0x17
        /*008a*/ 	.short	(.L_25 - .L_24)
.L_24:
        /*008c*/ 	.word	0x00000000
        /*0090*/ 	.short	0x0005
        /*0092*/ 	.short	0x0020
        /*0094*/ 	.byte	0x00, 0xf0, 0x11, 0x00


	//----- nvinfo : EIATTR_KPARAM_INFO
	.align		4
.L_25:
        /*0098*/ 	.byte	0x04, 0x17
        /*009a*/ 	.short	(.L_27 - .L_26)
.L_26:
        /*009c*/ 	.word	0x00000000
        /*00a0*/ 	.short	0x0004
        /*00a2*/ 	.short	0x001c
        /*00a4*/ 	.byte	0x00, 0xf0, 0x11, 0x00


	//----- nvinfo : EIATTR_KPARAM_INFO
	.align		4
.L_27:
        /*00a8*/ 	.byte	0x04, 0x17
        /*00aa*/ 	.short	(.L_29 - .L_28)
.L_28:
        /*00ac*/ 	.word	0x00000000
        /*00b0*/ 	.short	0x0003
        /*00b2*/ 	.short	0x0018
        /*00b4*/ 	.byte	0x00, 0xf0, 0x11, 0x00


	//----- nvinfo : EIATTR_KPARAM_INFO
	.align		4
.L_29:
        /*00b8*/ 	.byte	0x04, 0x17
        /*00ba*/ 	.short	(.L_31 - .L_30)
.L_30:
        /*00bc*/ 	.word	0x00000000
        /*00c0*/ 	.short	0x0002
        /*00c2*/ 	.short	0x0010
        /*00c4*/ 	.byte	0x00, 0xf4, 0x21, 0x00


	//----- nvinfo : EIATTR_KPARAM_INFO
	.align		4
.L_31:
        /*00c8*/ 	.byte	0x04, 0x17
        /*00ca*/ 	.short	(.L_33 - .L_32)
.L_32:
        /*00cc*/ 	.word	0x00000000
        /*00d0*/ 	.short	0x0001
        /*00d2*/ 	.short	0x0008
        /*00d4*/ 	.byte	0x00, 0xf4, 0x21, 0x00


	//----- nvinfo : EIATTR_KPARAM_INFO
	.align		4
.L_33:
        /*00d8*/ 	.byte	0x04, 0x17
        /*00da*/ 	.short	(.L_35 - .L_34)
.L_34:
        /*00dc*/ 	.word	0x00000000
        /*00e0*/ 	.short	0x0000
        /*00e2*/ 	.short	0x0000
        /*00e4*/ 	.byte	0x00, 0xf4, 0x21, 0x00


	//----- nvinfo : EIATTR_SPARSE_MMA_MASK
	.align		4
.L_35:
        /*00e8*/ 	.byte	0x03, 0x50
        /*00ea*/ 	.short	0x0000


	//----- nvinfo : EIATTR_MAXREG_COUNT
	.align		4
        /*00ec*/ 	.byte	0x03, 0x1b
        /*00ee*/ 	.short	0x00ff


	//----- nvinfo : EIATTR_NUM_BARRIERS
	.align		4
        /*00f0*/ 	.byte	0x02, 0x4c
        /*00f2*/ 	.byte	0x01
	.zero		1


	//----- nvinfo : EIATTR_ANNOTATIONS
	.align		4
        /*00f4*/ 	.byte	0x04, 0x55
        /*00f6*/ 	.short	(.L_37 - .L_36)


	//   ....[0]....
.L_36:
        /*00f8*/ 	.word	0x00000001
        /*00fc*/ 	.byte	0x90, 0x00, 0x00, 0x00, 0x01, 0x00, 0x00, 0x00, 0xd0, 0x06, 0x00, 0x00, 0x01, 0x00, 0x00, 0x00
        /* <DEDUP_REMOVED lines=3138> */
        /*c52c*/ 	.byte	0x50, 0xaa, 0x04, 0x00, 0x01, 0x00, 0x00, 0x00, 0xd0, 0xaa, 0x04, 0x00


	//----- nvinfo : EIATTR_MERCURY_ISA_VERSION
	.align		4
.L_37:
        /*c538*/ 	.byte	0x03, 0x5f
        /*c53a*/ 	.short	0x0101


	//----- nvinfo : EIATTR_EXIT_INSTR_OFFSETS
	.align		4
        /*c53c*/ 	.byte	0x04, 0x1c
        /*c53e*/ 	.short	(.L_39 - .L_38)


	//   ....[0]....
.L_38:
        /*c540*/ 	.word	0x0004ad70


	//   ....[1]....
        /*c544*/ 	.word	0x0004ad90


	//----- nvinfo : EIATTR_REQNTID
	.align		4
.L_39:
        /*c548*/ 	.byte	0x04, 0x10
        /*c54a*/ 	.short	(.L_41 - .L_40)
.L_40:
        /*c54c*/ 	.word	0x00000080
        /*c550*/ 	.word	0x00000001
        /*c554*/ 	.word	0x00000001


	//----- nvinfo : EIATTR_CBANK_PARAM_SIZE
	.align		4
.L_41:
        /*c558*/ 	.byte	0x03, 0x19
        /*c55a*/ 	.short	0x0050


	//----- nvinfo : EIATTR_PARAM_CBANK
	.align		4
        /*c55c*/ 	.byte	0x04, 0x0a
        /*c55e*/ 	.short	(.L_43 - .L_42)
	.align		4
.L_42:
        /*c560*/ 	.word	index@(.nv.constant0.matmul_kernel)
        /*c564*/ 	.short	0x0210
        /*c566*/ 	.short	0x0050


	//----- nvinfo : EIATTR_SW_WAR
	.align		4
.L_43:
        /*c568*/ 	.byte	0x04, 0x36
        /*c56a*/ 	.short	(.L_45 - .L_44)
.L_44:
        /*c56c*/ 	.word	0x00000008
.L_45:


//--------------------- .nv.callgraph             --------------------------
	.section	.nv.callgraph,"",@"SHT_CUDA_CALLGRAPH"
	.align	4
	.sectionentsize	8
	.align		4
        /*0000*/ 	.word	0x00000000
	.align		4
        /*0004*/ 	.word	0xffffffff
	.align		4
        /*0008*/ 	.word	0x00000000
	.align		4
        /*000c*/ 	.word	0xfffffffe
	.align		4
        /*0010*/ 	.word	0x00000000
	.align		4
        /*0014*/ 	.word	0xfffffffd
	.align		4
        /*0018*/ 	.word	0x00000000
	.align		4
        /*001c*/ 	.word	0xfffffffc


//--------------------- .text.matmul_kernel       --------------------------
	.section	.text.matmul_kernel,"ax",@progbits
	.align	128
        .global         matmul_kernel
        .type           matmul_kernel,@function
        .size           matmul_kernel,(.L_x_3 - matmul_kernel)
        .other          matmul_kernel,@"STO_CUDA_ENTRY STV_DEFAULT"
matmul_kernel:
.text.matmul_kernel:
[----:B------:R-:W1:Y:S08]  /*0000*/  LDC R1, c[0x0][0x28] ;  /* 0x00000a00ff017b82 */ /* 0x000e700000000800 */
[----:B------:R-:W2:Y:S01]  /*0010*/  LDC.64 R2, c[0x0][0x228] ;  /* 0x00008a00ff027b82 */ /* 0x000ea20000000a00 */
[----:B------:R-:W3:Y:S01]  /*0020*/  S2R R5, SR_CTAID.X ;  /* 0x0000000000057919 */ /* 0x000ee20000002500 */
[----:B-1----:R-:W-:Y:S01]  /*0030*/  VIADD R1, R1, 0xffffe798 ;  /* 0xffffe79801017836 */ /* 0x002fe20000000000 */
[----:B------:R-:W-:Y:S01]  /*0040*/  ULDC UR17, c[0x0][0x22c] ;  /* 0x00008b0000117ab9 */ /* 0x000fe20000000800 */
[----:B------:R-:W-:Y:S01]  /*0050*/  ULDC UR4, c[0x0][0x234] ;  /* 0x00008d0000047ab9 */ /* 0x000fe20000000800 */
[----:B------:R-:W1:Y:S01]  /*0060*/  S2R R179, SR_TID.X ;  /* 0x0000000000b37919 */ /* 0x000e620000002100 */
[----:B------:R-:W-:Y:S01]  /*0070*/  ULDC.64 UR6, c[0x0][0x210] ;  /* 0x0000840000067ab9 */ /* 0x000fe20000000a00 */
[----:B--2---:R-:W-:Y:S01]  /*0080*/  IMAD.MOV.U32 R13, RZ, RZ, R3 ;  /* 0x000000ffff0d7224 */ /* 0x004fe200078e0003 */
[----:B------:R2:W-:Y:S01]  /*0090*/  STL [R1+0xd30], R2 ;  /* 0x000d300201007387 */ /* 0x0005e20000100800 */
[----:B------:R-:W-:-:S02]  /*00a0*/  IMAD.MOV.U32 R12, RZ, RZ, R2 ;  /* 0x000000ffff0c7224 */ /* 0x000fc400078e0002 */
[----:B------:R-:W-:Y:S01]  /*00b0*/  VIADD R0, R13, 0xff ;  /* 0x000000ff0d007836 */ /* 0x000fe20000000000 */
[----:B------:R-:W-:-:S04]  /*00c0*/  IABS R201, R13 ;  /* 0x0000000d00c97213 */ /* 0x000fc80000000000 */
[----:B------:R-:W-:Y:S02]  /*00d0*/  SHF.R.S32.HI R3, RZ, 0x1f, R0 ;  /* 0x0000001fff037819 */ /* 0x000fe40000011400 */
[----:B---3--:R-:W-:Y:S02]  /*00e0*/  IABS R8, R5 ;  /* 0x0000000500087213 */ /* 0x008fe40000000000 */
[----:B------:R-:W-:-:S04]  /*00f0*/  LEA.HI R3, R3, R0, RZ, 0x8 ;  /* 0x0000000003037211 */ /* 0x000fc800078f40ff */
[----:B------:R-:W-:-:S05]  /*0100*/  SHF.R.S32.HI R3, RZ, 0x8, R3 ;  /* 0x00000008ff037819 */ /* 0x000fca0000011403 */
[----:B------:R-:W-:-:S05]  /*0110*/  IMAD.SHL.U32 R4, R3, 0x8, RZ ;  /* 0x0000000803047824 */ /* 0x000fca00078e00ff */
[-C--:B------:R-:W-:Y:S02]  /*0120*/  IABS R7, R4.reuse ;  /* 0x0000000400077213 */ /* 0x080fe40000000000 */
[----:B------:R-:W-:Y:S02]  /*0130*/  IABS R10, R4 ;  /* 0x00000004000a7213 */ /* 0x000fe40000000000 */
[----:B------:R-:W3:Y:S08]  /*0140*/  I2F.RP R0, R7 ;  /* 0x0000000700007306 */ /* 0x000ef00000209400 */
[----:B---3--:R-:W2:Y:S02]  /*0150*/  MUFU.RCP R0, R0 ;  /* 0x0000000000007308 */ /* 0x008ea40000001000 */
[----:B--2---:R-:W-:-:S02]  /*0160*/  VIADD R2, R0, 0xffffffe ;  /* 0x0ffffffe00027836 */ /* 0x004fc40000000000 */
[----:B------:R-:W-:-:S04]  /*0170*/  IMAD.MOV R0, RZ, RZ, -R10 ;  /* 0x000000ffff007224 */ /* 0x000fc800078e0a0a */
[----:B------:R2:W3:Y:S02]  /*0180*/  F2I.FTZ.U32.TRUNC.NTZ R3, R2 ;  /* 0x0000000200037305 */ /* 0x0004e4000021f000 */
[----:B--2---:R-:W-:Y:S02]  /*0190*/  IMAD.MOV.U32 R2, RZ, RZ, RZ ;  /* 0x000000ffff027224 */ /* 0x004fe400078e00ff */
[----:B---3--:R-:W-:-:S04]  /*01a0*/  IMAD.MOV R6, RZ, RZ, -R3 ;  /* 0x000000ffff067224 */ /* 0x008fc800078e0a03 */
[----:B------:R-:W-:Y:S02]  /*01b0*/  IMAD R9, R6, R7, RZ ;  /* 0x0000000706097224 */ /* 0x000fe400078e02ff */
[----:B------:R-:W-:Y:S02]  /*01c0*/  IMAD.MOV.U32 R6, RZ, RZ, R8 ;  /* 0x000000ffff067224 */ /* 0x000fe400078e0008 */
[----:B------:R-:W-:-:S06]  /*01d0*/  IMAD.HI.U32 R3, R3, R9, R2 ;  /* 0x0000000903037227 */ /* 0x000fcc00078e0002 */
[----:B------:R-:W-:-:S04]  /*01e0*/  IMAD.HI.U32 R3, R3, R6, RZ ;  /* 0x0000000603037227 */ /* 0x000fc800078e00ff */
[----:B------:R-:W-:-:S05]  /*01f0*/  IMAD R0, R3, R0, R6 ;  /* 0x0000000003007224 */ /* 0x000fca00078e0206 */
[----:B------:R-:W-:-:S13]  /*0200*/  ISETP.GT.U32.AND P1, PT, R7, R0, PT ;  /* 0x000000000700720c */ /* 0x000fda0003f24070 */
[----:B------:R-:W-:Y:S02]  /*0210*/  @!P1 IMAD.IADD R0, R0, 0x1, -R7 ;  /* 0x0000000100009824 */ /* 0x000fe400078e0a07 */
[----:B------:R-:W-:Y:S01]  /*0220*/  @!P1 VIADD R3, R3, 0x1 ;  /* 0x0000000103039836 */ /* 0x000fe20000000000 */
[----:B------:R-:W-:Y:S02]  /*0230*/  ISETP.NE.AND P1, PT, R4, RZ, PT ;  /* 0x000000ff0400720c */ /* 0x000fe40003f25270 */
[----:B------:R-:W-:Y:S02]  /*0240*/  ISETP.GE.U32.AND P0, PT, R0, R7, PT ;  /* 0x000000070000720c */ /* 0x000fe40003f06070 */
[----:B------:R-:W-:-:S04]  /*0250*/  LOP3.LUT R0, R5, R4, RZ, 0x3c, !PT ;  /* 0x0000000405007212 */ /* 0x000fc800078e3cff */
[----:B------:R-:W-:Y:S01]  /*0260*/  ISETP.GE.AND P2, PT, R0, RZ, PT ;  /* 0x000000ff0000720c */ /* 0x000fe20003f46270 */
[----:B------:R-:W-:-:S06]  /*0270*/  VIADD R0, R12, 0x3f ;  /* 0x0000003f0c007836 */ /* 0x000fcc0000000000 */
[----:B------:R-:W-:-:S04]  /*0280*/  @P0 VIADD R3, R3, 0x1 ;  /* 0x0000000103030836 */ /* 0x000fc80000000000 */
[----:B------:R-:W-:Y:S01]  /*0290*/  IMAD.MOV.U32 R2, RZ, RZ, R3 ;  /* 0x000000ffff027224 */ /* 0x000fe200078e0003 */
[----:B------:R-:W-:-:S03]  /*02a0*/  SHF.R.S32.HI R3, RZ, 0x1f, R0 ;  /* 0x0000001fff037819 */ /* 0x000fc60000011400 */
[----:B------:R-:W-:Y:S01]  /*02b0*/  @!P2 IMAD.MOV R2, RZ, RZ, -R2 ;  /* 0x000000ffff02a224 */ /* 0x000fe200078e0a02 */
[----:B------:R-:W-:Y:S02]  /*02c0*/  @!P1 LOP3.LUT R2, RZ, R4, RZ, 0x33, !PT ;  /* 0x00000004ff029212 */ /* 0x000fe400078e33ff */
[----:B------:R-:W-:-:S03]  /*02d0*/  LEA.HI R3, R3, R0, RZ, 0x6 ;  /* 0x0000000003037211 */ /* 0x000fc600078f30ff */
[----:B------:R-:W-:Y:S02]  /*02e0*/  IMAD.SHL.U32 R6, R2, 0x8, RZ ;  /* 0x0000000802067824 */ /* 0x000fe400078e00ff */
[----:B------:R-:W-:-:S03]  /*02f0*/  IMAD.MOV R2, RZ, RZ, -R2 ;  /* 0x000000ffff027224 */ /* 0x000fc600078e0a02 */
[----:B------:R-:W-:Y:S01]  /*0300*/  LEA.HI.SX32 R3, R3, -R6, 0x1a ;  /* 0x8000000603037211 */ /* 0x000fe200078fd2ff */
[----:B------:R-:W-:-:S03]  /*0310*/  IMAD R8, R4, R2, R5 ;  /* 0x0000000204087224 */ /* 0x000fc600078e0205 */
[----:B------:R-:W-:-:S04]  /*0320*/  VIMNMX R11, R3, 0x8, PT ;  /* 0x00000008030b7848 */ /* 0x000fc80003fe0100 */
[-C--:B------:R-:W-:Y:S02]  /*0330*/  IABS R7, R11.reuse ;  /* 0x0000000b00077213 */ /* 0x080fe40000000000 */
[----:B------:R-:W-:Y:S02]  /*0340*/  IABS R4, R11 ;  /* 0x0000000b00047213 */ /* 0x000fe40000000000 */
[----:B------:R-:W2:Y:S08]  /*0350*/  I2F.RP R0, R7 ;  /* 0x0000000700007306 */ /* 0x000eb00000209400 */
[----:B--2---:R-:W2:Y:S02]  /*0360*/  MUFU.RCP R0, R0 ;  /* 0x0000000000007308 */ /* 0x004ea40000001000 */
[----:B--2---:R-:W-:-:S02]  /*0370*/  VIADD R3, R0, 0xffffffe ;  /* 0x0ffffffe00037836 */ /* 0x004fc40000000000 */
[----:B------:R-:W-:-:S04]  /*0380*/  IMAD.MOV R0, RZ, RZ, -R4 ;  /* 0x000000ffff007224 */ /* 0x000fc800078e0a04 */
[----:B------:R-:W2:Y:S08]  /*0390*/  I2F.RP R4, R201 ;  /* 0x000000c900047306 */ /* 0x000eb00000209400 */
[----:B------:R-:W3:Y:S08]  /*03a0*/  F2I.FTZ.U32.TRUNC.NTZ R3, R3 ;  /* 0x0000000300037305 */ /* 0x000ef0000021f000 */
[----:B--2---:R-:W2:Y:S01]  /*03b0*/  MUFU.RCP R4, R4 ;  /* 0x0000000400047308 */ /* 0x004ea20000001000 */
[----:B---3--:R-:W-:-:S04]  /*03c0*/  IMAD.MOV R9, RZ, RZ, -R3 ;  /* 0x000000ffff097224 */ /* 0x008fc800078e0a03 */
[----:B------:R-:W-:Y:S01]  /*03d0*/  IMAD.MOV.U32 R2, RZ, RZ, R9 ;  /* 0x000000ffff027224 */ /* 0x000fe200078e0009 */
[----:B------:R-:W-:-:S03]  /*03e0*/  IABS R9, R8 ;  /* 0x0000000800097213 */ /* 0x000fc60000000000 */
[----:B------:R-:W-:Y:S02]  /*03f0*/  IMAD R5, R2, R7, RZ ;  /* 0x0000000702057224 */ /* 0x000fe400078e02ff */
[----:B------:R-:W-:-:S04]  /*0400*/  IMAD.MOV.U32 R2, RZ, RZ, RZ ;  /* 0x000000ffff027224 */ /* 0x000fc800078e00ff */
[----:B------:R-:W-:-:S04]  /*0410*/  IMAD.HI.U32 R2, R3, R5, R2 ;  /* 0x0000000503027227 */ /* 0x000fc800078e0002 */
[----:B--2---:R-:W-:Y:S02]  /*0420*/  VIADD R5, R4, 0xffffffe ;  /* 0x0ffffffe04057836 */ /* 0x004fe40000000000 */
[----:B------:R-:W-:-:S04]  /*0430*/  IMAD.HI.U32 R2, R2, R9, RZ ;  /* 0x0000000902027227 */ /* 0x000fc800078e00ff */
[----:B------:R-:W-:Y:S01]  /*0440*/  IMAD R0, R2, R0, R9 ;  /* 0x0000000002007224 */ /* 0x000fe200078e0209 */
[----:B------:R-:W-:Y:S01]  /*0450*/  IABS R9, R12 ;  /* 0x0000000c00097213 */ /* 0x000fe20000000000 */
[----:B------:R-:W2:Y:S03]  /*0460*/  F2I.FTZ.U32.TRUNC.NTZ R5, R5 ;  /* 0x0000000500057305 */ /* 0x000ea6000021f000 */
[----:B------:R-:W-:-:S05]  /*0470*/  ISETP.GT.U32.AND P1, PT, R7, R0, PT ;  /* 0x000000000700720c */ /* 0x000fca0003f24070 */
[----:B------:R-:W3:Y:S01]  /*0480*/  I2F.RP R3, R9 ;  /* 0x0000000900037306 */ /* 0x000ee20000209400 */
[----:B--2---:R-:W-:-:S07]  /*0490*/  IMAD.MOV R12, RZ, RZ, -R5 ;  /* 0x000000ffff0c7224 */ /* 0x004fce00078e0a05 */
[----:B------:R-:W-:Y:S02]  /*04a0*/  @!P1 IMAD.IADD R0, R0, 0x1, -R7 ;  /* 0x0000000100009824 */ /* 0x000fe400078e0a07 */
[----:B------:R-:W-:Y:S01]  /*04b0*/  @!P1 VIADD R2, R2, 0x1 ;  /* 0x0000000102029836 */ /* 0x000fe20000000000 */
[----:B------:R-:W-:Y:S01]  /*04c0*/  ISETP.NE.AND P1, PT, R11, RZ, PT ;  /* 0x000000ff0b00720c */ /* 0x000fe20003f25270 */
[----:B------:R-:W-:Y:S01]  /*04d0*/  IMAD R207, R12, R201, RZ ;  /* 0x000000c90ccf7224 */ /* 0x000fe200078e02ff */
[----:B------:R-:W-:Y:S01]  /*04e0*/  ISETP.GE.U32.AND P0, PT, R0, R7, PT ;  /* 0x000000070000720c */ /* 0x000fe20003f06070 */
[----:B---3--:R-:W2:Y:S01]  /*04f0*/  MUFU.RCP R3, R3 ;  /* 0x0000000300037308 */ /* 0x008ea20000001000 */
[----:B------:R-:W-:Y:S02]  /*0500*/  LOP3.LUT R0, R8, R11, RZ, 0x3c, !PT ;  /* 0x0000000b08007212 */ /* 0x000fe400078e3cff */
[----:B-1----:R-:W-:Y:S02]  /*0510*/  LOP3.LUT R7, R179, 0x3f, RZ, 0xc0, !PT ;  /* 0x0000003fb3077812 */ /* 0x002fe400078ec0ff */
[----:B------:R-:W-:-:S07]  /*0520*/  ISETP.GE.AND P2, PT, R0, RZ, PT ;  /* 0x000000ff0000720c */ /* 0x000fce0003f46270 */
[----:B------:R-:W-:-:S04]  /*0530*/  @P0 VIADD R2, R2, 0x1 ;  /* 0x0000000102020836 */ /* 0x000fc80000000000 */
[----:B------:R-:W-:Y:S02]  /*0540*/  IMAD.MOV.U32 R0, RZ, RZ, R2 ;  /* 0x000000ffff007224 */ /* 0x000fe400078e0002 */
[----:B--2---:R-:W-:Y:S02]  /*0550*/  VIADD R4, R3, 0xffffffe ;  /* 0x0ffffffe03047836 */ /* 0x004fe40000000000 */
[----:B------:R-:W-:Y:S01]  /*0560*/  @!P2 IMAD.MOV R0, RZ, RZ, -R0 ;  /* 0x000000ffff00a224 */ /* 0x000fe200078e0a00 */
[----:B------:R-:W-:Y:S01]  /*0570*/  @!P1 LOP3.LUT R0, RZ, R11, RZ, 0x33, !PT ;  /* 0x0000000bff009212 */ /* 0x000fe200078e33ff */
[----:B------:R1:W2:Y:S04]  /*0580*/  F2I.FTZ.U32.TRUNC.NTZ R3, R4 ;  /* 0x0000000400037305 */ /* 0x0002a8000021f000 */
[----:B------:R-:W-:-:S02]  /*0590*/  IMAD.MOV R2, RZ, RZ, -R0 ;  /* 0x000000ffff027224 */ /* 0x000fc400078e0a00 */
[----:B------:R-:W-:Y:S02]  /*05a0*/  IMAD.SHL.U32 R0, R0, 0x100, RZ ;  /* 0x0000010000007824 */ /* 0x000fe400078e00ff */
[----:B------:R-:W-:Y:S02]  /*05b0*/  IMAD R2, R11, R2, R8 ;  /* 0x000000020b027224 */ /* 0x000fe400078e0208 */
[----:B------:R-:W-:Y:S01]  /*05c0*/  VIADD R10, R0, 0xff ;  /* 0x000000ff000a7836 */ /* 0x000fe20000000000 */
[----:B------:R-:W-:Y:S01]  /*05d0*/  IABS R252, R0 ;  /* 0x0000000000fc7213 */ /* 0x000fe20000000000 */
[----:B-1----:R-:W-:Y:S02]  /*05e0*/  IMAD.MOV.U32 R4, RZ, RZ, RZ ;  /* 0x000000ffff047224 */ /* 0x002fe400078e00ff */
[----:B------:R-:W-:Y:S01]  /*05f0*/  IMAD.IADD R6, R6, 0x1, R2 ;  /* 0x0000000106067824 */ /* 0x000fe200078e0202 */
[----:B------:R-:W-:Y:S01]  /*0600*/  IABS R200, R10 ;  /* 0x0000000a00c87213 */ /* 0x000fe20000000000 */
[----:B------:R-:W-:Y:S01]  /*0610*/  IMAD.HI.U32 R207, R5, R207, R4 ;  /* 0x000000cf05cf7227 */ /* 0x000fe200078e0004 */
[----:B------:R-:W-:-:S03]  /*0620*/  ISETP.GE.AND P1, PT, R10, RZ, PT ;  /* 0x000000ff0a00720c */ /* 0x000fc60003f26270 */
[----:B--2---:R-:W-:Y:S02]  /*0630*/  IMAD.MOV R8, RZ, RZ, -R3 ;  /* 0x000000ffff087224 */ /* 0x004fe400078e0a03 */
[----:B------:R-:W-:-:S04]  /*0640*/  IMAD.HI.U32 R4, R207, R200, RZ ;  /* 0x000000c8cf047227 */ /* 0x000fc800078e00ff */
[----:B------:R-:W-:Y:S02]  /*0650*/  IMAD.MOV.U32 R2, RZ, RZ, RZ ;  /* 0x000000ffff027224 */ /* 0x000fe400078e00ff */
[----:B------:R-:W-:Y:S02]  /*0660*/  IMAD R5, R8, R9, RZ ;  /* 0x0000000908057224 */ /* 0x000fe400078e02ff */
[----:B------:R-:W-:Y:S02]  /*0670*/  VIADD R11, R0, 0x1 ;  /* 0x00000001000b7836 */ /* 0x000fe40000000000 */
[----:B------:R-:W-:Y:S02]  /*0680*/  IMAD R13, R6, 0x40, R7 ;  /* 0x00000040060d7824 */ /* 0x000fe400078e0207 */
[----:B------:R-:W-:Y:S01]  /*0690*/  IMAD.MOV R6, RZ, RZ, -R4 ;  /* 0x000000ffff067224 */ /* 0x000fe200078e0a04 */
[----:B------:R-:W-:Y:S01]  /*06a0*/  IABS R8, R11 ;  /* 0x0000000b00087213 */ /* 0x000fe20000000000 */
[----:B------:R-:W-:Y:S01]  /*06b0*/  IMAD.HI.U32 R2, R3, R5, R2 ;  /* 0x0000000503027227 */ /* 0x000fe200078e0002 */
[----:B------:R-:W-:Y:S01]  /*06c0*/  LOP3.LUT R3, R179, 0x40, RZ, 0xc0, !PT ;  /* 0x00000040b3037812 */ /* 0x000fe200078ec0ff */
[----:B------:R1:W-:Y:S01]  /*06d0*/  STL [R1+0xd34], R13 ;  /* 0x000d340d01007387 */ /* 0x0003e20000100800 */
[----:B------:R-:W-:Y:S01]  /*06e0*/  IABS R204, R13 ;  /* 0x0000000d00cc7213 */ /* 0x000fe20000000000 */
[----:B------:R-:W-:Y:S01]  /*06f0*/  IMAD.SHL.U32 R4, R7, 0x80, RZ ;  /* 0x0000008007047824 */ /* 0x000fe200078e00ff */
[----:B------:R-:W-:Y:S01]  /*0700*/  ISETP.GE.AND P6, PT, R11, RZ, PT ;  /* 0x000000ff0b00720c */ /* 0x000fe20003fc6270 */
[----:B------:R-:W-:-:S02]  /*0710*/  IMAD.SHL.U32 R5, R179, 0x10, RZ ;  /* 0x00000010b3057824 */ /* 0x000fc400078e00ff */
[----:B------:R-:W-:Y:S01]  /*0720*/  IMAD R200, R201, R6, R200 ;  /* 0x00000006c9c87224 */ /* 0x000fe200078e02c8 */
[----:B------:R-:W-:Y:S01]  /*0730*/  LEA.HI R4, R3, R4, RZ, 0x1c ;  /* 0x0000000403047211 */ /* 0x000fe200078fe0ff */
[----:B------:R-:W-:Y:S01]  /*0740*/  IMAD.HI.U32 R3, R207, R8, RZ ;  /* 0x00000008cf037227 */ /* 0x000fe200078e00ff */
[----:B------:R-:W-:Y:S02]  /*0750*/  LOP3.LUT R5, R5, 0x70, RZ, 0xc0, !PT ;  /* 0x0000007005057812 */ /* 0x000fe400078ec0ff */
[----:B------:R-:W-:Y:S01]  /*0760*/  ISETP.GT.U32.AND P2, PT, R201, R200, PT ;  /* 0x000000c8c900720c */ /* 0x000fe20003f44070 */
[----:B------:R-:W-:-:S04]  /*0770*/  IMAD.HI.U32 R2, R2, R204, RZ ;  /* 0x000000cc02027227 */ /* 0x000fc800078e00ff */
[----:B------:R-:W-:Y:S02]  /*0780*/  IMAD.MOV R3, RZ, RZ, -R3 ;  /* 0x000000ffff037224 */ /* 0x000fe400078e0a03 */
[----:B------:R-:W-:Y:S02]  /*0790*/  IMAD.MOV R6, RZ, RZ, -R2 ;  /* 0x000000ffff067224 */ /* 0x000fe400078e0a02 */
[----:B------:R-:W-:Y:S02]  /*07a0*/  IMAD.IADD R2, R5, 0x1, R4 ;  /* 0x0000000105027824 */ /* 0x000fe400078e0204 */
[----:B------:R-:W-:Y:S02]  /*07b0*/  IMAD R4, R201, R3, R8 ;  /* 0x00000003c9047224 */ /* 0x000fe400078e0208 */
[----:B------:R-:W-:Y:S01]  /*07c0*/  IMAD R204, R9, R6, R204 ;  /* 0x0000000609cc7224 */ /* 0x000fe200078e02cc */
[----:B------:R2:W-:Y:S01]  /*07d0*/  STL [R1+0xe50], R2 ;  /* 0x000e500201007387 */ /* 0x0005e20000100800 */
[--C-:B------:R-:W-:Y:S01]  /*07e0*/  @!P2 IMAD.IADD R200, R200, 0x1, -R201.reuse ;  /* 0x00000001c8c8a824 */ /* 0x100fe200078e0ac9 */
[----:B------:R-:W-:Y:S01]  /*07f0*/  ISETP.GT.U32.AND P4, PT, R201, R4, PT ;  /* 0x00000004c900720c */ /* 0x000fe20003f84070 */
[C---:B------:R-:W-:Y:S01]  /*0800*/  VIADD R3, R0.reuse, 0x2 ;  /* 0x0000000200037836 */ /* 0x040fe20000000000 */
[----:B------:R-:W-:Y:S01]  /*0810*/  ISETP.GT.U32.AND P0, PT, R9, R204, PT ;  /* 0x000000cc0900720c */ /* 0x000fe20003f04070 */
[C---:B------:R-:W-:Y:S01]  /*0820*/  VIADD R6, R0.reuse, 0x3 ;  /* 0x0000000300067836 */ /* 0x040fe20000000000 */
[----:B------:R-:W-:Y:S01]  /*0830*/  ISETP.GT.U32.AND P5, PT, R201, R200, PT ;  /* 0x000000c8c900720c */ /* 0x000fe20003fa4070 */
[C---:B------:R-:W-:Y:S01]  /*0840*/  VIADD R7, R0.reuse, 0x4 ;  /* 0x0000000400077836 */ /* 0x040fe20000000000 */
[----:B------:R-:W-:Y:S01]  /*0850*/  IABS R8, R3 ;  /* 0x0000000300087213 */ /* 0x000fe20000000000 */
[C---:B------:R-:W-:Y:S01]  /*0860*/  VIADD R11, R0.reuse, 0x6 ;  /* 0x00000006000b7836 */ /* 0x040fe20000000000 */
[----:B------:R-:W-:Y:S01]  /*0870*/  IABS R10, R6 ;  /* 0x00000006000a7213 */ /* 0x000fe20000000000 */
[C---:B-1----:R-:W-:Y:S01]  /*0880*/  VIADD R13, R0.reuse, 0x7 ;  /* 0x00000007000d7836 */ /* 0x042fe20000000000 */
[----:B------:R-:W-:Y:S01]  /*0890*/  IABS R12, R7 ;  /* 0x00000007000c7213 */ /* 0x000fe20000000000 */
[----:B------:R-:W-:Y:S01]  /*08a0*/  VIADD R15, R0, 0x8 ;  /* 0x00000008000f7836 */ /* 0x000fe20000000000 */
[----:B------:R-:W-:Y:S01]  /*08b0*/  ISETP.GE.AND P2, PT, R3, RZ, PT ;  /* 0x000000ff0300720c */ /* 0x000fe20003f46270 */
[----:B------:R-:W-:Y:S01]  /*08c0*/  @!P4 IMAD.IADD R4, R4, 0x1, -R201 ;  /* 0x000000010404c824 */ /* 0x000fe200078e0ac9 */
[----:B------:R-:W-:Y:S01]  /*08d0*/  IABS R14, R11 ;  /* 0x0000000b000e7213 */ /* 0x000fe20000000000 */
[----:B------:R-:W-:Y:S01]  /*08e0*/  IMAD.HI.U32 R3, R207, R8, RZ ;  /* 0x00000008cf037227 */ /* 0x000fe200078e00ff */
[----:B------:R-:W-:-:S02]  /*08f0*/  IABS R16, R13 ;  /* 0x0000000d00107213 */ /* 0x000fc40000000000 */
[----:B------:R-:W-:Y:S01]  /*0900*/  ISETP.GT.U32.AND P4, PT, R201, R4, PT ;  /* 0x00000004c900720c */ /* 0x000fe20003f84070 */
[----:B------:R-:W-:Y:S01]  /*0910*/  @!P0 IMAD.IADD R204, R204, 0x1, -R9 ;  /* 0x00000001cccc8824 */ /* 0x000fe200078e0a09 */
[----:B------:R-:W-:Y:S01]  /*0920*/  ISETP.GE.AND P0, PT, R6, RZ, PT ;  /* 0x000000ff0600720c */ /* 0x000fe20003f06270 */
[----:B------:R-:W-:Y:S01]  /*0930*/  IMAD.HI.U32 R5, R207, R10, RZ ;  /* 0x0000000acf057227 */ /* 0x000fe200078e00ff */
[----:B------:R-:W-:Y:S02]  /*0940*/  IABS R18, R15 ;  /* 0x0000000f00127213 */ /* 0x000fe40000000000 */
[----:B------:R-:W-:Y:S01]  /*0950*/  ISETP.GT.U32.AND P3, PT, R9, R204, PT ;  /* 0x000000cc0900720c */ /* 0x000fe20003f64070 */
[----:B------:R-:W-:-:S04]  /*0960*/  IMAD.HI.U32 R6, R207, R12, RZ ;  /* 0x0000000ccf067227 */ /* 0x000fc800078e00ff */
[----:B------:R-:W-:Y:S02]  /*0970*/  IMAD.MOV R3, RZ, RZ, -R3 ;  /* 0x000000ffff037224 */ /* 0x000fe400078e0a03 */
[----:B------:R-:W-:Y:S02]  /*0980*/  IMAD.MOV R5, RZ, RZ, -R5 ;  /* 0x000000ffff057224 */ /* 0x000fe400078e0a05 */
[----:B------:R-:W-:Y:S01]  /*0990*/  @!P5 IMAD.IADD R200, R200, 0x1, -R201 ;  /* 0x00000001c8c8d824 */ /* 0x000fe200078e0ac9 */
[----:B------:R-:W-:Y:S01]  /*09a0*/  ISETP.GE.AND P5, PT, R7, RZ, PT ;  /* 0x000000ff0700720c */ /* 0x000fe20003fa6270 */
[----:B------:R-:W-:Y:S02]  /*09b0*/  IMAD.MOV R7, RZ, RZ, -R6 ;  /* 0x000000ffff077224 */ /* 0x000fe400078e0a06 */
[C---:B------:R-:W-:Y:S02]  /*09c0*/  IMAD R6, R201.reuse, R3, R8 ;  /* 0x00000003c9067224 */ /* 0x040fe400078e0208 */
[----:B------:R-:W-:-:S02]  /*09d0*/  IMAD R8, R201, R5, R10 ;  /* 0x00000005c9087224 */ /* 0x000fc400078e020a */
[----:B------:R-:W-:Y:S02]  /*09e0*/  @!P4 IMAD.IADD R4, R4, 0x1, -R201 ;  /* 0x000000010404c824 */ /* 0x000fe400078e0ac9 */
[----:B------:R-:W-:Y:S01]  /*09f0*/  VIADD R3, R0, 0x5 ;  /* 0x0000000500037836 */ /* 0x000fe20000000000 */
[C---:B------:R-:W-:Y:S01]  /*0a00*/  ISETP.GT.U32.AND P4, PT, R201.reuse, R8, PT ;  /* 0x00000008c900720c */ /* 0x040fe20003f84070 */
[----:B------:R-:W-:Y:S01]  /*0a10*/  @!P1 IMAD.MOV R200, RZ, RZ, -R200 ;  /* 0x000000ffffc89224 */ /* 0x000fe200078e0ac8 */
[C---:B------:R-:W-:Y:S01]  /*0a20*/  ISETP.GT.U32.AND P1, PT, R201.reuse, R6, PT ;  /* 0x00000006c900720c */ /* 0x040fe20003f24070 */
[----:B------:R-:W-:Y:S01]  /*0a30*/  IMAD R10, R201, R7, R12 ;  /* 0x00000007c90a7224 */ /* 0x000fe200078e020c */
[----:B------:R-:W-:Y:S01]  /*0a40*/  IABS R12, R3 ;  /* 0x00000003000c7213 */ /* 0x000fe20000000000 */
[----:B------:R-:W-:Y:S02]  /*0a50*/  IMAD.MOV.U32 R17, RZ, RZ, R4 ;  /* 0x000000ffff117224 */ /* 0x000fe400078e0004 */
[----:B------:R-:W-:Y:S01]  /*0a60*/  @!P3 IMAD.IADD R204, R204, 0x1, -R9 ;  /* 0x00000001ccccb824 */ /* 0x000fe200078e0a09 */
[----:B------:R-:W-:Y:S01]  /*0a70*/  ISETP.GE.AND P3, PT, R3, RZ, PT ;  /* 0x000000ff0300720c */ /* 0x000fe20003f66270 */
[----:B------:R-:W-:Y:S01]  /*0a80*/  @!P6 IMAD.MOV R17, RZ, RZ, -R17 ;  /* 0x000000ffff11e224 */ /* 0x000fe200078e0a11 */
[----:B------:R-:W-:Y:S01]  /*0a90*/  ISETP.GT.U32.AND P6, PT, R201, R10, PT ;  /* 0x0000000ac900720c */ /* 0x000fe20003fc4070 */
[C---:B------:R-:W-:Y:S01]  /*0aa0*/  IMAD.HI.U32 R3, R207.reuse, R12, RZ ;  /* 0x0000000ccf037227 */ /* 0x040fe200078e00ff */
[----:B------:R-:W-:Y:S03]  /*0ab0*/  STL [R1+0xe98], R204 ;  /* 0x000e98cc01007387 */ /* 0x000fe60000100800 */
[----:B------:R-:W-:Y:S01]  /*0ac0*/  @!P4 IMAD.IADD R8, R8, 0x1, -R201 ;  /* 0x000000010808c824 */ /* 0x000fe200078e0ac9 */
[----:B------:R-:W-:Y:S01]  /*0ad0*/  STL [R1+0x2c], R17 ;  /* 0x00002c1101007387 */ /* 0x000fe20000100800 */
[----:B------:R-:W-:-:S03]  /*0ae0*/  IMAD.HI.U32 R5, R207, R14, RZ ;  /* 0x0000000ecf057227 */ /* 0x000fc600078e00ff */
[C---:B------:R-:W-:Y:S01]  /*0af0*/  ISETP.GT.U32.AND P4, PT, R201.reuse, R8, PT ;  /* 0x00000008c900720c */ /* 0x040fe20003f84070 */
[----:B------:R-:W-:Y:S02]  /*0b00*/  @!P1 IMAD.IADD R6, R6, 0x1, -R201 ;  /* 0x0000000106069824 */ /* 0x000fe400078e0ac9 */
[----:B------:R-:W-:Y:S02]  /*0b10*/  IMAD.MOV R3, RZ, RZ, -R3 ;  /* 0x000000ffff037224 */ /* 0x000fe400078e0a03 */
[----:B------:R-:W-:Y:S01]  /*0b20*/  IMAD.MOV R5, RZ, RZ, -R5 ;  /* 0x000000ffff057224 */ /* 0x000fe200078e0a05 */
[C---:B------:R-:W-:Y:S01]  /*0b30*/  ISETP.GT.U32.AND P1, PT, R201.reuse, R6, PT ;  /* 0x00000006c900720c */ /* 0x040fe20003f24070 */
[C---:B------:R-:W-:Y:S02]  /*0b40*/  IMAD R4, R201.reuse, R3, R12 ;  /* 0x00000003c9047224 */ /* 0x040fe400078e020c */
[----:B------:R-:W-:Y:S02]  /*0b50*/  IMAD R12, R201, R5, R14 ;  /* 0x00000005c90c7224 */ /* 0x000fe400078e020e */
[----:B------:R-:W-:-:S04]  /*0b60*/  IMAD.HI.U32 R7, R207, R16, RZ ;  /* 0x00000010cf077227 */ /* 0x000fc800078e00ff */
[--C-:B------:R-:W-:Y:S01]  /*0b70*/  @!P4 IMAD.IADD R8, R8, 0x1, -R201.reuse ;  /* 0x000000010808c824 */ /* 0x100fe200078e0ac9 */
[C---:B------:R-:W-:Y:S01]  /*0b80*/  ISETP.GT.U32.AND P4, PT, R201.reuse, R4, PT ;  /* 0x00000004c900720c */ /* 0x040fe20003f84070 */
[----:B------:R-:W-:Y:S01]  /*0b90*/  @!P6 IMAD.IADD R10, R10, 0x1, -R201 ;  /* 0x000000010a0ae824 */ /* 0x000fe200078e0ac9 */
[----:B------:R-:W-:Y:S01]  /*0ba0*/  ISETP.GT.U32.AND P6, PT, R201, R12, PT ;  /* 0x0000000cc900720c */ /* 0x000fe20003fc4070 */
[----:B------:R-:W-:-:S04]  /*0bb0*/  IMAD.HI.U32 R9, R207, R18, RZ ;  /* 0x00000012cf097227 */ /* 0x000fc800078e00ff */
[----:B------:R-:W-:Y:S02]  /*0bc0*/  IMAD.MOV R7, RZ, RZ, -R7 ;  /* 0x000000ffff077224 */ /* 0x000fe400078e0a07 */
[----:B------:R-:W-:Y:S02]  /*0bd0*/  IMAD.MOV R9, RZ, RZ, -R9 ;  /* 0x000000ffff097224 */ /* 0x000fe400078e0a09 */
[----:B------:R-:W-:Y:S02]  /*0be0*/  IMAD R14, R201, R7, R16 ;  /* 0x00000007c90e7224 */ /* 0x000fe400078e0210 */
[----:B------:R-:W-:Y:S01]  /*0bf0*/  @!P1 IMAD.IADD R6, R6, 0x1, -R201 ;  /* 0x0000000106069824 */ /* 0x000fe200078e0ac9 */
[----:B------:R-:W-:Y:S01]  /*0c00*/  ISETP.GE.AND P1, PT, R11, RZ, PT ;  /* 0x000000ff0b00720c */ /* 0x000fe20003f26270 */
[----:B------:R-:W-:Y:S02]  /*0c10*/  IMAD R16, R201, R9, R18 ;  /* 0x00000009c9107224 */ /* 0x000fe400078e0212 */
[----:B------:R-:W-:-:S02]  /*0c20*/  VIADD R7, R0, 0x9 ;  /* 0x0000000900077836 */ /* 0x000fc40000000000 */
[----:B------:R-:W-:Y:S02]  /*0c30*/  VIADD R9, R0, 0xa ;  /* 0x0000000a00097836 */ /* 0x000fe40000000000 */
[--C-:B------:R-:W-:Y:S01]  /*0c40*/  @!P4 IMAD.IADD R4, R4, 0x1, -R201.reuse ;  /* 0x000000010404c824 */ /* 0x100fe200078e0ac9 */
[----:B------:R-:W-:Y:S01]  /*0c50*/  IABS R18, R7 ;  /* 0x0000000700127213 */ /* 0x000fe20000000000 */
[----:B--2---:R-:W-:Y:S01]  /*0c60*/  IMAD.MOV.U32 R2, RZ, RZ, R6 ;  /* 0x000000ffff027224 */ /* 0x004fe200078e0006 */
[----:B------:R-:W-:Y:S01]  /*0c70*/  IABS R20, R9 ;  /* 0x0000000900147213 */ /* 0x000fe20000000000 */
[----:B------:R-:W-:Y:S01]  /*0c80*/  @!P6 IMAD.IADD R12, R12, 0x1, -R201 ;  /* 0x000000010c0ce824 */ /* 0x000fe200078e0ac9 */
[C---:B------:R-:W-:Y:S01]  /*0c90*/  ISETP.GT.U32.AND P4, PT, R201.reuse, R10, PT ;  /* 0x0000000ac900720c */ /* 0x040fe20003f84070 */
[----:B------:R-:W-:Y:S01]  /*0ca0*/  @!P2 IMAD.MOV R2, RZ, RZ, -R2 ;  /* 0x000000ffff02a224 */ /* 0x000fe200078e0a02 */
[----:B------:R-:W-:Y:S01]  /*0cb0*/  ISETP.GT.U32.AND P2, PT, R201, R4, PT ;  /* 0x00000004c900720c */ /* 0x000fe20003f44070 */
[----:B------:R-:W-:Y:S01]  /*0cc0*/  IMAD.HI.U32 R3, R207, R18, RZ ;  /* 0x00000012cf037227 */ /* 0x000fe200078e00ff */
[----:B------:R-:W-:-:S02]  /*0cd0*/  ISETP.GT.U32.AND P6, PT, R201, R12, PT ;  /* 0x0000000cc900720c */ /* 0x000fc40003fc4070 */
[----:B------:R1:W-:Y:S01]  /*0ce0*/  STL [R1+0x28], R2 ;  /* 0x0000280201007387 */ /* 0x0003e20000100800 */
[----:B------:R-:W-:-:S04]  /*0cf0*/  IMAD.HI.U32 R5, R207, R20, RZ ;  /* 0x00000014cf057227 */ /* 0x000fc800078e00ff */
[----:B------:R-:W-:Y:S02]  /*0d00*/  IMAD.MOV R3, RZ, RZ, -R3 ;  /* 0x000000ffff037224 */ /* 0x000fe400078e0a03 */
[----:B------:R-:W-:Y:S01]  /*0d10*/  @!P4 IMAD.IADD R10, R10, 0x1, -R201 ;  /* 0x000000010a0ac824 */ /* 0x000fe200078e0ac9 */
[C---:B------:R-:W-:Y:S01]  /*0d20*/  ISETP.GT.U32.AND P4, PT, R201.reuse, R16, PT ;  /* 0x00000010c900720c */ /* 0x040fe20003f84070 */
[C---:B------:R-:W-:Y:S02]  /*0d30*/  IMAD R6, R201.reuse, R3, R18 ;  /* 0x00000003c9067224 */ /* 0x040fe400078e0212 */
[----:B-1----:R-:W-:Y:S02]  /*0d40*/  IMAD.MOV.U32 R2, RZ, RZ, R8 ;  /* 0x000000ffff027224 */ /* 0x002fe400078e0008 */
[----:B------:R-:W-:Y:S02]  /*0d50*/  IMAD.MOV R8, RZ, RZ, -R5 ;  /* 0x000000ffff087224 */ /* 0x000fe400078e0a05 */
[----:B------:R-:W-:Y:S01]  /*0d60*/  @!P0 IMAD.MOV R2, RZ, RZ, -R2 ;  /* 0x000000ffff028224 */ /* 0x000fe200078e0a02 */
[C---:B------:R-:W-:Y:S01]  /*0d70*/  ISETP.GT.U32.AND P0, PT, R201.reuse, R14, PT ;  /* 0x0000000ec900720c */ /* 0x040fe20003f04070 */
[----:B------:R-:W-:-:S02]  /*0d80*/  IMAD R8, R201, R8, R20 ;  /* 0x00000008c9087224 */ /* 0x000fc400078e0214 */
[--C-:B------:R-:W-:Y:S01]  /*0d90*/  @!P2 IMAD.IADD R4, R4, 0x1, -R201.reuse ;  /* 0x000000010404a824 */ /* 0x100fe200078e0ac9 */
[C---:B------:R-:W-:Y:S01]  /*0da0*/  ISETP.GT.U32.AND P2, PT, R201.reuse, R6, PT ;  /* 0x00000006c900720c */ /* 0x040fe20003f44070 */
[--C-:B------:R-:W-:Y:S01]  /*0db0*/  @!P6 IMAD.IADD R12, R12, 0x1, -R201.reuse ;  /* 0x000000010c0ce824 */ /* 0x100fe200078e0ac9 */
[----:B------:R-:W-:Y:S01]  /*0dc0*/  ISETP.GT.U32.AND P6, PT, R201, R8, PT ;  /* 0x00000008c900720c */ /* 0x000fe20003fc4070 */
[C---:B------:R-:W-:Y:S01]  /*0dd0*/  VIADD R17, R0.reuse, 0xc ;  /* 0x0000000c00117836 */ /* 0x040fe20000000000 */
[----:B------:R1:W-:Y:S01]  /*0de0*/  STL [R1+0x24], R2 ;  /* 0x0000240201007387 */ /* 0x0003e20000100800 */
[----:B------:R-:W-:Y:S02]  /*0df0*/  VIADD R11, R0, 0xb ;  /* 0x0000000b000b7836 */ /* 0x000fe40000000000 */
[--C-:B------:R-:W-:Y:S01]  /*0e00*/  @!P4 IMAD.IADD R16, R16, 0x1, -R201.reuse ;  /* 0x000000011010c824 */ /* 0x100fe200078e0ac9 */
[----:B------:R-:W-:Y:S01]  /*0e10*/  IABS R24, R17 ;  /* 0x0000001100187213 */ /* 0x000fe20000000000 */
[----:B------:R-:W-:Y:S01]  /*0e20*/  @!P0 IMAD.IADD R14, R14, 0x1, -R201 ;  /* 0x000000010e0e8824 */ /* 0x000fe200078e0ac9 */
[----:B------:R-:W-:Y:S01]  /*0e30*/  IABS R22, R11 ;  /* 0x0000000b00167213 */ /* 0x000fe20000000000 */
[----:B------:R-:W-:Y:S01]  /*0e40*/  IMAD.MOV.U32 R19, RZ, RZ, R10 ;  /* 0x000000ffff137224 */ /* 0x000fe200078e000a */
[----:B------:R-:W-:Y:S01]  /*0e50*/  ISETP.GE.AND P0, PT, R13, RZ, PT ;  /* 0x000000ff0d00720c */ /* 0x000fe20003f06270 */
[----:B------:R-:W-:Y:S01]  /*0e60*/  IMAD.HI.U32 R5, R207, R24, RZ ;  /* 0x00000018cf057227 */ /* 0x000fe200078e00ff */
[----:B------:R-:W-:-:S03]  /*0e70*/  ISETP.GE.AND P4, PT, R15, RZ, PT ;  /* 0x000000ff0f00720c */ /* 0x000fc60003f86270 */
[----:B-1----:R-:W-:Y:S02]  /*0e80*/  IMAD.MOV.U32 R2, RZ, RZ, R4 ;  /* 0x000000ffff027224 */ /* 0x002fe400078e0004 */
[--C-:B------:R-:W-:Y:S01]  /*0e90*/  @!P2 IMAD.IADD R6, R6, 0x1, -R201.reuse ;  /* 0x000000010606a824 */ /* 0x100fe200078e0ac9 */
[C---:B------:R-:W-:Y:S01]  /*0ea0*/  ISETP.GT.U32.AND P2, PT, R201.reuse, R14, PT ;  /* 0x0000000ec900720c */ /* 0x040fe20003f44070 */
[----:B------:R-:W-:Y:S01]  /*0eb0*/  @!P6 IMAD.IADD R8, R8, 0x1, -R201 ;  /* 0x000000010808e824 */ /* 0x000fe200078e0ac9 */
[C---:B------:R-:W-:Y:S01]  /*0ec0*/  ISETP.GT.U32.AND P6, PT, R201.reuse, R16, PT ;  /* 0x00000010c900720c */ /* 0x040fe20003fc4070 */
[----:B------:R-:W-:Y:S02]  /*0ed0*/  IMAD.MOV R5, RZ, RZ, -R5 ;  /* 0x000000ffff057224 */ /* 0x000fe400078e0a05 */
[----:B------:R-:W-:Y:S01]  /*0ee0*/  @!P5 IMAD.MOV R19, RZ, RZ, -R19 ;  /* 0x000000ffff13d224 */ /* 0x000fe200078e0a13 */
[C---:B------:R-:W-:Y:S01]  /*0ef0*/  ISETP.GT.U32.AND P5, PT, R201.reuse, R6, PT ;  /* 0x00000006c900720c */ /* 0x040fe20003fa4070 */
[----:B------:R-:W-:Y:S01]  /*0f00*/  @!P3 IMAD.MOV R2, RZ, RZ, -R2 ;  /* 0x000000ffff02b224 */ /* 0x000fe200078e0a02 */
[----:B------:R-:W-:Y:S01]  /*0f10*/  ISETP.GT.U32.AND P3, PT, R201, R8, PT ;  /* 0x00000008c900720c */ /* 0x000fe20003f64070 */
[----:B------:R-:W-:Y:S01]  /*0f20*/  IMAD.HI.U32 R3, R207, R22, RZ ;  /* 0x00000016cf037227 */ /* 0x000fe200078e00ff */
[----:B------:R-:W-:Y:S03]  /*0f30*/  STL [R1+0x20], R19 ;  /* 0x0000201301007387 */ /* 0x000fe60000100800 */
[----:B------:R-:W-:Y:S01]  /*0f40*/  IMAD R20, R201, R5, R24 ;  /* 0x00000005c9147224 */ /* 0x000fe200078e0218 */
[----:B------:R1:W-:Y:S01]  /*0f50*/  STL [R1+0x1c], R2 ;  /* 0x00001c0201007387 */ /* 0x0003e20000100800 */
[----:B------:R-:W-:-:S02]  /*0f60*/  VIADD R5, R0, 0xd ;  /* 0x0000000d00057836 */ /* 0x000fc40000000000 */
[----:B------:R-:W-:Y:S02]  /*0f70*/  IMAD.MOV R3, RZ, RZ, -R3 ;  /* 0x000000ffff037224 */ /* 0x000fe400078e0a03 */
[----:B------:R-:W-:Y:S01]  /*0f80*/  VIADD R13, R0, 0xe ;  /* 0x0000000e000d7836 */ /* 0x000fe20000000000 */
[----:B------:R-:W-:Y:S01]  /*0f90*/  IABS R10, R5 ;  /* 0x00000005000a7213 */ /* 0x000fe20000000000 */
[----:B------:R-:W-:Y:S02]  /*0fa0*/  IMAD R18, R201, R3, R22 ;  /* 0x00000003c9127224 */ /* 0x000fe400078e0216 */
[--C-:B------:R-:W-:Y:S01]  /*0fb0*/  @!P2 IMAD.IADD R14, R14, 0x1, -R201.reuse ;  /* 0x000000010e0ea824 */ /* 0x100fe200078e0ac9 */
[----:B------:R-:W-:Y:S01]  /*0fc0*/  IABS R216, R13 ;  /* 0x0000000d00d87213 */ /* 0x000fe20000000000 */
[----:B-1----:R-:W-:Y:S01]  /*0fd0*/  IMAD.MOV.U32 R2, RZ, RZ, R12 ;  /* 0x000000ffff027224 */ /* 0x002fe200078e000c */
[----:B------:R-:W-:Y:S01]  /*0fe0*/  ISETP.GE.AND P2, PT, R7, RZ, PT ;  /* 0x000000ff0700720c */ /* 0x000fe20003f46270 */
[----:B------:R-:W-:Y:S01]  /*0ff0*/  @!P6 IMAD.IADD R16, R16, 0x1, -R201 ;  /* 0x000000011010e824 */ /* 0x000fe200078e0ac9 */
[C---:B------:R-:W-:Y:S01]  /*1000*/  ISETP.GT.U32.AND P6, PT, R201.reuse, R20, PT ;  /* 0x00000014c900720c */ /* 0x040fe20003fc4070 */
[----:B------:R-:W-:Y:S01]  /*1010*/  @!P1 IMAD.MOV R2, RZ, RZ, -R2 ;  /* 0x000000ffff029224 */ /* 0x000fe200078e0a02 */
[----:B------:R-:W-:Y:S01]  /*1020*/  ISETP.GT.U32.AND P1, PT, R201, R18, PT ;  /* 0x00000012c900720c */ /* 0x000fe20003f24070 */
[----:B------:R-:W-:-:S03]  /*1030*/  IMAD.HI.U32 R3, R207, R10, RZ ;  /* 0x0000000acf037227 */ /* 0x000fc600078e00ff */
[----:B------:R1:W-:Y:S01]  /*1040*/  STL [R1+0x18], R2 ;  /* 0x0000180201007387 */ /* 0x0003e20000100800 */
[----:B------:R-:W-:Y:S02]  /*1050*/  IMAD.MOV.U32 R12, RZ, RZ, R14 ;  /* 0x000000ffff0c7224 */ /* 0x000fe400078e000e */
[----:B------:R-:W-:Y:S01]  /*1060*/  @!P5 IMAD.IADD R6, R6, 0x1, -R201 ;  /* 0x000000010606d824 */ /* 0x000fe200078e0ac9 */
[----:B------:R-:W-:Y:S01]  /*1070*/  ISETP.GE.AND P5, PT, R9, RZ, PT ;  /* 0x000000ff0900720c */ /* 0x000fe20003fa6270 */
[----:B------:R-:W-:-:S04]  /*1080*/  IMAD.HI.U32 R4, R207, R216, RZ ;  /* 0x000000d8cf047227 */ /* 0x000fc800078e00ff */
[----:B------:R-:W-:Y:S02]  /*1090*/  IMAD.MOV R3, RZ, RZ, -R3 ;  /* 0x000000ffff037224 */ /* 0x000fe400078e0a03 */
[----:B-1----:R-:W-:Y:S02]  /*10a0*/  IMAD.MOV.U32 R2, RZ, RZ, R16 ;  /* 0x000000ffff027224 */ /* 0x002fe400078e0010 */
[----:B------:R-:W-:Y:S02]  /*10b0*/  @!P0 IMAD.MOV R12, RZ, RZ, -R12 ;  /* 0x000000ffff0c8224 */ /* 0x000fe400078e0a0c */
[----:B------:R-:W-:Y:S02]  /*10c0*/  @!P4 IMAD.MOV R2, RZ, RZ, -R2 ;  /* 0x000000ffff02c224 */ /* 0x000fe400078e0a02 */
[--C-:B------:R-:W-:Y:S01]  /*10d0*/  @!P3 IMAD.IADD R8, R8, 0x1, -R201.reuse ;  /* 0x000000010808b824 */ /* 0x100fe200078e0ac9 */
[----:B------:R-:W-:Y:S01]  /*10e0*/  STL [R1+0x14], R12 ;  /* 0x0000140c01007387 */ /* 0x000fe20000100800 */
[----:B------:R-:W-:Y:S01]  /*10f0*/  IMAD.MOV R4, RZ, RZ, -R4 ;  /* 0x000000ffff047224 */ /* 0x000fe200078e0a04 */
[----:B------:R-:W-:Y:S01]  /*1100*/  ISETP.GE.AND P3, PT, R11, RZ, PT ;  /* 0x000000ff0b00720c */ /* 0x000fe20003f66270 */
[----:B------:R-:W-:Y:S01]  /*1110*/  IMAD R215, R201, R3, R10 ;  /* 0x00000003c9d77224 */ /* 0x000fe200078e020a */
[----:B------:R1:W-:Y:S01]  /*1120*/  STL [R1+0x10], R2 ;  /* 0x0000100201007387 */ /* 0x0003e20000100800 */
[----:B------:R-:W-:Y:S01]  /*1130*/  @!P6 IMAD.IADD R20, R20, 0x1, -R201 ;  /* 0x000000011414e824 */ /* 0x000fe200078e0ac9 */
[----:B------:R-:W-:Y:S01]  /*1140*/  ISETP.GE.AND P6, PT, R5, RZ, PT ;  /* 0x000000ff0500720c */ /* 0x000fe20003fc6270 */
[----:B------:R-:W-:-:S02]  /*1150*/  IMAD R216, R201, R4, R216 ;  /* 0x00000004c9d87224 */ /* 0x000fc400078e02d8 */
[----:B------:R-:W-:Y:S01]  /*1160*/  @!P2 IMAD.MOV R6, RZ, RZ, -R6 ;  /* 0x000000ffff06a224 */ /* 0x000fe200078e0a06 */
[C---:B------:R-:W-:Y:S01]  /*1170*/  ISETP.GT.U32.AND P2, PT, R201.reuse, R215, PT ;  /* 0x000000d7c900720c */ /* 0x040fe20003f44070 */
[--C-:B------:R-:W-:Y:S01]  /*1180*/  @!P1 IMAD.IADD R18, R18, 0x1, -R201.reuse ;  /* 0x0000000112129824 */ /* 0x100fe200078e0ac9 */
[C---:B------:R-:W-:Y:S01]  /*1190*/  ISETP.GT.U32.AND P4, PT, R201.reuse, R20, PT ;  /* 0x00000014c900720c */ /* 0x040fe20003f84070 */
[C---:B------:R-:W-:Y:S01]  /*11a0*/  VIADD R3, R0.reuse, 0xf ;  /* 0x0000000f00037836 */ /* 0x040fe20000000000 */
[----:B------:R2:W-:Y:S01]  /*11b0*/  STL [R1+0xc], R6 ;  /* 0x00000c0601007387 */ /* 0x0005e20000100800 */
[----:B-1----:R-:W-:Y:S01]  /*11c0*/  IMAD.MOV.U32 R2, RZ, RZ, R8 ;  /* 0x000000ffff027224 */ /* 0x002fe200078e0008 */
[----:B------:R-:W-:Y:S01]  /*11d0*/  ISETP.GT.U32.AND P0, PT, R201, R18, PT ;  /* 0x00000012c900720c */ /* 0x000fe20003f04070 */
[C---:B------:R-:W-:Y:S01]  /*11e0*/  VIADD R4, R0.reuse, 0x10 ;  /* 0x0000001000047836 */ /* 0x040fe20000000000 */
[----:B------:R-:W-:Y:S01]  /*11f0*/  ISETP.GE.AND P1, PT, R17, RZ, PT ;  /* 0x000000ff1100720c */ /* 0x000fe20003f26270 */
[----:B------:R-:W-:Y:S01]  /*1200*/  @!P5 IMAD.MOV R2, RZ, RZ, -R2 ;  /* 0x000000ffff02d224 */ /* 0x000fe200078e0a02 */
[----:B------:R-:W-:Y:S01]  /*1210*/  ISETP.GT.U32.AND P5, PT, R201, R216, PT ;  /* 0x000000d8c900720c */ /* 0x000fe20003fa4070 */
[----:B------:R-:W-:Y:S01]  /*1220*/  VIADD R7, R0, 0x14 ;  /* 0x0000001400077836 */ /* 0x000fe20000000000 */
[----:B------:R-:W-:Y:S01]  /*1230*/  IABS R218, R4 ;  /* 0x0000000400da7213 */ /* 0x000fe20000000000 */
[--C-:B------:R-:W-:Y:S01]  /*1240*/  @!P2 IMAD.IADD R215, R215, 0x1, -R201.reuse ;  /* 0x00000001d7d7a824 */ /* 0x100fe200078e0ac9 */
[----:B--2---:R-:W-:Y:S01]  /*1250*/  IABS R6, R3 ;  /* 0x0000000300067213 */ /* 0x004fe20000000000 */
[--C-:B------:R-:W-:Y:S01]  /*1260*/  @!P4 IMAD.IADD R20, R20, 0x1, -R201.reuse ;  /* 0x000000011414c824 */ /* 0x100fe200078e0ac9 */
[----:B------:R-:W-:Y:S01]  /*1270*/  ISETP.GE.AND P4, PT, R3, RZ, PT ;  /* 0x000000ff0300720c */ /* 0x000fe20003f86270 */
[----:B------:R1:W-:Y:S01]  /*1280*/  STL [R1+0xe74], R2 ;  /* 0x000e740201007387 */ /* 0x0003e20000100800 */
[----:B------:R-:W-:Y:S01]  /*1290*/  ISETP.GE.AND P2, PT, R4, RZ, PT ;  /* 0x000000ff0400720c */ /* 0x000fe20003f46270 */
[----:B------:R-:W-:Y:S01]  /*12a0*/  @!P0 IMAD.IADD R18, R18, 0x1, -R201 ;  /* 0x0000000112128824 */ /* 0x000fe200078e0ac9 */
[----:B------:R-:W-:Y:S01]  /*12b0*/  ISETP.GE.AND P0, PT, R13, RZ, PT ;  /* 0x000000ff0d00720c */ /* 0x000fe20003f06270 */
[----:B------:R-:W-:Y:S01]  /*12c0*/  IMAD.HI.U32 R3, R207, R6, RZ ;  /* 0x00000006cf037227 */ /* 0x000fe200078e00ff */
[----:B------:R-:W-:-:S03]  /*12d0*/  IABS R222, R7 ;  /* 0x0000000700de7213 */ /* 0x000fc60000000000 */
[----:B------:R-:W-:Y:S01]  /*12e0*/  @!P5 IMAD.IADD R216, R216, 0x1, -R201 ;  /* 0x00000001d8d8d824 */ /* 0x000fe200078e0ac9 */
[C---:B------:R-:W-:Y:S01]  /*12f0*/  ISETP.GT.U32.AND P5, PT, R201.reuse, R215, PT ;  /* 0x000000d7c900720c */ /* 0x040fe20003fa4070 */
[----:B------:R-:W-:Y:S02]  /*1300*/  IMAD.MOV.U32 R5, RZ, RZ, R18 ;  /* 0x000000ffff057224 */ /* 0x000fe400078e0012 */
[----:B------:R-:W-:Y:S02]  /*1310*/  IMAD.MOV R3, RZ, RZ, -R3 ;  /* 0x000000ffff037224 */ /* 0x000fe400078e0a03 */
[----:B------:R-:W-:Y:S01]  /*1320*/  @!P3 IMAD.MOV R5, RZ, RZ, -R5 ;  /* 0x000000ffff05b224 */ /* 0x000fe200078e0a05 */
[C---:B------:R-:W-:Y:S01]  /*1330*/  ISETP.GT.U32.AND P3, PT, R201.reuse, R216, PT ;  /* 0x000000d8c900720c */ /* 0x040fe20003f64070 */
[----:B------:R-:W-:Y:S02]  /*1340*/  IMAD R217, R201, R3, R6 ;  /* 0x00000003c9d97224 */ /* 0x000fe400078e0206 */
[----:B------:R-:W-:Y:S01]  /*1350*/  IMAD.HI.U32 R4, R207, R218, RZ ;  /* 0x000000dacf047227 */ /* 0x000fe200078e00ff */
[----:B------:R2:W-:Y:S03]  /*1360*/  STL [R1+0x4], R5 ;  /* 0x0000040501007387 */ /* 0x0005e60000100800 */
[----:B------:R-:W-:Y:S01]  /*1370*/  @!P5 IMAD.IADD R215, R215, 0x1, -R201 ;  /* 0x00000001d7d7d824 */ /* 0x000fe200078e0ac9 */
[----:B------:R-:W-:Y:S01]  /*1380*/  ISETP.GT.U32.AND P5, PT, R201, R217, PT ;  /* 0x000000d9c900720c */ /* 0x000fe20003fa4070 */
[----:B-1----:R-:W-:-:S02]  /*1390*/  IMAD.MOV.U32 R2, RZ, RZ, R20 ;  /* 0x000000ffff027224 */ /* 0x002fc400078e0014 */
[----:B------:R-:W-:Y:S02]  /*13a0*/  IMAD.MOV R4, RZ, RZ, -R4 ;  /* 0x000000ffff047224 */ /* 0x000fe400078e0a04 */
[----:B------:R-:W-:Y:S02]  /*13b0*/  @!P1 IMAD.MOV R2, RZ, RZ, -R2 ;  /* 0x000000ffff029224 */ /* 0x000fe400078e0a02 */
[C---:B--2---:R-:W-:Y:S02]  /*13c0*/  VIADD R5, R0.reuse, 0x11 ;  /* 0x0000001100057836 */ /* 0x044fe40000000000 */
[----:B------:R-:W-:Y:S01]  /*13d0*/  IMAD R218, R201, R4, R218 ;  /* 0x00000004c9da7224 */ /* 0x000fe200078e02da */
[----:B------:R1:W-:Y:S01]  /*13e0*/  STL [R1], R2 ;  /* 0x0000000201007387 */ /* 0x0003e20000100800 */
[----:B------:R-:W-:Y:S01]  /*13f0*/  VIADD R3, R0, 0x12 ;  /* 0x0000001200037836 */ /* 0x000fe20000000000 */
[----:B------:R-:W-:Y:S01]  /*1400*/  ISETP.GE.AND P1, PT, R5, RZ, PT ;  /* 0x000000ff0500720c */ /* 0x000fe20003f26270 */
[----:B------:R-:W-:Y:S01]  /*1410*/  @!P6 IMAD.MOV R215, RZ, RZ, -R215 ;  /* 0x000000ffffd7e224 */ /* 0x000fe200078e0ad7 */
[----:B------:R-:W-:Y:S01]  /*1420*/  IABS R5, R5 ;  /* 0x0000000500057213 */ /* 0x000fe20000000000 */
[--C-:B------:R-:W-:Y:S01]  /*1430*/  @!P3 IMAD.IADD R216, R216, 0x1, -R201.reuse ;  /* 0x00000001d8d8b824 */ /* 0x100fe200078e0ac9 */
[----:B------:R-:W-:Y:S01]  /*1440*/  ISETP.GT.U32.AND P6, PT, R201, R218, PT ;  /* 0x000000dac900720c */ /* 0x000fe20003fc4070 */
[----:B------:R-:W-:Y:S01]  /*1450*/  @!P5 IMAD.IADD R217, R217, 0x1, -R201 ;  /* 0x00000001d9d9d824 */ /* 0x000fe200078e0ac9 */
[----:B------:R-:W-:Y:S01]  /*1460*/  ISETP.GE.AND P3, PT, R3, RZ, PT ;  /* 0x000000ff0300720c */ /* 0x000fe20003f66270 */
[----:B------:R-:W-:Y:S01]  /*1470*/  IMAD.MOV.U32 R4, RZ, RZ, R5 ;  /* 0x000000ffff047224 */ /* 0x000fe200078e0005 */
[----:B------:R-:W-:Y:S01]  /*1480*/  IABS R220, R3 ;  /* 0x0000000300dc7213 */ /* 0x000fe20000000000 */
[----:B------:R-:W-:Y:S01]  /*1490*/  VIADD R5, R0, 0x13 ;  /* 0x0000001300057836 */ /* 0x000fe20000000000 */
[----:B------:R-:W-:Y:S01]  /*14a0*/  ISETP.GT.U32.AND P5, PT, R201, R217, PT ;  /* 0x000000d9c900720c */ /* 0x000fe20003fa4070 */
[----:B------:R-:W-:Y:S01]  /*14b0*/  IMAD.HI.U32 R3, R207, R4, RZ ;  /* 0x00000004cf037227 */ /* 0x000fe200078e00ff */
[----:B------:R-:W-:Y:S02]  /*14c0*/  STL [R1+0xe78], R215 ;  /* 0x000e78d701007387 */ /* 0x000fe40000100800 */
[----:B------:R-:W-:Y:S01]  /*14d0*/  IABS R6, R5 ;  /* 0x0000000500067213 */ /* 0x000fe20000000000 */
[----:B------:R-:W-:-:S02]  /*14e0*/  IMAD.MOV R219, RZ, RZ, -R3 ;  /* 0x000000ffffdb7224 */ /* 0x000fc400078e0a03 */
[----:B------:R-:W-:-:S04]  /*14f0*/  IMAD.HI.U32 R3, R207, R220, RZ ;  /* 0x000000dccf037227 */ /* 0x000fc800078e00ff */
[----:B------:R-:W-:Y:S02]  /*1500*/  @!P6 IMAD.IADD R218, R218, 0x1, -R201 ;  /* 0x00000001dadae824 */ /* 0x000fe400078e0ac9 */
[----:B------:R-:W-:Y:S02]  /*1510*/  IMAD.MOV R3, RZ, RZ, -R3 ;  /* 0x000000ffff037224 */ /* 0x000fe400078e0a03 */
[C---:B------:R-:W-:Y:S01]  /*1520*/  IMAD R219, R201.reuse, R219, R4 ;  /* 0x000000dbc9db7224 */ /* 0x040fe200078e0204 */
[C---:B------:R-:W-:Y:S01]  /*1530*/  ISETP.GT.U32.AND P6, PT, R201.reuse, R218, PT ;  /* 0x000000dac900720c */ /* 0x040fe20003fc4070 */
[----:B------:R-:W-:Y:S02]  /*1540*/  IMAD R220, R201, R3, R220 ;  /* 0x00000003c9dc7224 */ /* 0x000fe400078e02dc */
[----:B------:R-:W-:-:S04]  /*1550*/  IMAD.HI.U32 R3, R207, R6, RZ ;  /* 0x00000006cf037227 */ /* 0x000fc800078e00ff */
[----:B------:R-:W-:Y:S01]  /*1560*/  @!P5 IMAD.IADD R217, R217, 0x1, -R201 ;  /* 0x00000001d9d9d824 */ /* 0x000fe200078e0ac9 */
[----:B------:R-:W-:Y:S01]  /*1570*/  ISETP.GT.U32.AND P5, PT, R201, R219, PT ;  /* 0x000000dbc900720c */ /* 0x000fe20003fa4070 */
[----:B------:R-:W-:-:S04]  /*1580*/  IMAD.HI.U32 R4, R207, R222, RZ ;  /* 0x000000decf047227 */ /* 0x000fc800078e00ff */
[----:B------:R-:W-:Y:S02]  /*1590*/  IMAD.MOV R3, RZ, RZ, -R3 ;  /* 0x000000ffff037224 */ /* 0x000fe400078e0a03 */
[----:B------:R-:W-:Y:S02]  /*15a0*/  IMAD.MOV R4, RZ, RZ, -R4 ;  /* 0x000000ffff047224 */ /* 0x000fe400078e0a04 */
[----:B------:R-:W-:Y:S02]  /*15b0*/  IMAD R221, R201, R3, R6 ;  /* 0x00000003c9dd7224 */ /* 0x000fe400078e0206 */
[----:B------:R-:W-:Y:S01]  /*15c0*/  @!P0 IMAD.MOV R216, RZ, RZ, -R216 ;  /* 0x000000ffffd88224 */ /* 0x000fe200078e0ad8 */
[----:B------:R-:W-:Y:S01]  /*15d0*/  ISETP.GE.AND P0, PT, R5, RZ, PT ;  /* 0x000000ff0500720c */ /* 0x000fe20003f06270 */
[C---:B------:R-:W-:Y:S02]  /*15e0*/  IMAD R222, R201.reuse, R4, R222 ;  /* 0x00000004c9de7224 */ /* 0x040fe400078e02de */
[--C-:B------:R-:W-:Y:S01]  /*15f0*/  @!P6 IMAD.IADD R218, R218, 0x1, -R201.reuse ;  /* 0x00000001dadae824 */ /* 0x100fe200078e0ac9 */
[----:B------:R-:W-:Y:S01]  /*1600*/  ISETP.GT.U32.AND P6, PT, R201, R221, PT ;  /* 0x000000ddc900720c */ /* 0x000fe20003fc4070 */
[C---:B------:R-:W-:Y:S01]  /*1610*/  VIADD R5, R0.reuse, 0x15 ;  /* 0x0000001500057836 */ /* 0x040fe20000000000 */
[----:B------:R-:W-:Y:S01]  /*1620*/  STL [R1+0xe7c], R216 ;  /* 0x000e7cd801007387 */ /* 0x000fe20000100800 */
[----:B------:R-:W-:Y:S01]  /*1630*/  @!P5 IMAD.IADD R219, R219, 0x1, -R201 ;  /* 0x00000001dbdbd824 */ /* 0x000fe200078e0ac9 */
[C---:B------:R-:W-:Y:S01]  /*1640*/  ISETP.GT.U32.AND P5, PT, R201.reuse, R222, PT ;  /* 0x000000dec900720c */ /* 0x040fe20003fa4070 */
[----:B------:R-:W-:Y:S01]  /*1650*/  @!P4 IMAD.MOV R217, RZ, RZ, -R217 ;  /* 0x000000ffffd9c224 */ /* 0x000fe200078e0ad9 */
[----:B------:R-:W-:Y:S01]  /*1660*/  IABS R8, R5 ;  /* 0x0000000500087213 */ /* 0x000fe20000000000 */
[C---:B------:R-:W-:Y:S01]  /*1670*/  VIADD R9, R0.reuse, 0x16 ;  /* 0x0000001600097836 */ /* 0x040fe20000000000 */
[----:B------:R-:W-:Y:S01]  /*1680*/  ISETP.GT.U32.AND P4, PT, R201, R220, PT ;  /* 0x000000dcc900720c */ /* 0x000fe20003f84070 */
[----:B------:R-:W-:Y:S01]  /*1690*/  VIADD R10, R0, 0x17 ;  /* 0x00000017000a7836 */ /* 0x000fe20000000000 */
[----:B------:R-:W-:Y:S01]  /*16a0*/  STL [R1+0xe80], R217 ;  /* 0x000e80d901007387 */ /* 0x000fe20000100800 */
[----:B------:R-:W-:Y:S01]  /*16b0*/  IMAD.HI.U32 R3, R207, R8, RZ ;  /* 0x00000008cf037227 */ /* 0x000fe200078e00ff */
[----:B------:R-:W-:-:S02]  /*16c0*/  IABS R224, R9 ;  /* 0x0000000900e07213 */ /* 0x000fc40000000000 */
[----:B------:R-:W-:Y:S01]  /*16d0*/  IABS R6, R10 ;  /* 0x0000000a00067213 */ /* 0x000fe20000000000 */
[----:B------:R-:W-:Y:S02]  /*16e0*/  @!P6 IMAD.IADD R221, R221, 0x1, -R201 ;  /* 0x00000001dddde824 */ /* 0x000fe400078e0ac9 */
[----:B------:R-:W-:Y:S02]  /*16f0*/  IMAD.MOV R3, RZ, RZ, -R3 ;  /* 0x000000ffff037224 */ /* 0x000fe400078e0a03 */
[----:B------:R-:W-:Y:S01]  /*1700*/  @!P5 IMAD.IADD R222, R222, 0x1, -R201 ;  /* 0x00000001deded824 */ /* 0x000fe200078e0ac9 */
[C---:B------:R-:W-:Y:S01]  /*1710*/  ISETP.GT.U32.AND P5, PT, R201.reuse, R221, PT ;  /* 0x000000ddc900720c */ /* 0x040fe20003fa4070 */
[----:B------:R-:W-:Y:S02]  /*1720*/  IMAD R223, R201, R3, R8 ;  /* 0x00000003c9df7224 */ /* 0x000fe400078e0208 */
[----:B------:R-:W-:-:S04]  /*1730*/  IMAD.HI.U32 R3, R207, R224, RZ ;  /* 0x000000e0cf037227 */ /* 0x000fc800078e00ff */
[----:B------:R-:W-:Y:S01]  /*1740*/  @!P4 IMAD.IADD R220, R220, 0x1, -R201 ;  /* 0x00000001dcdcc824 */ /* 0x000fe200078e0ac9 */
[C---:B------:R-:W-:Y:S01]  /*1750*/  ISETP.GT.U32.AND P4, PT, R201.reuse, R219, PT ;  /* 0x000000dbc900720c */ /* 0x040fe20003f84070 */
[----:B------:R-:W-:Y:S02]  /*1760*/  IMAD.MOV R3, RZ, RZ, -R3 ;  /* 0x000000ffff037224 */ /* 0x000fe400078e0a03 */
[----:B------:R-:W-:Y:S01]  /*1770*/  VIADD R11, R0, 0x18 ;  /* 0x00000018000b7836 */ /* 0x000fe20000000000 */
[C---:B------:R-:W-:Y:S01]  /*1780*/  ISETP.GT.U32.AND P6, PT, R201.reuse, R220, PT ;  /* 0x000000dcc900720c */ /* 0x040fe20003fc4070 */
[----:B------:R-:W-:Y:S02]  /*1790*/  IMAD R224, R201, R3, R224 ;  /* 0x00000003c9e07224 */ /* 0x000fe400078e02e0 */
[----:B------:R-:W-:Y:S01]  /*17a0*/  @!P5 IMAD.IADD R221, R221, 0x1, -R201 ;  /* 0x00000001ddddd824 */ /* 0x000fe200078e0ac9 */
[----:B------:R-:W-:Y:S01]  /*17b0*/  IABS R226, R11 ;  /* 0x0000000b00e27213 */ /* 0x000fe20000000000 */
[----:B------:R-:W-:Y:S01]  /*17c0*/  IMAD.HI.U32 R3, R207, R6, RZ ;  /* 0x00000006cf037227 */ /* 0x000fe200078e00ff */
[----:B------:R-:W-:-:S03]  /*17d0*/  ISETP.GT.U32.AND P5, PT, R201, R224, PT ;  /* 0x000000e0c900720c */ /* 0x000fc60003fa4070 */
[----:B------:R-:W-:Y:S02]  /*17e0*/  IMAD.MOV R3, RZ, RZ, -R3 ;  /* 0x000000ffff037224 */ /* 0x000fe400078e0a03 */
[----:B------:R-:W-:Y:S01]  /*17f0*/  @!P2 IMAD.MOV R218, RZ, RZ, -R218 ;  /* 0x000000ffffdaa224 */ /* 0x000fe200078e0ada */
[----:B------:R-:W-:Y:S01]  /*1800*/  ISETP.GT.U32.AND P2, PT, R201, R222, PT ;  /* 0x000000dec900720c */ /* 0x000fe20003f44070 */
[--C-:B------:R-:W-:Y:S01]  /*1810*/  @!P6 IMAD.IADD R220, R220, 0x1, -R201.reuse ;  /* 0x00000001dcdce824 */ /* 0x100fe200078e0ac9 */
[----:B------:R-:W-:Y:S01]  /*1820*/  ISETP.GE.AND P6, PT, R7, RZ, PT ;  /* 0x000000ff0700720c */ /* 0x000fe20003fc6270 */
[----:B------:R-:W-:Y:S01]  /*1830*/  VIADD R7, R0, 0x19 ;  /* 0x0000001900077836 */ /* 0x000fe20000000000 */
[----:B------:R-:W-:Y:S01]  /*1840*/  STL [R1+0xe84], R218 ;  /* 0x000e84da01007387 */ /* 0x000fe20000100800 */
[----:B------:R-:W-:Y:S02]  /*1850*/  IMAD R225, R201, R3, R6 ;  /* 0x00000003c9e17224 */ /* 0x000fe400078e0206 */
[--C-:B------:R-:W-:Y:S01]  /*1860*/  @!P5 IMAD.IADD R224, R224, 0x1, -R201.reuse ;  /* 0x00000001e0e0d824 */ /* 0x100fe200078e0ac9 */
[----:B------:R-:W-:Y:S01]  /*1870*/  IABS R8, R7 ;  /* 0x0000000700087213 */ /* 0x000fe20000000000 */
[----:B------:R-:W-:Y:S01]  /*1880*/  @!P4 IMAD.IADD R219, R219, 0x1, -R201 ;  /* 0x00000001dbdbc824 */ /* 0x000fe200078e0ac9 */
[----:B------:R-:W-:Y:S01]  /*1890*/  ISETP.GT.U32.AND P4, PT, R201, R223, PT ;  /* 0x000000dfc900720c */ /* 0x000fe20003f84070 */
[----:B------:R-:W-:Y:S01]  /*18a0*/  IMAD.HI.U32 R4, R207, R226, RZ ;  /* 0x000000e2cf047227 */ /* 0x000fe200078e00ff */
[----:B------:R-:W-:-:S03]  /*18b0*/  ISETP.GT.U32.AND P5, PT, R201, R224, PT ;  /* 0x000000e0c900720c */ /* 0x000fc60003fa4070 */
[----:B------:R-:W-:-:S04]  /*18c0*/  IMAD.HI.U32 R3, R207, R8, RZ ;  /* 0x00000008cf037227 */ /* 0x000fc800078e00ff */
[----:B------:R-:W-:Y:S02]  /*18d0*/  IMAD.MOV R3, RZ, RZ, -R3 ;  /* 0x000000ffff037224 */ /* 0x000fe400078e0a03 */
[----:B------:R-:W-:Y:S02]  /*18e0*/  IMAD.MOV R4, RZ, RZ, -R4 ;  /* 0x000000ffff047224 */ /* 0x000fe400078e0a04 */
[C---:B------:R-:W-:Y:S02]  /*18f0*/  IMAD R227, R201.reuse, R3, R8 ;  /* 0x00000003c9e37224 */ /* 0x040fe400078e0208 */
[--C-:B------:R-:W-:Y:S02]  /*1900*/  @!P5 IMAD.IADD R224, R224, 0x1, -R201.reuse ;  /* 0x00000001e0e0d824 */ /* 0x100fe400078e0ac9 */
[--C-:B------:R-:W-:Y:S01]  /*1910*/  @!P2 IMAD.IADD R222, R222, 0x1, -R201.reuse ;  /* 0x00000001dedea824 */ /* 0x100fe200078e0ac9 */
[----:B------:R-:W-:Y:S01]  /*1920*/  ISETP.GT.U32.AND P5, PT, R201, R227, PT ;  /* 0x000000e3c900720c */ /* 0x000fe20003fa4070 */
[----:B------:R-:W-:Y:S01]  /*1930*/  @!P4 IMAD.IADD R223, R223, 0x1, -R201 ;  /* 0x00000001dfdfc824 */ /* 0x000fe200078e0ac9 */
[----:B------:R-:W-:Y:S01]  /*1940*/  ISETP.GE.AND P2, PT, R5, RZ, PT ;  /* 0x000000ff0500720c */ /* 0x000fe20003f46270 */
[----:B------:R-:W-:Y:S01]  /*1950*/  IMAD R226, R201, R4, R226 ;  /* 0x00000004c9e27224 */ /* 0x000fe200078e02e2 */
[----:B------:R-:W-:Y:S01]  /*1960*/  ISETP.GE.AND P4, PT, R9, RZ, PT ;  /* 0x000000ff0900720c */ /* 0x000fe20003f86270 */
[----:B------:R-:W-:-:S02]  /*1970*/  VIADD R5, R0, 0x1a ;  /* 0x0000001a00057836 */ /* 0x000fc40000000000 */
[----:B------:R-:W-:Y:S01]  /*1980*/  @!P1 IMAD.MOV R219, RZ, RZ, -R219 ;  /* 0x000000ffffdb9224 */ /* 0x000fe200078e0adb */
[C---:B------:R-:W-:Y:S01]  /*1990*/  ISETP.GT.U32.AND P1, PT, R201.reuse, R223, PT ;  /* 0x000000dfc900720c */ /* 0x040fe20003f24070 */
[----:B------:R-:W-:Y:S01]  /*19a0*/  @!P6 IMAD.MOV R222, RZ, RZ, -R222 ;  /* 0x000000ffffdee224 */ /* 0x000fe200078e0ade */
[----:B------:R-:W-:Y:S01]  /*19b0*/  ISETP.GT.U32.AND P6, PT, R201, R226, PT ;  /* 0x000000e2c900720c */ /* 0x000fe20003fc4070 */
[----:B------:R-:W-:Y:S01]  /*19c0*/  VIADD R9, R0, 0x1b ;  /* 0x0000001b00097836 */ /* 0x000fe20000000000 */
[----:B------:R-:W-:Y:S01]  /*19d0*/  IABS R228, R5 ;  /* 0x0000000500e47213 */ /* 0x000fe20000000000 */
[----:B------:R-:W-:Y:S01]  /*19e0*/  @!P5 IMAD.IADD R227, R227, 0x1, -R201 ;  /* 0x00000001e3e3d824 */ /* 0x000fe200078e0ac9 */
[----:B------:R-:W-:Y:S01]  /*19f0*/  STL [R1+0xe88], R219 ;  /* 0x000e88db01007387 */ /* 0x000fe20000100800 */
[----:B------:R-:W-:Y:S01]  /*1a00*/  @!P3 IMAD.MOV R220, RZ, RZ, -R220 ;  /* 0x000000ffffdcb224 */ /* 0x000fe200078e0adc */
[----:B------:R-:W-:Y:S01]  /*1a10*/  IABS R6, R9 ;  /* 0x0000000900067213 */ /* 0x000fe20000000000 */
[----:B------:R-:W-:Y:S01]  /*1a20*/  IMAD.HI.U32 R3, R207, R228, RZ ;  /* 0x000000e4cf037227 */ /* 0x000fe200078e00ff */
[----:B------:R-:W-:-:S02]  /*1a30*/  ISETP.GT.U32.AND P3, PT, R201, R225, PT ;  /* 0x000000e1c900720c */ /* 0x000fc40003f64070 */
[----:B------:R-:W-:Y:S01]  /*1a40*/  ISETP.GT.U32.AND P5, PT, R201, R227, PT ;  /* 0x000000e3c900720c */ /* 0x000fe20003fa4070 */
[----:B------:R-:W-:Y:S01]  /*1a50*/  IMAD.MOV R4, RZ, RZ, -R3 ;  /* 0x000000ffff047224 */ /* 0x000fe200078e0a03 */
[----:B------:R-:W-:Y:S01]  /*1a60*/  STL [R1+0xe8c], R220 ;  /* 0x000e8cdc01007387 */ /* 0x000fe20000100800 */
[----:B------:R-:W-:-:S04]  /*1a70*/  IMAD.HI.U32 R3, R207, R6, RZ ;  /* 0x00000006cf037227 */ /* 0x000fc800078e00ff */
[--C-:B------:R-:W-:Y:S01]  /*1a80*/  @!P1 IMAD.IADD R223, R223, 0x1, -R201.reuse ;  /* 0x00000001dfdf9824 */ /* 0x100fe200078e0ac9 */
[----:B------:R-:W-:Y:S01]  /*1a90*/  ISETP.GE.AND P1, PT, R11, RZ, PT ;  /* 0x000000ff0b00720c */ /* 0x000fe20003f26270 */
[----:B------:R-:W-:Y:S02]  /*1aa0*/  @!P6 IMAD.IADD R226, R226, 0x1, -R201 ;  /* 0x00000001e2e2e824 */ /* 0x000fe400078e0ac9 */
[----:B------:R-:W-:Y:S02]  /*1ab0*/  IMAD.MOV R3, RZ, RZ, -R3 ;  /* 0x000000ffff037224 */ /* 0x000fe400078e0a03 */
[----:B------:R-:W-:Y:S01]  /*1ac0*/  @!P2 IMAD.MOV R223, RZ, RZ, -R223 ;  /* 0x000000ffffdfa224 */ /* 0x000fe200078e0adf */
[C---:B------:R-:W-:Y:S01]  /*1ad0*/  ISETP.GT.U32.AND P2, PT, R201.reuse, R226, PT ;  /* 0x000000e2c900720c */ /* 0x040fe20003f44070 */
[----:B------:R-:W-:Y:S02]  /*1ae0*/  IMAD R229, R201, R3, R6 ;  /* 0x00000003c9e57224 */ /* 0x000fe400078e0206 */
[--C-:B------:R-:W-:Y:S01]  /*1af0*/  @!P3 IMAD.IADD R225, R225, 0x1, -R201.reuse ;  /* 0x00000001e1e1b824 */ /* 0x100fe200078e0ac9 */
[----:B------:R-:W-:Y:S01]  /*1b00*/  ISETP.GE.AND P3, PT, R7, RZ, PT ;  /* 0x000000ff0700720c */ /* 0x000fe20003f66270 */
[----:B------:R-:W-:Y:S01]  /*1b10*/  @!P5 IMAD.IADD R227, R227, 0x1, -R201 ;  /* 0x00000001e3e3d824 */ /* 0x000fe200078e0ac9 */
[C---:B------:R-:W-:Y:S01]  /*1b20*/  ISETP.GT.U32.AND P5, PT, R201.reuse, R229, PT ;  /* 0x000000e5c900720c */ /* 0x040fe20003fa4070 */
[----:B------:R-:W-:Y:S01]  /*1b30*/  VIADD R7, R0, 0x1c ;  /* 0x0000001c00077836 */ /* 0x000fe20000000000 */
[C---:B------:R-:W-:Y:S01]  /*1b40*/  ISETP.GT.U32.AND P6, PT, R201.reuse, R225, PT ;  /* 0x000000e1c900720c */ /* 0x040fe20003fc4070 */
[----:B------:R-:W-:-:S02]  /*1b50*/  IMAD R228, R201, R4, R228 ;  /* 0x00000004c9e47224 */ /* 0x000fc400078e02e4 */
[----:B------:R-:W-:Y:S01]  /*1b60*/  @!P0 IMAD.MOV R221, RZ, RZ, -R221 ;  /* 0x000000ffffdd8224 */ /* 0x000fe200078e0add */
[----:B------:R-:W-:Y:S01]  /*1b70*/  IABS R230, R7 ;  /* 0x0000000700e67213 */ /* 0x000fe20000000000 */
[--C-:B------:R-:W-:Y:S01]  /*1b80*/  @!P2 IMAD.IADD R226, R226, 0x1, -R201.reuse ;  /* 0x00000001e2e2a824 */ /* 0x100fe200078e0ac9 */
[----:B------:R-:W-:Y:S01]  /*1b90*/  ISETP.GE.AND P2, PT, R5, RZ, PT ;  /* 0x000000ff0500720c */ /* 0x000fe20003f46270 */
[----:B------:R-:W-:Y:S01]  /*1ba0*/  VIADD R5, R0, 0x1e ;  /* 0x0000001e00057836 */ /* 0x000fe20000000000 */
[----:B------:R-:W-:Y:S01]  /*1bb0*/  ISETP.GE.AND P0, PT, R10, RZ, PT ;  /* 0x000000ff0a00720c */ /* 0x000fe20003f06270 */
[----:B------:R-:W-:Y:S01]  /*1bc0*/  IMAD.HI.U32 R3, R207, R230, RZ ;  /* 0x000000e6cf037227 */ /* 0x000fe200078e00ff */
[----:B------:R-:W-:Y:S02]  /*1bd0*/  STL [R1+0xe90], R221 ;  /* 0x000e90dd01007387 */ /* 0x000fe40000100800 */
[----:B------:R-:W-:Y:S01]  /*1be0*/  IABS R232, R5 ;  /* 0x0000000500e87213 */ /* 0x000fe20000000000 */
[----:B------:R-:W-:Y:S01]  /*1bf0*/  @!P5 IMAD.IADD R229, R229, 0x1, -R201 ;  /* 0x00000001e5e5d824 */ /* 0x000fe200078e0ac9 */
[----:B------:R-:W-:Y:S01]  /*1c00*/  STL [R1+0xe94], R222 ;  /* 0x000e94de01007387 */ /* 0x000fe20000100800 */
[----:B------:R-:W-:-:S02]  /*1c10*/  IMAD.MOV R3, RZ, RZ, -R3 ;  /* 0x000000ffff037224 */ /* 0x000fc400078e0a03 */
[----:B------:R-:W-:Y:S01]  /*1c20*/  @!P6 IMAD.IADD R225, R225, 0x1, -R201 ;  /* 0x00000001e1e1e824 */ /* 0x000fe200078e0ac9 */
[C---:B------:R-:W-:Y:S01]  /*1c30*/  ISETP.GT.U32.AND P6, PT, R201.reuse, R228, PT ;  /* 0x000000e4c900720c */ /* 0x040fe20003fc4070 */
[----:B------:R-:W-:Y:S01]  /*1c40*/  VIADD R10, R0, 0x1d ;  /* 0x0000001d000a7836 */ /* 0x000fe20000000000 */
[C---:B------:R-:W-:Y:S01]  /*1c50*/  ISETP.GT.U32.AND P5, PT, R201.reuse, R229, PT ;  /* 0x000000e5c900720c */ /* 0x040fe20003fa4070 */
[----:B------:R-:W-:Y:S02]  /*1c60*/  IMAD R230, R201, R3, R230 ;  /* 0x00000003c9e67224 */ /* 0x000fe400078e02e6 */
[----:B------:R-:W-:Y:S01]  /*1c70*/  IMAD.HI.U32 R3, R207, R232, RZ ;  /* 0x000000e8cf037227 */ /* 0x000fe200078e00ff */
[----:B------:R-:W-:-:S03]  /*1c80*/  IABS R8, R10 ;  /* 0x0000000a00087213 */ /* 0x000fc60000000000 */
[----:B------:R-:W-:Y:S02]  /*1c90*/  IMAD.MOV R3, RZ, RZ, -R3 ;  /* 0x000000ffff037224 */ /* 0x000fe400078e0a03 */
[----:B------:R-:W-:-:S04]  /*1ca0*/  IMAD.HI.U32 R4, R207, R8, RZ ;  /* 0x00000008cf047227 */ /* 0x000fc800078e00ff */
[----:B------:R-:W-:Y:S02]  /*1cb0*/  IMAD R232, R201, R3, R232 ;  /* 0x00000003c9e87224 */ /* 0x000fe400078e02e8 */
[--C-:B------:R-:W-:Y:S01]  /*1cc0*/  @!P6 IMAD.IADD R228, R228, 0x1, -R201.reuse ;  /* 0x00000001e4e4e824 */ /* 0x100fe200078e0ac9 */
[----:B------:R-:W-:Y:S01]  /*1cd0*/  ISETP.GE.AND P6, PT, R9, RZ, PT ;  /* 0x000000ff0900720c */ /* 0x000fe20003fc6270 */
[----:B------:R-:W-:Y:S02]  /*1ce0*/  IMAD.MOV R4, RZ, RZ, -R4 ;  /* 0x000000ffff047224 */ /* 0x000fe400078e0a04 */
[----:B------:R-:W-:Y:S01]  /*1cf0*/  @!P5 IMAD.IADD R229, R229, 0x1, -R201 ;  /* 0x00000001e5e5d824 */ /* 0x000fe200078e0ac9 */
[C---:B------:R-:W-:Y:S01]  /*1d00*/  ISETP.GT.U32.AND P5, PT, R201.reuse, R232, PT ;  /* 0x000000e8c900720c */ /* 0x040fe20003fa4070 */
[C---:B------:R-:W-:Y:S02]  /*1d10*/  VIADD R6, R0.reuse, 0x1f ;  /* 0x0000001f00067836 */ /* 0x040fe40000000000 */
[----:B------:R-:W-:Y:S01]  /*1d20*/  @!P4 IMAD.MOV R224, RZ, RZ, -R224 ;  /* 0x000000ffffe0c224 */ /* 0x000fe200078e0ae0 */
[C---:B------:R-:W-:Y:S01]  /*1d30*/  ISETP.GT.U32.AND P4, PT, R201.reuse, R228, PT ;  /* 0x000000e4c900720c */ /* 0x040fe20003f84070 */
[----:B------:R-:W-:Y:S01]  /*1d40*/  @!P0 IMAD.MOV R225, RZ, RZ, -R225 ;  /* 0x000000ffffe18224 */ /* 0x000fe200078e0ae1 */
[C---:B------:R-:W-:Y:S01]  /*1d50*/  ISETP.GT.U32.AND P0, PT, R201.reuse, R230, PT ;  /* 0x000000e6c900720c */ /* 0x040fe20003f04070 */
[----:B------:R-:W-:Y:S01]  /*1d60*/  IMAD R231, R201, R4, R8 ;  /* 0x00000004c9e77224 */ /* 0x000fe200078e0208 */
[----:B------:R-:W-:Y:S01]  /*1d70*/  IABS R4, R6 ;  /* 0x0000000600047213 */ /* 0x000fe20000000000 */
[----:B------:R-:W-:Y:S01]  /*1d80*/  @!P1 IMAD.MOV R226, RZ, RZ, -R226 ;  /* 0x000000ffffe29224 */ /* 0x000fe200078e0ae2 */
[----:B------:R-:W-:Y:S01]  /*1d90*/  ISETP.GE.AND P1, PT, R7, RZ, PT ;  /* 0x000000ff0700720c */ /* 0x000fe20003f26270 */
[----:B------:R-:W-:Y:S01]  /*1da0*/  @!P3 IMAD.MOV R227, RZ, RZ, -R227 ;  /* 0x000000ffffe3b224 */ /* 0x000fe200078e0ae3 */
[----:B------:R-:W-:Y:S01]  /*1db0*/  ISETP.GT.U32.AND P3, PT, R201, R231, PT ;  /* 0x000000e7c900720c */ /* 0x000fe20003f64070 */
[----:B------:R-:W-:-:S02]  /*1dc0*/  VIADD R7, R0, 0x20 ;  /* 0x0000002000077836 */ /* 0x000fc40000000000 */
[----:B------:R-:W-:-:S03]  /*1dd0*/  IMAD.HI.U32 R3, R207, R4, RZ ;  /* 0x00000004cf037227 */ /* 0x000fc600078e00ff */
[----:B------:R-:W-:Y:S01]  /*1de0*/  IABS R234, R7 ;  /* 0x0000000700ea7213 */ /* 0x000fe20000000000 */
[----:B------:R-:W-:Y:S02]  /*1df0*/  @!P5 IMAD.IADD R232, R232, 0x1, -R201 ;  /* 0x00000001e8e8d824 */ /* 0x000fe400078e0ac9 */
[----:B------:R-:W-:Y:S02]  /*1e00*/  IMAD.MOV R3, RZ, RZ, -R3 ;  /* 0x000000ffff037224 */ /* 0x000fe400078e0a03 */
[--C-:B------:R-:W-:Y:S01]  /*1e10*/  @!P4 IMAD.IADD R228, R228, 0x1, -R201.reuse ;  /* 0x00000001e4e4c824 */ /* 0x100fe200078e0ac9 */
[----:B------:R-:W-:Y:S01]  /*1e20*/  ISETP.GT.U32.AND P5, PT, R201, R232, PT ;  /* 0x000000e8c900720c */ /* 0x000fe20003fa4070 */
[----:B------:R-:W-:Y:S01]  /*1e30*/  @!P0 IMAD.IADD R230, R230, 0x1, -R201 ;  /* 0x00000001e6e68824 */ /* 0x000fe200078e0ac9 */
[----:B------:R-:W-:Y:S01]  /*1e40*/  ISETP.GE.AND P0, PT, R5, RZ, PT ;  /* 0x000000ff0500720c */ /* 0x000fe20003f06270 */
[C---:B------:R-:W-:Y:S01]  /*1e50*/  IMAD R233, R201.reuse, R3, R4 ;  /* 0x00000003c9e97224 */ /* 0x040fe200078e0204 */
[----:B------:R-:W-:Y:S01]  /*1e60*/  ISETP.GE.AND P4, PT, R10, RZ, PT ;  /* 0x000000ff0a00720c */ /* 0x000fe20003f86270 */
[----:B------:R-:W-:Y:S01]  /*1e70*/  @!P2 IMAD.MOV R228, RZ, RZ, -R228 ;  /* 0x000000ffffe4a224 */ /* 0x000fe200078e0ae4 */
[----:B------:R-:W-:Y:S01]  /*1e80*/  ISETP.GT.U32.AND P2, PT, R201, R230, PT ;  /* 0x000000e6c900720c */ /* 0x000fe20003f44070 */
[----:B------:R-:W-:-:S04]  /*1e90*/  IMAD.HI.U32 R3, R207, R234, RZ ;  /* 0x000000eacf037227 */ /* 0x000fc800078e00ff */
[----:B------:R-:W-:Y:S02]  /*1ea0*/  @!P3 IMAD.IADD R231, R231, 0x1, -R201 ;  /* 0x00000001e7e7b824 */ /* 0x000fe400078e0ac9 */
[----:B------:R-:W-:Y:S02]  /*1eb0*/  IMAD.MOV R3, RZ, RZ, -R3 ;  /* 0x000000ffff037224 */ /* 0x000fe400078e0a03 */
[--C-:B------:R-:W-:Y:S01]  /*1ec0*/  @!P5 IMAD.IADD R232, R232, 0x1, -R201.reuse ;  /* 0x00000001e8e8d824 */ /* 0x100fe200078e0ac9 */
[C---:B------:R-:W-:Y:S01]  /*1ed0*/  ISETP.GT.U32.AND P3, PT, R201.reuse, R231, PT ;  /* 0x000000e7c900720c */ /* 0x040fe20003f64070 */
[C---:B------:R-:W-:Y:S02]  /*1ee0*/  IMAD R234, R201.reuse, R3, R234 ;  /* 0x00000003c9ea7224 */ /* 0x040fe400078e02ea */
[----:B------:R-:W-:Y:S02]  /*1ef0*/  VIADD R5, R0, 0x21 ;  /* 0x0000002100057836 */ /* 0x000fe40000000000 */
[----:B------:R-:W-:Y:S01]  /*1f00*/  @!P2 IMAD.IADD R230, R230, 0x1, -R201 ;  /* 0x00000001e6e6a824 */ /* 0x000fe200078e0ac9 */
[C---:B------:R-:W-:Y:S01]  /*1f10*/  ISETP.GT.U32.AND P5, PT, R201.reuse, R234, PT ;  /* 0x000000eac900720c */ /* 0x040fe20003fa4070 */
[----:B------:R-:W-:Y:S01]  /*1f20*/  VIADD R8, R0, 0x23 ;  /* 0x0000002300087836 */ /* 0x000fe20000000000 */
[----:B------:R-:W-:Y:S01]  /*1f30*/  ISETP.GT.U32.AND P2, PT, R201, R233, PT ;  /* 0x000000e9c900720c */ /* 0x000fe20003f44070 */
[----:B------:R-:W-:Y:S01]  /*1f40*/  @!P6 IMAD.MOV R229, RZ, RZ, -R229 ;  /* 0x000000ffffe5e224 */ /* 0x000fe200078e0ae5 */
[----:B------:R-:W-:Y:S01]  /*1f50*/  IABS R4, R5 ;  /* 0x0000000500047213 */ /* 0x000fe20000000000 */
[----:B------:R-:W-:Y:S01]  /*1f60*/  @!P1 IMAD.MOV R230, RZ, RZ, -R230 ;  /* 0x000000ffffe69224 */ /* 0x000fe200078e0ae6 */
[----:B------:R-:W-:Y:S01]  /*1f70*/  ISETP.GE.AND P6, PT, R6, RZ, PT ;  /* 0x000000ff0600720c */ /* 0x000fe20003fc6270 */
[----:B------:R-:W-:Y:S01]  /*1f80*/  @!P3 IMAD.IADD R231, R231, 0x1, -R201 ;  /* 0x00000001e7e7b824 */ /* 0x000fe200078e0ac9 */
[----:B------:R-:W-:Y:S01]  /*1f90*/  ISETP.GE.AND P3, PT, R7, RZ, PT ;  /* 0x000000ff0700720c */ /* 0x000fe20003f66270 */
[----:B------:R-:W-:Y:S01]  /*1fa0*/  VIADD R7, R0, 0x22 ;  /* 0x0000002200077836 */ /* 0x000fe20000000000 */
[----:B------:R-:W-:Y:S01]  /*1fb0*/  IABS R6, R8 ;  /* 0x0000000800067213 */ /* 0x000fe20000000000 */
[----:B------:R-:W-:-:S03]  /*1fc0*/  IMAD.HI.U32 R3, R207, R4, RZ ;  /* 0x00000004cf037227 */ /* 0x000fc600078e00ff */
[----:B------:R-:W-:Y:S01]  /*1fd0*/  IABS R236, R7 ;  /* 0x0000000700ec7213 */ /* 0x000fe20000000000 */
[----:B------:R-:W-:Y:S02]  /*1fe0*/  @!P5 IMAD.IADD R234, R234, 0x1, -R201 ;  /* 0x00000001eaead824 */ /* 0x000fe400078e0ac9 */
[----:B------:R-:W-:Y:S02]  /*1ff0*/  IMAD.MOV R3, RZ, RZ, -R3 ;  /* 0x000000ffff037224 */ /* 0x000fe400078e0a03 */
[----:B------:R-:W-:Y:S01]  /*2000*/  @!P2 IMAD.IADD R233, R233, 0x1, -R201 ;  /* 0x00000001e9e9a824 */ /* 0x000fe200078e0ac9 */
[C---:B------:R-:W-:Y:S01]  /*2010*/  ISETP.GT.U32.AND P5, PT, R201.reuse, R234, PT ;  /* 0x000000eac900720c */ /* 0x040fe20003fa4070 */
[----:B------:R-:W-:Y:S01]  /*2020*/  IMAD R235, R201, R3, R4 ;  /* 0x00000003c9eb7224 */ /* 0x000fe200078e0204 */
[----:B------:R-:W-:Y:S01]  /*2030*/  ISETP.GE.AND P2, PT, R5, RZ, PT ;  /* 0x000000ff0500720c */ /* 0x000fe20003f46270 */
[----:B------:R-:W-:Y:S01]  /*2040*/  IMAD.HI.U32 R3, R207, R236, RZ ;  /* 0x000000eccf037227 */ /* 0x000fe200078e00ff */
[----:B------:R-:W-:-:S03]  /*2050*/  ISETP.GT.U32.AND P1, PT, R201, R233, PT ;  /* 0x000000e9c900720c */ /* 0x000fc60003f24070 */
[----:B------:R-:W-:Y:S02]  /*2060*/  IMAD.MOV R3, RZ, RZ, -R3 ;  /* 0x000000ffff037224 */ /* 0x000fe400078e0a03 */
[----:B------:R-:W-:-:S04]  /*2070*/  IMAD.HI.U32 R4, R207, R6, RZ ;  /* 0x00000006cf047227 */ /* 0x000fc800078e00ff */
[----:B------:R-:W-:Y:S01]  /*2080*/  @!P4 IMAD.MOV R231, RZ, RZ, -R231 ;  /* 0x000000ffffe7c224 */ /* 0x000fe200078e0ae7 */
[C---:B------:R-:W-:Y:S01]  /*2090*/  ISETP.GT.U32.AND P4, PT, R201.reuse, R235, PT ;  /* 0x000000ebc900720c */ /* 0x040fe20003f84070 */
[C---:B------:R-:W-:Y:S02]  /*20a0*/  IMAD R236, R201.reuse, R3, R236 ;  /* 0x00000003c9ec7224 */ /* 0x040fe400078e02ec */
[----:B------:R-:W-:Y:S02]  /*20b0*/  IMAD.MOV R4, RZ, RZ, -R4 ;  /* 0x000000ffff047224 */ /* 0x000fe400078e0a04 */
[--C-:B------:R-:W-:Y:S01]  /*20c0*/  @!P5 IMAD.IADD R234, R234, 0x1, -R201.reuse ;  /* 0x00000001eaead824 */ /* 0x100fe200078e0ac9 */
[----:B------:R-:W-:Y:S01]  /*20d0*/  ISETP.GT.U32.AND P5, PT, R201, R236, PT ;  /* 0x000000ecc900720c */ /* 0x000fe20003fa4070 */
[----:B------:R-:W-:Y:S01]  /*20e0*/  @!P1 IMAD.IADD R233, R233, 0x1, -R201 ;  /* 0x00000001e9e99824 */ /* 0x000fe200078e0ac9 */
[----:B------:R-:W-:Y:S01]  /*20f0*/  ISETP.GE.AND P1, PT, R8, RZ, PT ;  /* 0x000000ff0800720c */ /* 0x000fe20003f26270 */
[----:B------:R-:W-:-:S02]  /*2100*/  IMAD R237, R201, R4, R6 ;  /* 0x00000004c9ed7224 */ /* 0x000fc400078e0206 */
[----:B------:R-:W-:Y:S02]  /*2110*/  @!P6 IMAD.MOV R233, RZ, RZ, -R233 ;  /* 0x000000ffffe9e224 */ /* 0x000fe400078e0ae9 */
[----:B------:R-:W-:Y:S01]  /*2120*/  VIADD R5, R0, 0x24 ;  /* 0x0000002400057836 */ /* 0x000fe20000000000 */
[----:B------:R-:W-:Y:S01]  /*2130*/  ISETP.GT.U32.AND P6, PT, R201, R237, PT ;  /* 0x000000edc900720c */ /* 0x000fe20003fc4070 */
[--C-:B------:R-:W-:Y:S02]  /*2140*/  @!P4 IMAD.IADD R235, R235, 0x1, -R201.reuse ;  /* 0x00000001ebebc824 */ /* 0x100fe400078e0ac9 */
[----:B------:R-:W-:Y:S01]  /*2150*/  @!P0 IMAD.MOV R232, RZ, RZ, -R232 ;  /* 0x000000ffffe88224 */ /* 0x000fe200078e0ae8 */
[----:B------:R-:W-:Y:S01]  /*2160*/  IABS R238, R5 ;  /* 0x0000000500ee7213 */ /* 0x000fe20000000000 */
[----:B------:R-:W-:Y:S01]  /*2170*/  @!P5 IMAD.IADD R236, R236, 0x1, -R201 ;  /* 0x00000001ececd824 */ /* 0x000fe200078e0ac9 */
[----:B------:R-:W-:Y:S01]  /*2180*/  ISETP.GT.U32.AND P4, PT, R201, R235, PT ;  /* 0x000000ebc900720c */ /* 0x000fe20003f84070 */
[----:B------:R-:W-:Y:S01]  /*2190*/  @!P3 IMAD.MOV R234, RZ, RZ, -R234 ;  /* 0x000000ffffeab224 */ /* 0x000fe200078e0aea */
[----:B------:R-:W-:Y:S01]  /*21a0*/  ISETP.GE.AND P0, PT, R7, RZ, PT ;  /* 0x000000ff0700720c */ /* 0x000fe20003f06270 */
[----:B------:R-:W-:Y:S01]  /*21b0*/  VIADD R7, R0, 0x26 ;  /* 0x0000002600077836 */ /* 0x000fe20000000000 */
[----:B------:R-:W-:Y:S01]  /*21c0*/  ISETP.GT.U32.AND P5, PT, R201, R236, PT ;  /* 0x000000ecc900720c */ /* 0x000fe20003fa4070 */
[----:B------:R-:W-:Y:S01]  /*21d0*/  IMAD.HI.U32 R3, R207, R238, RZ ;  /* 0x000000eecf037227 */ /* 0x000fe200078e00ff */
[----:B------:R-:W-:-:S02]  /*21e0*/  ISETP.GE.AND P3, PT, R5, RZ, PT ;  /* 0x000000ff0500720c */ /* 0x000fc40003f66270 */
[----:B------:R-:W-:Y:S01]  /*21f0*/  IABS R240, R7 ;  /* 0x0000000700f07213 */ /* 0x000fe20000000000 */
[----:B------:R-:W-:Y:S02]  /*2200*/  @!P6 IMAD.IADD R237, R237, 0x1, -R201 ;  /* 0x00000001edede824 */ /* 0x000fe400078e0ac9 */
[----:B------:R-:W-:Y:S02]  /*2210*/  VIADD R4, R0, 0x25 ;  /* 0x0000002500047836 */ /* 0x000fe40000000000 */
[----:B------:R-:W-:Y:S01]  /*2220*/  IMAD.MOV R5, RZ, RZ, -R3 ;  /* 0x000000ffff057224 */ /* 0x000fe200078e0a03 */
[----:B------:R-:W-:Y:S01]  /*2230*/  ISETP.GT.U32.AND P6, PT, R201, R237, PT ;  /* 0x000000edc900720c */ /* 0x000fe20003fc4070 */
[----:B------:R-:W-:Y:S01]  /*2240*/  @!P4 IMAD.IADD R235, R235, 0x1, -R201 ;  /* 0x00000001ebebc824 */ /* 0x000fe200078e0ac9 */
[----:B------:R-:W-:Y:S01]  /*2250*/  IABS R6, R4 ;  /* 0x0000000400067213 */ /* 0x000fe20000000000 */
[----:B------:R-:W-:Y:S01]  /*2260*/  IMAD R238, R201, R5, R238 ;  /* 0x00000005c9ee7224 */ /* 0x000fe200078e02ee */
[----:B------:R-:W-:Y:S01]  /*2270*/  ISETP.GE.AND P4, PT, R4, RZ, PT ;  /* 0x000000ff0400720c */ /* 0x000fe20003f86270 */
[----:B------:R-:W-:-:S04]  /*2280*/  IMAD.HI.U32 R4, R207, R240, RZ ;  /* 0x000000f0cf047227 */ /* 0x000fc800078e00ff */
[----:B------:R-:W-:Y:S01]  /*2290*/  @!P5 IMAD.IADD R236, R236, 0x1, -R201 ;  /* 0x00000001ececd824 */ /* 0x000fe200078e0ac9 */
[----:B------:R-:W-:Y:S01]  /*22a0*/  ISETP.GT.U32.AND P5, PT, R201, R238, PT ;  /* 0x000000eec900720c */ /* 0x000fe20003fa4070 */
[----:B------:R-:W-:Y:S02]  /*22b0*/  IMAD.MOV R4, RZ, RZ, -R4 ;  /* 0x000000ffff047224 */ /* 0x000fe400078e0a04 */
[----:B------:R-:W-:-:S04]  /*22c0*/  IMAD.HI.U32 R3, R207, R6, RZ ;  /* 0x00000006cf037227 */ /* 0x000fc800078e00ff */
[----:B------:R-:W-:Y:S02]  /*22d0*/  IMAD R240, R201, R4, R240 ;  /* 0x00000004c9f07224 */ /* 0x000fe400078e02f0 */
[----:B------:R-:W-:Y:S02]  /*22e0*/  @!P6 IMAD.IADD R237, R237, 0x1, -R201 ;  /* 0x00000001edede824 */ /* 0x000fe400078e0ac9 */
[----:B------:R-:W-:Y:S02]  /*22f0*/  IMAD.MOV R3, RZ, RZ, -R3 ;  /* 0x000000ffff037224 */ /* 0x000fe400078e0a03 */
[----:B------:R-:W-:Y:S01]  /*2300*/  @!P1 IMAD.MOV R237, RZ, RZ, -R237 ;  /* 0x000000ffffed9224 */ /* 0x000fe200078e0aed */
[C---:B------:R-:W-:Y:S01]  /*2310*/  ISETP.GT.U32.AND P1, PT, R201.reuse, R240, PT ;  /* 0x000000f0c900720c */ /* 0x040fe20003f24070 */
[----:B------:R-:W-:Y:S02]  /*2320*/  IMAD R239, R201, R3, R6 ;  /* 0x00000003c9ef7224 */ /* 0x000fe400078e0206 */
[----:B------:R-:W-:-:S02]  /*2330*/  VIADD R5, R0, 0x28 ;  /* 0x0000002800057836 */ /* 0x000fc40000000000 */
[----:B------:R-:W-:Y:S02]  /*2340*/  @!P5 IMAD.IADD R238, R238, 0x1, -R201 ;  /* 0x00000001eeeed824 */ /* 0x000fe400078e0ac9 */
[----:B------:R-:W-:Y:S01]  /*2350*/  @!P0 IMAD.MOV R236, RZ, RZ, -R236 ;  /* 0x000000ffffec8224 */ /* 0x000fe200078e0aec */
[C---:B------:R-:W-:Y:S01]  /*2360*/  ISETP.GT.U32.AND P0, PT, R201.reuse, R239, PT ;  /* 0x000000efc900720c */ /* 0x040fe20003f04070 */
[----:B------:R-:W-:Y:S01]  /*2370*/  VIADD R9, R0, 0x2a ;  /* 0x0000002a00097836 */ /* 0x000fe20000000000 */
[----:B------:R-:W-:Y:S01]  /*2380*/  IABS R242, R5 ;  /* 0x0000000500f27213 */ /* 0x000fe20000000000 */
[----:B------:R-:W-:Y:S01]  /*2390*/  @!P2 IMAD.MOV R235, RZ, RZ, -R235 ;  /* 0x000000ffffeba224 */ /* 0x000fe200078e0aeb */
[----:B------:R-:W-:Y:S01]  /*23a0*/  ISETP.GT.U32.AND P5, PT, R201, R238, PT ;  /* 0x000000eec900720c */ /* 0x000fe20003fa4070 */
[----:B------:R-:W-:Y:S01]  /*23b0*/  @!P1 IMAD.IADD R240, R240, 0x1, -R201 ;  /* 0x00000001f0f09824 */ /* 0x000fe200078e0ac9 */
[----:B------:R-:W-:Y:S01]  /*23c0*/  IABS R244, R9 ;  /* 0x0000000900f47213 */ /* 0x000fe20000000000 */
[----:B------:R-:W-:Y:S01]  /*23d0*/  IMAD.HI.U32 R4, R207, R242, RZ ;  /* 0x000000f2cf047227 */ /* 0x000fe200078e00ff */
[----:B------:R-:W-:-:S02]  /*23e0*/  ISETP.GE.AND P2, PT, R7, RZ, PT ;  /* 0x000000ff0700720c */ /* 0x000fc40003f46270 */
[----:B------:R-:W-:Y:S01]  /*23f0*/  ISETP.GT.U32.AND P1, PT, R201, R240, PT ;  /* 0x000000f0c900720c */ /* 0x000fe20003f24070 */
[----:B------:R-:W-:Y:S02]  /*2400*/  IMAD.MOV R4, RZ, RZ, -R4 ;  /* 0x000000ffff047224 */ /* 0x000fe400078e0a04 */
[----:B------:R-:W-:Y:S02]  /*2410*/  VIADD R3, R0, 0x27 ;  /* 0x0000002700037836 */ /* 0x000fe40000000000 */
[--C-:B------:R-:W-:Y:S02]  /*2420*/  @!P0 IMAD.IADD R239, R239, 0x1, -R201.reuse ;  /* 0x00000001efef8824 */ /* 0x100fe400078e0ac9 */
[----:B------:R-:W-:Y:S01]  /*2430*/  @!P5 IMAD.IADD R238, R238, 0x1, -R201 ;  /* 0x00000001eeeed824 */ /* 0x000fe200078e0ac9 */
[----:B------:R-:W-:Y:S01]  /*2440*/  IABS R6, R3 ;  /* 0x0000000300067213 */ /* 0x000fe20000000000 */
[C---:B------:R-:W-:Y:S01]  /*2450*/  IMAD R242, R201.reuse, R4, R242 ;  /* 0x00000004c9f27224 */ /* 0x040fe200078e02f2 */
[----:B------:R-:W-:Y:S01]  /*2460*/  ISETP.GT.U32.AND P0, PT, R201, R239, PT ;  /* 0x000000efc900720c */ /* 0x000fe20003f04070 */
[----:B------:R-:W-:Y:S01]  /*2470*/  IMAD.HI.U32 R4, R207, R244, RZ ;  /* 0x000000f4cf047227 */ /* 0x000fe200078e00ff */
[----:B------:R-:W-:-:S02]  /*2480*/  ISETP.GE.AND P6, PT, R3, RZ, PT ;  /* 0x000000ff0300720c */ /* 0x000fc40003fc6270 */
[----:B------:R-:W-:Y:S01]  /*2490*/  ISETP.GE.AND P5, PT, R5, RZ, PT ;  /* 0x000000ff0500720c */ /* 0x000fe20003fa6270 */
[----:B------:R-:W-:Y:S01]  /*24a0*/  @!P3 IMAD.MOV R238, RZ, RZ, -R238 ;  /* 0x000000ffffeeb224 */ /* 0x000fe200078e0aee */
[----:B------:R-:W-:Y:S01]  /*24b0*/  ISETP.GT.U32.AND P3, PT, R201, R242, PT ;  /* 0x000000f2c900720c */ /* 0x000fe20003f64070 */
[----:B------:R-:W-:Y:S02]  /*24c0*/  VIADD R7, R0, 0x29 ;  /* 0x0000002900077836 */ /* 0x000fe40000000000 */
[----:B------:R-:W-:Y:S02]  /*24d0*/  IMAD.MOV R4, RZ, RZ, -R4 ;  /* 0x000000ffff047224 */ /* 0x000fe400078e0a04 */
[----:B------:R-:W-:Y:S01]  /*24e0*/  IMAD.HI.U32 R3, R207, R6, RZ ;  /* 0x00000006cf037227 */ /* 0x000fe200078e00ff */
[----:B------:R-:W-:-:S03]  /*24f0*/  IABS R8, R7 ;  /* 0x0000000700087213 */ /* 0x000fc60000000000 */
[C---:B------:R-:W-:Y:S02]  /*2500*/  IMAD R244, R201.reuse, R4, R244 ;  /* 0x00000004c9f47224 */ /* 0x040fe400078e02f4 */
[----:B------:R-:W-:Y:S02]  /*2510*/  @!P1 IMAD.IADD R240, R240, 0x1, -R201 ;  /* 0x00000001f0f09824 */ /* 0x000fe400078e0ac9 */
[----:B------:R-:W-:Y:S02]  /*2520*/  IMAD.MOV R241, RZ, RZ, -R3 ;  /* 0x000000fffff17224 */ /* 0x000fe400078e0a03 */
[----:B------:R-:W-:Y:S02]  /*2530*/  VIADD R5, R0, 0x2b ;  /* 0x0000002b00057836 */ /* 0x000fe40000000000 */
[----:B------:R-:W-:Y:S01]  /*2540*/  @!P2 IMAD.MOV R240, RZ, RZ, -R240 ;  /* 0x000000fffff0a224 */ /* 0x000fe200078e0af0 */
[----:B------:R-:W-:Y:S01]  /*2550*/  ISETP.GT.U32.AND P2, PT, R201, R244, PT ;  /* 0x000000f4c900720c */ /* 0x000fe20003f44070 */
[----:B------:R-:W-:Y:S01]  /*2560*/  IMAD.HI.U32 R3, R207, R8, RZ ;  /* 0x00000008cf037227 */ /* 0x000fe200078e00ff */
[----:B------:R-:W-:-:S03]  /*2570*/  IABS R4, R5 ;  /* 0x0000000500047213 */ /* 0x000fc60000000000 */
[--C-:B------:R-:W-:Y:S02]  /*2580*/  @!P0 IMAD.IADD R239, R239, 0x1, -R201.reuse ;  /* 0x00000001efef8824 */ /* 0x100fe400078e0ac9 */
[----:B------:R-:W-:Y:S02]  /*2590*/  @!P3 IMAD.IADD R242, R242, 0x1, -R201 ;  /* 0x00000001f2f2b824 */ /* 0x000fe400078e0ac9 */
[----:B------:R-:W-:Y:S02]  /*25a0*/  IMAD.MOV R3, RZ, RZ, -R3 ;  /* 0x000000ffff037224 */ /* 0x000fe400078e0a03 */
[----:B------:R-:W-:Y:S01]  /*25b0*/  @!P4 IMAD.MOV R239, RZ, RZ, -R239 ;  /* 0x000000ffffefc224 */ /* 0x000fe200078e0aef */
[----:B------:R-:W-:Y:S01]  /*25c0*/  ISETP.GE.AND P4, PT, R7, RZ, PT ;  /* 0x000000ff0700720c */ /* 0x000fe20003f86270 */
[C---:B------:R-:W-:Y:S01]  /*25d0*/  IMAD R243, R201.reuse, R3, R8 ;  /* 0x00000003c9f37224 */ /* 0x040fe200078e0208 */
[----:B------:R-:W-:Y:S01]  /*25e0*/  ISETP.GT.U32.AND P3, PT, R201, R242, PT ;  /* 0x000000f2c900720c */ /* 0x000fe20003f64070 */
[----:B------:R-:W-:-:S02]  /*25f0*/  VIADD R7, R0, 0x2c ;  /* 0x0000002c00077836 */ /* 0x000fc40000000000 */
[----:B------:R-:W-:Y:S01]  /*2600*/  IMAD.HI.U32 R3, R207, R4, RZ ;  /* 0x00000004cf037227 */ /* 0x000fe200078e00ff */
[C---:B------:R-:W-:Y:S02]  /*2610*/  ISETP.GT.U32.AND P1, PT, R201.reuse, R243, PT ;  /* 0x000000f3c900720c */ /* 0x040fe40003f24070 */
[----:B------:R-:W-:Y:S01]  /*2620*/  IABS R246, R7 ;  /* 0x0000000700f67213 */ /* 0x000fe20000000000 */
[C---:B------:R-:W-:Y:S02]  /*2630*/  IMAD R241, R201.reuse, R241, R6 ;  /* 0x000000f1c9f17224 */ /* 0x040fe400078e0206 */
[----:B------:R-:W-:Y:S02]  /*2640*/  IMAD.MOV R3, RZ, RZ, -R3 ;  /* 0x000000ffff037224 */ /* 0x000fe400078e0a03 */
[----:B------:R-:W-:Y:S01]  /*2650*/  @!P2 IMAD.IADD R244, R244, 0x1, -R201 ;  /* 0x00000001f4f4a824 */ /* 0x000fe200078e0ac9 */
[C---:B------:R-:W-:Y:S01]  /*2660*/  ISETP.GT.U32.AND P0, PT, R201.reuse, R241, PT ;  /* 0x000000f1c900720c */ /* 0x040fe20003f04070 */
[----:B------:R-:W-:-:S02]  /*2670*/  IMAD R245, R201, R3, R4 ;  /* 0x00000003c9f57224 */ /* 0x000fc400078e0204 */
[----:B------:R-:W-:Y:S01]  /*2680*/  IMAD.HI.U32 R3, R207, R246, RZ ;  /* 0x000000f6cf037227 */ /* 0x000fe200078e00ff */
[----:B------:R-:W-:-:S03]  /*2690*/  ISETP.GT.U32.AND P2, PT, R201, R244, PT ;  /* 0x000000f4c900720c */ /* 0x000fc60003f44070 */
[----:B------:R-:W-:Y:S01]  /*26a0*/  @!P3 IMAD.IADD R242, R242, 0x1, -R201 ;  /* 0x00000001f2f2b824 */ /* 0x000fe200078e0ac9 */
[----:B------:R-:W-:Y:S01]  /*26b0*/  ISETP.GT.U32.AND P3, PT, R201, R245, PT ;  /* 0x000000f5c900720c */ /* 0x000fe20003f64070 */
[----:B------:R-:W-:Y:S02]  /*26c0*/  IMAD.MOV R3, RZ, RZ, -R3 ;  /* 0x000000ffff037224 */ /* 0x000fe400078e0a03 */
[--C-:B------:R-:W-:Y:S02]  /*26d0*/  @!P1 IMAD.IADD R243, R243, 0x1, -R201.reuse ;  /* 0x00000001f3f39824 */ /* 0x100fe400078e0ac9 */
[----:B------:R-:W-:Y:S02]  /*26e0*/  IMAD R246, R201, R3, R246 ;  /* 0x00000003c9f67224 */ /* 0x000fe400078e02f6 */
[----:B------:R-:W-:Y:S01]  /*26f0*/  @!P0 IMAD.IADD R241, R241, 0x1, -R201 ;  /* 0x00000001f1f18824 */ /* 0x000fe200078e0ac9 */
[----:B------:R-:W-:Y:S01]  /*2700*/  ISETP.GT.U32.AND P1, PT, R201, R243, PT ;  /* 0x000000f3c900720c */ /* 0x000fe20003f24070 */
[----:B------:R-:W-:-:S02]  /*2710*/  VIADD R8, R0, 0x2d ;  /* 0x0000002d00087836 */ /* 0x000fc40000000000 */
[--C-:B------:R-:W-:Y:S01]  /*2720*/  @!P2 IMAD.IADD R244, R244, 0x1, -R201.reuse ;  /* 0x00000001f4f4a824 */ /* 0x100fe200078e0ac9 */
[----:B------:R-:W-:Y:S01]  /*2730*/  ISETP.GT.U32.AND P2, PT, R201, R246, PT ;  /* 0x000000f6c900720c */ /* 0x000fe20003f44070 */
[----:B------:R-:W-:Y:S01]  /*2740*/  @!P3 IMAD.IADD R245, R245, 0x1, -R201 ;  /* 0x00000001f5f5b824 */ /* 0x000fe200078e0ac9 */
[C---:B------:R-:W-:Y:S01]  /*2750*/  ISETP.GT.U32.AND P0, PT, R201.reuse, R241, PT ;  /* 0x000000f1c900720c */ /* 0x040fe20003f04070 */
[C---:B------:R-:W-:Y:S01]  /*2760*/  VIADD R3, R0.reuse, 0x2e ;  /* 0x0000002e00037836 */ /* 0x040fe20000000000 */
[----:B------:R-:W-:Y:S01]  /*2770*/  IABS R6, R8 ;  /* 0x0000000800067213 */ /* 0x000fe20000000000 */
[----:B------:R-:W-:Y:S01]  /*2780*/  @!P5 IMAD.MOV R242, RZ, RZ, -R242 ;  /* 0x000000fffff2d224 */ /* 0x000fe200078e0af2 */
[----:B------:R-:W-:Y:S01]  /*2790*/  ISETP.GT.U32.AND P3, PT, R201, R245, PT ;  /* 0x000000f5c900720c */ /* 0x000fe20003f64070 */
[----:B------:R-:W-:Y:S01]  /*27a0*/  VIADD R11, R0, 0x34 ;  /* 0x00000034000b7836 */ /* 0x000fe20000000000 */
[----:B------:R-:W-:Y:S01]  /*27b0*/  IABS R248, R3 ;  /* 0x0000000300f87213 */ /* 0x000fe20000000000 */
[----:B------:R-:W-:Y:S01]  /*27c0*/  IMAD.HI.U32 R4, R207, R6, RZ ;  /* 0x00000006cf047227 */ /* 0x000fe200078e00ff */
[----:B------:R-:W-:-:S02]  /*27d0*/  ISETP.GE.AND P5, PT, R7, RZ, PT ;  /* 0x000000ff0700720c */ /* 0x000fc40003fa6270 */
[----:B------:R-:W-:Y:S01]  /*27e0*/  IABS R202, R11 ;  /* 0x0000000b00ca7213 */ /* 0x000fe20000000000 */
[----:B------:R-:W-:Y:S02]  /*27f0*/  IMAD.MOV R4, RZ, RZ, -R4 ;  /* 0x000000ffff047224 */ /* 0x000fe400078e0a04 */
[--C-:B------:R-:W-:Y:S01]  /*2800*/  @!P1 IMAD.IADD R243, R243, 0x1, -R201.reuse ;  /* 0x00000001f3f39824 */ /* 0x100fe200078e0ac9 */
[----:B------:R-:W-:Y:S01]  /*2810*/  ISETP.GE.AND P1, PT, R8, RZ, PT ;  /* 0x000000ff0800720c */ /* 0x000fe20003f26270 */
[--C-:B------:R-:W-:Y:S02]  /*2820*/  @!P2 IMAD.IADD R246, R246, 0x1, -R201.reuse ;  /* 0x00000001f6f6a824 */ /* 0x100fe400078e0ac9 */
[----:B------:R-:W-:Y:S01]  /*2830*/  @!P0 IMAD.IADD R241, R241, 0x1, -R201 ;  /* 0x00000001f1f18824 */ /* 0x000fe200078e0ac9 */
[----:B------:R-:W-:Y:S01]  /*2840*/  ISETP.GE.AND P0, PT, R9, RZ, PT ;  /* 0x000000ff0900720c */ /* 0x000fe20003f06270 */
[C---:B------:R-:W-:Y:S01]  /*2850*/  IMAD R247, R201.reuse, R4, R6 ;  /* 0x00000004c9f77224 */ /* 0x040fe200078e0206 */
[----:B------:R-:W-:Y:S01]  /*2860*/  ISETP.GT.U32.AND P2, PT, R201, R246, PT ;  /* 0x000000f6c900720c */ /* 0x000fe20003f44070 */
[----:B------:R-:W-:Y:S01]  /*2870*/  @!P4 IMAD.MOV R243, RZ, RZ, -R243 ;  /* 0x000000fffff3c224 */ /* 0x000fe200078e0af3 */
[----:B------:R-:W-:Y:S01]  /*2880*/  ISETP.GE.AND P4, PT, R3, RZ, PT ;  /* 0x000000ff0300720c */ /* 0x000fe20003f86270 */
[----:B------:R-:W-:-:S04]  /*2890*/  IMAD.HI.U32 R3, R207, R248, RZ ;  /* 0x000000f8cf037227 */ /* 0x000fc800078e00ff */
[----:B------:R-:W-:Y:S01]  /*28a0*/  @!P3 IMAD.IADD R245, R245, 0x1, -R201 ;  /* 0x00000001f5f5b824 */ /* 0x000fe200078e0ac9 */
[C---:B------:R-:W-:Y:S01]  /*28b0*/  ISETP.GT.U32.AND P3, PT, R201.reuse, R247, PT ;  /* 0x000000f7c900720c */ /* 0x040fe20003f64070 */
[----:B------:R-:W-:Y:S02]  /*28c0*/  VIADD R4, R0, 0x2f ;  /* 0x0000002f00047836 */ /* 0x000fe40000000000 */
[----:B------:R-:W-:Y:S02]  /*28d0*/  IMAD.MOV R3, RZ, RZ, -R3 ;  /* 0x000000ffff037224 */ /* 0x000fe400078e0a03 */
[----:B------:R-:W-:Y:S01]  /*28e0*/  @!P6 IMAD.MOV R241, RZ, RZ, -R241 ;  /* 0x000000fffff1e224 */ /* 0x000fe200078e0af1 */
[----:B------:R-:W-:Y:S01]  /*28f0*/  IABS R6, R4 ;  /* 0x0000000400067213 */ /* 0x000fe20000000000 */
[----:B------:R-:W-:Y:S01]  /*2900*/  IMAD R248, R201, R3, R248 ;  /* 0x00000003c9f87224 */ /* 0x000fe200078e02f8 */
[----:B------:R-:W-:Y:S01]  /*2910*/  ISETP.GE.AND P6, PT, R5, RZ, PT ;  /* 0x000000ff0500720c */ /* 0x000fe20003fc6270 */
[----:B------:R-:W-:Y:S01]  /*2920*/  @!P0 IMAD.MOV R244, RZ, RZ, -R244 ;  /* 0x000000fffff48224 */ /* 0x000fe200078e0af4 */
[----:B------:R-:W-:Y:S01]  /*2930*/  ISETP.GE.AND P0, PT, R4, RZ, PT ;  /* 0x000000ff0400720c */ /* 0x000fe20003f06270 */
[----:B------:R-:W-:Y:S01]  /*2940*/  @!P2 IMAD.IADD R246, R246, 0x1, -R201 ;  /* 0x00000001f6f6a824 */ /* 0x000fe200078e0ac9 */
[----:B------:R-:W-:Y:S01]  /*2950*/  ISETP.GT.U32.AND P2, PT, R201, R248, PT ;  /* 0x000000f8c900720c */ /* 0x000fe20003f44070 */
[----:B------:R-:W-:-:S04]  /*2960*/  IMAD.HI.U32 R4, R207, R6, RZ ;  /* 0x00000006cf047227 */ /* 0x000fc800078e00ff */
[----:B------:R-:W-:Y:S02]  /*2970*/  @!P3 IMAD.IADD R247, R247, 0x1, -R201 ;  /* 0x00000001f7f7b824 */ /* 0x000fe400078e0ac9 */
[----:B------:R-:W-:Y:S02]  /*2980*/  IMAD.MOV R4, RZ, RZ, -R4 ;  /* 0x000000ffff047224 */ /* 0x000fe400078e0a04 */
[----:B------:R-:W-:Y:S01]  /*2990*/  VIADD R5, R0, 0x30 ;  /* 0x0000003000057836 */ /* 0x000fe20000000000 */
[C---:B------:R-:W-:Y:S01]  /*29a0*/  ISETP.GT.U32.AND P3, PT, R201.reuse, R247, PT ;  /* 0x000000f7c900720c */ /* 0x040fe20003f64070 */
[C---:B------:R-:W-:Y:S02]  /*29b0*/  IMAD R209, R201.reuse, R4, R6 ;  /* 0x00000004c9d17224 */ /* 0x040fe400078e0206 */
[----:B------:R-:W-:Y:S01]  /*29c0*/  @!P6 IMAD.MOV R245, RZ, RZ, -R245 ;  /* 0x000000fffff5e224 */ /* 0x000fe200078e0af5 */
[----:B------:R-:W-:Y:S01]  /*29d0*/  IABS R192, R5 ;  /* 0x0000000500c07213 */ /* 0x000fe20000000000 */
[----:B------:R-:W-:Y:S01]  /*29e0*/  @!P2 IMAD.IADD R248, R248, 0x1, -R201 ;  /* 0x00000001f8f8a824 */ /* 0x000fe200078e0ac9 */
[----:B------:R-:W-:Y:S01]  /*29f0*/  ISETP.GT.U32.AND P6, PT, R201, R209, PT ;  /* 0x000000d1c900720c */ /* 0x000fe20003fc4070 */
[----:B------:R-:W-:-:S02]  /*2a00*/  VIADD R7, R0, 0x31 ;  /* 0x0000003100077836 */ /* 0x000fc40000000000 */
[----:B------:R-:W-:Y:S01]  /*2a10*/  IMAD.HI.U32 R3, R207, R192, RZ ;  /* 0x000000c0cf037227 */ /* 0x000fe200078e00ff */
[----:B------:R-:W-:Y:S02]  /*2a20*/  ISETP.GT.U32.AND P2, PT, R201, R248, PT ;  /* 0x000000f8c900720c */ /* 0x000fe40003f44070 */
[----:B------:R-:W-:Y:S01]  /*2a30*/  IABS R8, R7 ;  /* 0x0000000700087213 */ /* 0x000fe20000000000 */
[----:B------:R-:W-:Y:S01]  /*2a40*/  @!P3 IMAD.IADD R247, R247, 0x1, -R201 ;  /* 0x00000001f7f7b824 */ /* 0x000fe200078e0ac9 */
[----:B------:R-:W-:Y:S01]  /*2a50*/  ISETP.GE.AND P3, PT, R7, RZ, PT ;  /* 0x000000ff0700720c */ /* 0x000fe20003f66270 */
[----:B------:R-:W-:Y:S02]  /*2a60*/  IMAD.MOV R3, RZ, RZ, -R3 ;  /* 0x000000ffff037224 */ /* 0x000fe400078e0a03 */
[----:B------:R-:W-:Y:S02]  /*2a70*/  VIADD R7, R0, 0x32 ;  /* 0x0000003200077836 */ /* 0x000fe40000000000 */
[----:B------:R-:W-:-:S02]  /*2a80*/  @!P6 IMAD.IADD R209, R209, 0x1, -R201 ;  /* 0x00000001d1d1e824 */ /* 0x000fc400078e0ac9 */
[C---:B------:R-:W-:Y:S01]  /*2a90*/  IMAD R192, R201.reuse, R3, R192 ;  /* 0x00000003c9c07224 */ /* 0x040fe200078e02c0 */
[----:B------:R-:W-:Y:S01]  /*2aa0*/  IABS R6, R7 ;  /* 0x0000000700067213 */ /* 0x000fe20000000000 */
[----:B------:R-:W-:Y:S01]  /*2ab0*/  @!P2 IMAD.IADD R248, R248, 0x1, -R201 ;  /* 0x00000001f8f8a824 */ /* 0x000fe200078e0ac9 */
[----:B------:R-:W-:Y:S01]  /*2ac0*/  ISETP.GT.U32.AND P6, PT, R201, R209, PT ;  /* 0x000000d1c900720c */ /* 0x000fe20003fc4070 */
[----:B------:R-:W-:Y:S01]  /*2ad0*/  IMAD.HI.U32 R4, R207, R8, RZ ;  /* 0x00000008cf047227 */ /* 0x000fe200078e00ff */
[----:B------:R-:W-:-:S03]  /*2ae0*/  ISETP.GT.U32.AND P2, PT, R201, R192, PT ;  /* 0x000000c0c900720c */ /* 0x000fc60003f44070 */
[----:B------:R-:W-:-:S04]  /*2af0*/  IMAD.HI.U32 R3, R207, R6, RZ ;  /* 0x00000006cf037227 */ /* 0x000fc800078e00ff */
[----:B------:R-:W-:Y:S02]  /*2b00*/  IMAD.MOV R4, RZ, RZ, -R4 ;  /* 0x000000ffff047224 */ /* 0x000fe400078e0a04 */
[----:B------:R-:W-:Y:S02]  /*2b10*/  VIADD R9, R0, 0x33 ;  /* 0x0000003300097836 */ /* 0x000fe40000000000 */
[----:B------:R-:W-:Y:S02]  /*2b20*/  IMAD.MOV R197, RZ, RZ, -R3 ;  /* 0x000000ffffc57224 */ /* 0x000fe400078e0a03 */
[C---:B------:R-:W-:Y:S01]  /*2b30*/  IMAD R195, R201.reuse, R4, R8 ;  /* 0x00000004c9c37224 */ /* 0x040fe200078e0208 */
[----:B------:R-:W-:Y:S01]  /*2b40*/  IABS R8, R9 ;  /* 0x0000000900087213 */ /* 0x000fe20000000000 */
[----:B------:R-:W-:Y:S02]  /*2b50*/  IMAD R197, R201, R197, R6 ;  /* 0x000000c5c9c57224 */ /* 0x000fe400078e0206 */
[--C-:B------:R-:W-:Y:S01]  /*2b60*/  @!P6 IMAD.IADD R209, R209, 0x1, -R201.reuse ;  /* 0x00000001d1d1e824 */ /* 0x100fe200078e0ac9 */
[C---:B------:R-:W-:Y:S01]  /*2b70*/  ISETP.GT.U32.AND P6, PT, R201.reuse, R195, PT ;  /* 0x000000c3c900720c */ /* 0x040fe20003fc4070 */
[----:B------:R-:W-:Y:S01]  /*2b80*/  @!P2 IMAD.IADD R192, R192, 0x1, -R201 ;  /* 0x00000001c0c0a824 */ /* 0x000fe200078e0ac9 */
[----:B------:R-:W-:Y:S01]  /*2b90*/  ISETP.GT.U32.AND P2, PT, R201, R197, PT ;  /* 0x000000c5c900720c */ /* 0x000fe20003f44070 */
[----:B------:R-:W-:-:S04]  /*2ba0*/  IMAD.HI.U32 R3, R207, R8, RZ ;  /* 0x00000008cf037227 */ /* 0x000fc800078e00ff */
[----:B------:R-:W-:-:S04]  /*2bb0*/  IMAD.HI.U32 R4, R207, R202, RZ ;  /* 0x000000cacf047227 */ /* 0x000fc800078e00ff */
[----:B------:R-:W-:Y:S02]  /*2bc0*/  IMAD.MOV R199, RZ, RZ, -R3 ;  /* 0x000000ffffc77224 */ /* 0x000fe400078e0a03 */
[----:B------:R-:W-:Y:S02]  /*2bd0*/  IMAD.MOV R4, RZ, RZ, -R4 ;  /* 0x000000ffff047224 */ /* 0x000fe400078e0a04 */
[C---:B------:R-:W-:Y:S02]  /*2be0*/  VIADD R12, R0.reuse, 0x35 ;  /* 0x00000035000c7836 */ /* 0x040fe40000000000 */
[C---:B------:R-:W-:Y:S02]  /*2bf0*/  IMAD R199, R201.reuse, R199, R8 ;  /* 0x000000c7c9c77224 */ /* 0x040fe400078e0208 */
[----:B------:R-:W-:Y:S01]  /*2c00*/  IMAD R202, R201, R4, R202 ;  /* 0x00000004c9ca7224 */ /* 0x000fe200078e02ca */
[----:B------:R-:W-:Y:S01]  /*2c10*/  IABS R208, R12 ;  /* 0x0000000c00d07213 */ /* 0x000fe20000000000 */
[--C-:B------:R-:W-:Y:S01]  /*2c20*/  @!P6 IMAD.IADD R195, R195, 0x1, -R201.reuse ;  /* 0x00000001c3c3e824 */ /* 0x100fe200078e0ac9 */
[----:B------:R-:W-:Y:S01]  /*2c30*/  ISETP.GT.U32.AND P6, PT, R201, R199, PT ;  /* 0x000000c7c900720c */ /* 0x000fe20003fc4070 */
[----:B------:R-:W-:Y:S01]  /*2c40*/  @!P2 IMAD.IADD R197, R197, 0x1, -R201 ;  /* 0x00000001c5c5a824 */ /* 0x000fe200078e0ac9 */
[C---:B------:R-:W-:Y:S01]  /*2c50*/  ISETP.GT.U32.AND P2, PT, R201.reuse, R192, PT ;  /* 0x000000c0c900720c */ /* 0x040fe20003f44070 */
[----:B------:R-:W-:Y:S01]  /*2c60*/  @!P0 IMAD.MOV R209, RZ, RZ, -R209 ;  /* 0x000000ffffd18224 */ /* 0x000fe200078e0ad1 */
[----:B------:R-:W-:Y:S01]  /*2c70*/  ISETP.GT.U32.AND P0, PT, R201, R202, PT ;  /* 0x000000cac900720c */ /* 0x000fe20003f04070 */
[----:B------:R-:W-:Y:S01]  /*2c80*/  @!P5 IMAD.MOV R246, RZ, RZ, -R246 ;  /* 0x000000fffff6d224 */ /* 0x000fe200078e0af6 */
[----:B------:R-:W-:Y:S01]  /*2c90*/  ISETP.GE.AND P5, PT, R5, RZ, PT ;  /* 0x000000ff0500720c */ /* 0x000fe20003fa6270 */
[----:B------:R-:W-:-:S02]  /*2ca0*/  VIADD R13, R0, 0x36 ;  /* 0x00000036000d7836 */ /* 0x000fc40000000000 */
[----:B------:R-:W-:-:S03]  /*2cb0*/  IMAD.HI.U32 R5, R207, R208, RZ ;  /* 0x000000d0cf057227 */ /* 0x000fc600078e00ff */
[----:B------:R-:W-:Y:S01]  /*2cc0*/  IABS R10, R13 ;  /* 0x0000000d000a7213 */ /* 0x000fe20000000000 */
[----:B------:R-:W-:Y:S01]  /*2cd0*/  @!P1 IMAD.MOV R247, RZ, RZ, -R247 ;  /* 0x000000fffff79224 */ /* 0x000fe200078e0af7 */
[C---:B------:R-:W-:Y:S01]  /*2ce0*/  ISETP.GT.U32.AND P1, PT, R201.reuse, R195, PT ;  /* 0x000000c3c900720c */ /* 0x040fe20003f24070 */
[----:B------:R-:W-:Y:S02]  /*2cf0*/  IMAD.MOV R5, RZ, RZ, -R5 ;  /* 0x000000ffff057224 */ /* 0x000fe400078e0a05 */
[C---:B------:R-:W-:Y:S02]  /*2d00*/  VIADD R8, R0.reuse, 0x38 ;  /* 0x0000003800087836 */ /* 0x040fe40000000000 */
[----:B------:R-:W-:Y:S02]  /*2d10*/  IMAD R208, R201, R5, R208 ;  /* 0x00000005c9d07224 */ /* 0x000fe400078e02d0 */
[--C-:B------:R-:W-:Y:S01]  /*2d20*/  @!P6 IMAD.IADD R199, R199, 0x1, -R201.reuse ;  /* 0x00000001c7c7e824 */ /* 0x100fe200078e0ac9 */
[C---:B------:R-:W-:Y:S01]  /*2d30*/  ISETP.GT.U32.AND P6, PT, R201.reuse, R197, PT ;  /* 0x000000c5c900720c */ /* 0x040fe20003fc4070 */
[----:B------:R-:W-:Y:S01]  /*2d40*/  VIADD R5, R0, 0x37 ;  /* 0x0000003700057836 */ /* 0x000fe20000000000 */
[----:B------:R-:W-:Y:S01]  /*2d50*/  IABS R210, R8 ;  /* 0x0000000800d27213 */ /* 0x000fe20000000000 */
[--C-:B------:R-:W-:Y:S01]  /*2d60*/  @!P2 IMAD.IADD R192, R192, 0x1, -R201.reuse ;  /* 0x00000001c0c0a824 */ /* 0x100fe200078e0ac9 */
[----:B------:R-:W-:Y:S01]  /*2d70*/  ISETP.GT.U32.AND P2, PT, R201, R208, PT ;  /* 0x000000d0c900720c */ /* 0x000fe20003f44070 */
[----:B------:R-:W-:Y:S01]  /*2d80*/  @!P0 IMAD.IADD R202, R202, 0x1, -R201 ;  /* 0x00000001caca8824 */ /* 0x000fe200078e0ac9 */
[----:B------:R-:W-:Y:S01]  /*2d90*/  IABS R214, R5 ;  /* 0x0000000500d67213 */ /* 0x000fe20000000000 */
[----:B------:R-:W-:Y:S01]  /*2da0*/  IMAD.HI.U32 R3, R207, R10, RZ ;  /* 0x0000000acf037227 */ /* 0x000fe200078e00ff */
[----:B------:R-:W-:-:S03]  /*2db0*/  ISETP.GE.AND P0, PT, R11, RZ, PT ;  /* 0x000000ff0b00720c */ /* 0x000fc60003f06270 */
[----:B------:R-:W-:Y:S01]  /*2dc0*/  @!P5 IMAD.MOV R192, RZ, RZ, -R192 ;  /* 0x000000ffffc0d224 */ /* 0x000fe200078e0ac0 */
[----:B------:R-:W-:Y:S01]  /*2dd0*/  ISETP.GT.U32.AND P5, PT, R201, R202, PT ;  /* 0x000000cac900720c */ /* 0x000fe20003fa4070 */
[----:B------:R-:W-:Y:S02]  /*2de0*/  IMAD.MOV R3, RZ, RZ, -R3 ;  /* 0x000000ffff037224 */ /* 0x000fe400078e0a03 */
[----:B------:R-:W-:-:S04]  /*2df0*/  IMAD.HI.U32 R4, R207, R210, RZ ;  /* 0x000000d2cf047227 */ /* 0x000fc800078e00ff */
[----:B------:R-:W-:Y:S01]  /*2e00*/  @!P4 IMAD.MOV R248, RZ, RZ, -R248 ;  /* 0x000000fffff8c224 */ /* 0x000fe200078e0af8 */
[----:B------:R-:W-:Y:S01]  /*2e10*/  ISETP.GT.U32.AND P4, PT, R201, R199, PT ;  /* 0x000000c7c900720c */ /* 0x000fe20003f84070 */
[----:B------:R-:W-:Y:S01]  /*2e20*/  @!P1 IMAD.IADD R195, R195, 0x1, -R201 ;  /* 0x00000001c3c39824 */ /* 0x000fe200078e0ac9 */
[----:B------:R-:W-:Y:S01]  /*2e30*/  ISETP.GE.AND P1, PT, R7, RZ, PT ;  /* 0x000000ff0700720c */ /* 0x000fe20003f26270 */
[----:B------:R-:W-:Y:S02]  /*2e40*/  IMAD R213, R201, R3, R10 ;  /* 0x00000003c9d57224 */ /* 0x000fe400078e020a */
[----:B------:R-:W-:-:S04]  /*2e50*/  IMAD.HI.U32 R3, R207, R214, RZ ;  /* 0x000000d6cf037227 */ /* 0x000fc800078e00ff */
[----:B------:R-:W-:Y:S02]  /*2e60*/  IMAD.MOV R4, RZ, RZ, -R4 ;  /* 0x000000ffff047224 */ /* 0x000fe400078e0a04 */
[----:B------:R-:W-:Y:S01]  /*2e70*/  @!P6 IMAD.IADD R197, R197, 0x1, -R201 ;  /* 0x00000001c5c5e824 */ /* 0x000fe200078e0ac9 */
[C---:B------:R-:W-:Y:S01]  /*2e80*/  ISETP.GT.U32.AND P6, PT, R201.reuse, R213, PT ;  /* 0x000000d5c900720c */ /* 0x040fe20003fc4070 */
[----:B------:R-:W-:Y:S02]  /*2e90*/  IMAD.MOV R3, RZ, RZ, -R3 ;  /* 0x000000ffff037224 */ /* 0x000fe400078e0a03 */
[C---:B------:R-:W-:Y:S02]  /*2ea0*/  IMAD R210, R201.reuse, R4, R210 ;  /* 0x00000004c9d27224 */ /* 0x040fe400078e02d2 */
[C---:B------:R-:W-:Y:S02]  /*2eb0*/  IMAD R214, R201.reuse, R3, R214 ;  /* 0x00000003c9d67224 */ /* 0x040fe400078e02d6 */
[--C-:B------:R-:W-:Y:S01]  /*2ec0*/  @!P5 IMAD.IADD R202, R202, 0x1, -R201.reuse ;  /* 0x00000001cacad824 */ /* 0x100fe200078e0ac9 */
[----:B------:R-:W-:Y:S01]  /*2ed0*/  ISETP.GT.U32.AND P5, PT, R201, R210, PT ;  /* 0x000000d2c900720c */ /* 0x000fe20003fa4070 */
[----:B------:R-:W-:Y:S01]  /*2ee0*/  @!P4 IMAD.IADD R199, R199, 0x1, -R201 ;  /* 0x00000001c7c7c824 */ /* 0x000fe200078e0ac9 */
[----:B------:R-:W-:Y:S01]  /*2ef0*/  ISETP.GE.AND P4, PT, R9, RZ, PT ;  /* 0x000000ff0900720c */ /* 0x000fe20003f86270 */
[----:B------:R-:W-:Y:S01]  /*2f00*/  @!P1 IMAD.MOV R197, RZ, RZ, -R197 ;  /* 0x000000ffffc59224 */ /* 0x000fe200078e0ac5 */
[----:B------:R-:W-:Y:S01]  /*2f10*/  ISETP.GT.U32.AND P1, PT, R201, R214, PT ;  /* 0x000000d6c900720c */ /* 0x000fe20003f24070 */
[----:B------:R-:W-:-:S02]  /*2f20*/  VIADD R4, R0, 0x39 ;  /* 0x0000003900047836 */ /* 0x000fc40000000000 */
[--C-:B------:R-:W-:Y:S02]  /*2f30*/  @!P6 IMAD.IADD R213, R213, 0x1, -R201.reuse ;  /* 0x00000001d5d5e824 */ /* 0x100fe400078e0ac9 */
[----:B------:R-:W-:Y:S01]  /*2f40*/  VIADD R7, R0, 0x3a ;  /* 0x0000003a00077836 */ /* 0x000fe20000000000 */
[----:B------:R-:W-:Y:S01]  /*2f50*/  IABS R212, R4 ;  /* 0x0000000400d47213 */ /* 0x000fe20000000000 */
[--C-:B------:R-:W-:Y:S01]  /*2f60*/  @!P2 IMAD.IADD R208, R208, 0x1, -R201.reuse ;  /* 0x00000001d0d0a824 */ /* 0x100fe200078e0ac9 */
[----:B------:R-:W-:Y:S01]  /*2f70*/  ISETP.GT.U32.AND P6, PT, R201, R213, PT ;  /* 0x000000d5c900720c */ /* 0x000fe20003fc4070 */
[----:B------:R-:W-:Y:S01]  /*2f80*/  @!P5 IMAD.IADD R210, R210, 0x1, -R201 ;  /* 0x00000001d2d2d824 */ /* 0x000fe200078e0ac9 */
[----:B------:R-:W-:Y:S01]  /*2f90*/  IABS R6, R7 ;  /* 0x0000000700067213 */ /* 0x000fe20000000000 */
[----:B------:R-:W-:Y:S01]  /*2fa0*/  @!P4 IMAD.MOV R199, RZ, RZ, -R199 ;  /* 0x000000ffffc7c224 */ /* 0x000fe200078e0ac7 */
[----:B------:R-:W-:Y:S01]  /*2fb0*/  ISETP.GE.AND P4, PT, R13, RZ, PT ;  /* 0x000000ff0d00720c */ /* 0x000fe20003f86270 */
[----:B------:R-:W-:Y:S01]  /*2fc0*/  @!P1 IMAD.IADD R214, R214, 0x1, -R201 ;  /* 0x00000001d6d69824 */ /* 0x000fe200078e0ac9 */
[----:B------:R-:W-:Y:S01]  /*2fd0*/  ISETP.GE.AND P1, PT, R4, RZ, PT ;  /* 0x000000ff0400720c */ /* 0x000fe20003f26270 */
[----:B------:R-:W-:Y:S01]  /*2fe0*/  IMAD.HI.U32 R3, R207, R212, RZ ;  /* 0x000000d4cf037227 */ /* 0x000fe200078e00ff */
[----:B------:R-:W-:-:S02]  /*2ff0*/  ISETP.GT.U32.AND P5, PT, R201, R210, PT ;  /* 0x000000d2c900720c */ /* 0x000fc40003fa4070 */
[----:B------:R-:W-:Y:S01]  /*3000*/  ISETP.GE.AND P2, PT, R12, RZ, PT ;  /* 0x000000ff0c00720c */ /* 0x000fe20003f46270 */
[----:B------:R-:W-:-:S04]  /*3010*/  IMAD.HI.U32 R4, R207, R6, RZ ;  /* 0x00000006cf047227 */ /* 0x000fc800078e00ff */
[----:B------:R-:W-:Y:S01]  /*3020*/  @!P3 IMAD.MOV R195, RZ, RZ, -R195 ;  /* 0x000000ffffc3b224 */ /* 0x000fe200078e0ac3 */
[----:B------:R-:W-:Y:S01]  /*3030*/  ISETP.GT.U32.AND P3, PT, R201, R208, PT ;  /* 0x000000d0c900720c */ /* 0x000fe20003f64070 */
[----:B------:R-:W-:Y:S02]  /*3040*/  IMAD.MOV R3, RZ, RZ, -R3 ;  /* 0x000000ffff037224 */ /* 0x000fe400078e0a03 */
[----:B------:R-:W-:Y:S02]  /*3050*/  IMAD.MOV R4, RZ, RZ, -R4 ;  /* 0x000000ffff047224 */ /* 0x000fe400078e0a04 */
[----:B------:R-:W-:Y:S01]  /*3060*/  @!P6 IMAD.IADD R213, R213, 0x1, -R201 ;  /* 0x00000001d5d5e824 */ /* 0x000fe200078e0ac9 */
[----:B------:R-:W-:Y:S01]  /*3070*/  ISETP.GE.AND P6, PT, R8, RZ, PT ;  /* 0x000000ff0800720c */ /* 0x000fe20003fc6270 */
[C---:B------:R-:W-:Y:S02]  /*3080*/  IMAD R212, R201.reuse, R3, R212 ;  /* 0x00000003c9d47224 */ /* 0x040fe400078e02d4 */
[----:B------:R-:W-:-:S02]  /*3090*/  IMAD R211, R201, R4, R6 ;  /* 0x00000004c9d37224 */ /* 0x000fc400078e0206 */
[----:B------:R-:W-:Y:S01]  /*30a0*/  @!P0 IMAD.MOV R202, RZ, RZ, -R202 ;  /* 0x000000ffffca8224 */ /* 0x000fe200078e0aca */
[C---:B------:R-:W-:Y:S01]  /*30b0*/  ISETP.GT.U32.AND P0, PT, R201.reuse, R214, PT ;  /* 0x000000d6c900720c */ /* 0x040fe20003f04070 */
[----:B------:R-:W-:Y:S01]  /*30c0*/  @!P4 IMAD.MOV R213, RZ, RZ, -R213 ;  /* 0x000000ffffd5c224 */ /* 0x000fe200078e0ad5 */
[C---:B------:R-:W-:Y:S01]  /*30d0*/  ISETP.GT.U32.AND P4, PT, R201.reuse, R212, PT ;  /* 0x000000d4c900720c */ /* 0x040fe20003f84070 */
[--C-:B------:R-:W-:Y:S01]  /*30e0*/  @!P5 IMAD.IADD R210, R210, 0x1, -R201.reuse ;  /* 0x00000001d2d2d824 */ /* 0x100fe200078e0ac9 */
[----:B------:R-:W-:Y:S01]  /*30f0*/  ISETP.GT.U32.AND P5, PT, R201, R211, PT ;  /* 0x000000d3c900720c */ /* 0x000fe20003fa4070 */
[----:B------:R-:W-:Y:S01]  /*3100*/  @!P3 IMAD.IADD R208, R208, 0x1, -R201 ;  /* 0x00000001d0d0b824 */ /* 0x000fe200078e0ac9 */
[----:B------:R-:W-:Y:S01]  /*3110*/  ISETP.GE.AND P3, PT, R5, RZ, PT ;  /* 0x000000ff0500720c */ /* 0x000fe20003f66270 */
[C---:B------:R-:W-:Y:S02]  /*3120*/  VIADD R4, R0.reuse, 0x3c ;  /* 0x0000003c00047836 */ /* 0x040fe40000000000 */
[----:B------:R-:W-:-:S02]  /*3130*/  VIADD R3, R0, 0x3b ;  /* 0x0000003b00037836 */ /* 0x000fc40000000000 */
[----:B------:R-:W-:Y:S01]  /*3140*/  VIADD R5, R0, 0x3d ;  /* 0x0000003d00057836 */ /* 0x000fe20000000000 */
[----:B------:R-:W-:Y:S01]  /*3150*/  IABS R10, R4 ;  /* 0x00000004000a7213 */ /* 0x000fe20000000000 */
[--C-:B------:R-:W-:Y:S01]  /*3160*/  @!P0 IMAD.IADD R214, R214, 0x1, -R201.reuse ;  /* 0x00000001d6d68824 */ /* 0x100fe200078e0ac9 */
[----:B------:R-:W-:Y:S01]  /*3170*/  IABS R8, R3 ;  /* 0x0000000300087213 */ /* 0x000fe20000000000 */
[--C-:B------:R-:W-:Y:S01]  /*3180*/  @!P4 IMAD.IADD R212, R212, 0x1, -R201.reuse ;  /* 0x00000001d4d4c824 */ /* 0x100fe200078e0ac9 */
[----:B------:R-:W-:Y:S01]  /*3190*/  IABS R12, R5 ;  /* 0x00000005000c7213 */ /* 0x000fe20000000000 */
[----:B------:R-:W-:Y:S01]  /*31a0*/  @!P5 IMAD.IADD R211, R211, 0x1, -R201 ;  /* 0x00000001d3d3d824 */ /* 0x000fe200078e0ac9 */
[----:B------:R-:W-:Y:S01]  /*31b0*/  ISETP.GE.AND P4, PT, R4, RZ, PT ;  /* 0x000000ff0400720c */ /* 0x000fe20003f86270 */
[----:B------:R-:W-:Y:S01]  /*31c0*/  @!P3 IMAD.MOV R214, RZ, RZ, -R214 ;  /* 0x000000ffffd6b224 */ /* 0x000fe200078e0ad6 */
[----:B------:R-:W-:Y:S01]  /*31d0*/  ISETP.GT.U32.AND P3, PT, R201, R212, PT ;  /* 0x000000d4c900720c */ /* 0x000fe20003f64070 */
[----:B------:R-:W-:Y:S01]  /*31e0*/  IMAD.HI.U32 R4, R207, R10, RZ ;  /* 0x0000000acf047227 */ /* 0x000fe200078e00ff */
[----:B------:R-:W-:-:S02]  /*31f0*/  ISETP.GT.U32.AND P5, PT, R201, R211, PT ;  /* 0x000000d3c900720c */ /* 0x000fc40003fa4070 */
[----:B------:R-:W-:Y:S01]  /*3200*/  ISETP.GE.AND P0, PT, R3, RZ, PT ;  /* 0x000000ff0300720c */ /* 0x000fe20003f06270 */
[----:B------:R-:W-:-:S04]  /*3210*/  IMAD.HI.U32 R3, R207, R8, RZ ;  /* 0x00000008cf037227 */ /* 0x000fc800078e00ff */
[----:B------:R-:W-:-:S04]  /*3220*/  IMAD.HI.U32 R6, R207, R12, RZ ;  /* 0x0000000ccf067227 */ /* 0x000fc800078e00ff */
[----:B------:R-:W-:Y:S02]  /*3230*/  IMAD.MOV R4, RZ, RZ, -R4 ;  /* 0x000000ffff047224 */ /* 0x000fe400078e0a04 */
[----:B------:R-:W-:Y:S01]  /*3240*/  @!P2 IMAD.MOV R208, RZ, RZ, -R208 ;  /* 0x000000ffffd0a224 */ /* 0x000fe200078e0ad0 */
[----:B------:R-:W-:Y:S01]  /*3250*/  ISETP.GE.AND P2, PT, R7, RZ, PT ;  /* 0x000000ff0700720c */ /* 0x000fe20003f46270 */
[----:B------:R-:W-:Y:S02]  /*3260*/  IMAD.MOV R3, RZ, RZ, -R3 ;  /* 0x000000ffff037224 */ /* 0x000fe400078e0a03 */
[----:B------:R-:W-:Y:S02]  /*3270*/  IMAD.MOV R7, RZ, RZ, -R6 ;  /* 0x000000ffff077224 */ /* 0x000fe400078e0a06 */
[----:B------:R-:W-:Y:S01]  /*3280*/  @!P6 IMAD.MOV R210, RZ, RZ, -R210 ;  /* 0x000000ffffd2e224 */ /* 0x000fe200078e0ad2 */
[----:B------:R-:W-:Y:S01]  /*3290*/  ISETP.GE.AND P6, PT, R5, RZ, PT ;  /* 0x000000ff0500720c */ /* 0x000fe20003fc6270 */
[----:B------:R-:W-:-:S02]  /*32a0*/  IMAD R6, R201, R4, R10 ;  /* 0x00000004c9067224 */ /* 0x000fc400078e020a */
[C---:B------:R-:W-:Y:S02]  /*32b0*/  IMAD R5, R201.reuse, R3, R8 ;  /* 0x00000003c9057224 */ /* 0x040fe400078e0208 */
[--C-:B------:R-:W-:Y:S02]  /*32c0*/  @!P3 IMAD.IADD R212, R212, 0x1, -R201.reuse ;  /* 0x00000001d4d4b824 */ /* 0x100fe400078e0ac9 */
[C---:B------:R-:W-:Y:S01]  /*32d0*/  IMAD R7, R201.reuse, R7, R12 ;  /* 0x00000007c9077224 */ /* 0x040fe200078e020c */
[----:B------:R-:W-:Y:S01]  /*32e0*/  ISETP.GT.U32.AND P3, PT, R201, R5, PT ;  /* 0x00000005c900720c */ /* 0x000fe20003f64070 */
[----:B------:R-:W-:Y:S01]  /*32f0*/  @!P5 IMAD.IADD R211, R211, 0x1, -R201 ;  /* 0x00000001d3d3d824 */ /* 0x000fe200078e0ac9 */
[C---:B------:R-:W-:Y:S01]  /*3300*/  ISETP.GT.U32.AND P5, PT, R201.reuse, R6, PT ;  /* 0x00000006c900720c */ /* 0x040fe20003fa4070 */
[----:B------:R-:W-:Y:S01]  /*3310*/  @!P1 IMAD.MOV R212, RZ, RZ, -R212 ;  /* 0x000000ffffd49224 */ /* 0x000fe200078e0ad4 */
[----:B------:R-:W-:Y:S01]  /*3320*/  ISETP.GT.U32.AND P1, PT, R201, R7, PT ;  /* 0x00000007c900720c */ /* 0x000fe20003f24070 */
[----:B------:R-:W-:-:S02]  /*3330*/  VIADD R4, R0, 0x3e ;  /* 0x0000003e00047836 */ /* 0x000fc40000000000 */
[C---:B------:R-:W-:Y:S02]  /*3340*/  VIADD R13, R0.reuse, 0x40 ;  /* 0x00000040000d7836 */ /* 0x040fe40000000000 */
[C---:B------:R-:W-:Y:S01]  /*3350*/  VIADD R9, R0.reuse, 0x3f ;  /* 0x0000003f00097836 */ /* 0x040fe20000000000 */
[----:B------:R-:W-:Y:S01]  /*3360*/  IABS R8, R4 ;  /* 0x0000000400087213 */ /* 0x000fe20000000000 */
[----:B------:R-:W-:Y:S01]  /*3370*/  VIADD R15, R0, 0x41 ;  /* 0x00000041000f7836 */ /* 0x000fe20000000000 */
[----:B------:R-:W-:Y:S01]  /*3380*/  IABS R14, R13 ;  /* 0x0000000d000e7213 */ /* 0x000fe20000000000 */
[--C-:B------:R-:W-:Y:S01]  /*3390*/  @!P3 IMAD.IADD R5, R5, 0x1, -R201.reuse ;  /* 0x000000010505b824 */ /* 0x100fe200078e0ac9 */
[----:B------:R-:W-:Y:S01]  /*33a0*/  IABS R12, R9 ;  /* 0x00000009000c7213 */ /* 0x000fe20000000000 */
[----:B------:R-:W-:Y:S01]  /*33b0*/  @!P5 IMAD.IADD R6, R6, 0x1, -R201 ;  /* 0x000000010606d824 */ /* 0x000fe200078e0ac9 */
[----:B------:R-:W-:Y:S01]  /*33c0*/  IABS R16, R15 ;  /* 0x0000000f00107213 */ /* 0x000fe20000000000 */
[----:B------:R-:W-:Y:S01]  /*33d0*/  IMAD.HI.U32 R3, R207, R8, RZ ;  /* 0x00000008cf037227 */ /* 0x000fe200078e00ff */
[----:B------:R-:W-:-:S02]  /*33e0*/  ISETP.GT.U32.AND P3, PT, R201, R5, PT ;  /* 0x00000005c900720c */ /* 0x000fc40003f64070 */
[----:B------:R-:W-:Y:S01]  /*33f0*/  ISETP.GT.U32.AND P5, PT, R201, R6, PT ;  /* 0x00000006c900720c */ /* 0x000fe20003fa4070 */
[----:B------:R-:W-:Y:S02]  /*3400*/  @!P1 IMAD.IADD R7, R7, 0x1, -R201 ;  /* 0x0000000107079824 */ /* 0x000fe400078e0ac9 */
[----:B------:R-:W-:Y:S02]  /*3410*/  IMAD.MOV R3, RZ, RZ, -R3 ;  /* 0x000000ffff037224 */ /* 0x000fe400078e0a03 */
[----:B------:R-:W-:Y:S01]  /*3420*/  @!P2 IMAD.MOV R211, RZ, RZ, -R211 ;  /* 0x000000ffffd3a224 */ /* 0x000fe200078e0ad3 */
[----:B------:R-:W-:Y:S01]  /*3430*/  ISETP.GE.AND P2, PT, R4, RZ, PT ;  /* 0x000000ff0400720c */ /* 0x000fe20003f46270 */
[----:B------:R-:W-:Y:S01]  /*3440*/  IMAD.HI.U32 R4, R207, R14, RZ ;  /* 0x0000000ecf047227 */ /* 0x000fe200078e00ff */
[----:B------:R-:W-:-:S03]  /*3450*/  ISETP.GT.U32.AND P1, PT, R201, R7, PT ;  /* 0x00000007c900720c */ /* 0x000fc60003f24070 */
[----:B------:R-:W-:Y:S02]  /*3460*/  IMAD R8, R201, R3, R8 ;  /* 0x00000003c9087224 */ /* 0x000fe400078e0208 */
[----:B------:R-:W-:-:S04]  /*3470*/  IMAD.HI.U32 R3, R207, R12, RZ ;  /* 0x0000000ccf037227 */ /* 0x000fc800078e00ff */
[----:B------:R-:W-:-:S04]  /*3480*/  IMAD.HI.U32 R10, R207, R16, RZ ;  /* 0x00000010cf0a7227 */ /* 0x000fc800078e00ff */
[----:B------:R-:W-:Y:S02]  /*3490*/  IMAD.MOV R4, RZ, RZ, -R4 ;  /* 0x000000ffff047224 */ /* 0x000fe400078e0a04 */
[----:B------:R-:W-:Y:S02]  /*34a0*/  IMAD.MOV R3, RZ, RZ, -R3 ;  /* 0x000000ffff037224 */ /* 0x000fe400078e0a03 */
[----:B------:R-:W-:Y:S02]  /*34b0*/  IMAD.MOV R11, RZ, RZ, -R10 ;  /* 0x000000ffff0b7224 */ /* 0x000fe400078e0a0a */
[----:B------:R-:W-:Y:S02]  /*34c0*/  IMAD R10, R201, R4, R14 ;  /* 0x00000004c90a7224 */ /* 0x000fe400078e020e */
[--C-:B------:R-:W-:Y:S01]  /*34d0*/  @!P5 IMAD.IADD R6, R6, 0x1, -R201.reuse ;  /* 0x000000010606d824 */ /* 0x100fe200078e0ac9 */
[----:B------:R-:W-:Y:S01]  /*34e0*/  ISETP.GE.AND P5, PT, R9, RZ, PT ;  /* 0x000000ff0900720c */ /* 0x000fe20003fa6270 */
[----:B------:R-:W-:Y:S01]  /*34f0*/  @!P3 IMAD.IADD R5, R5, 0x1, -R201 ;  /* 0x000000010505b824 */ /* 0x000fe200078e0ac9 */
[C---:B------:R-:W-:Y:S01]  /*3500*/  ISETP.GT.U32.AND P3, PT, R201.reuse, R8, PT ;  /* 0x00000008c900720c */ /* 0x040fe20003f64070 */
[----:B------:R-:W-:-:S02]  /*3510*/  IMAD R9, R201, R3, R12 ;  /* 0x00000003c9097224 */ /* 0x000fc400078e020c */
[----:B------:R-:W-:Y:S02]  /*3520*/  IMAD R11, R201, R11, R16 ;  /* 0x0000000bc90b7224 */ /* 0x000fe400078e0210 */
[----:B------:R-:W-:Y:S01]  /*3530*/  @!P1 IMAD.IADD R7, R7, 0x1, -R201 ;  /* 0x0000000107079824 */ /* 0x000fe200078e0ac9 */
[C---:B------:R-:W-:Y:S01]  /*3540*/  ISETP.GT.U32.AND P1, PT, R201.reuse, R10, PT ;  /* 0x0000000ac900720c */ /* 0x040fe20003f24070 */
[C---:B------:R-:W-:Y:S02]  /*3550*/  VIADD R14, R0.reuse, 0x42 ;  /* 0x00000042000e7836 */ /* 0x040fe40000000000 */
[----:B------:R-:W-:Y:S01]  /*3560*/  @!P0 IMAD.MOV R5, RZ, RZ, -R5 ;  /* 0x000000ffff058224 */ /* 0x000fe200078e0a05 */
[C---:B------:R-:W-:Y:S01]  /*3570*/  ISETP.GT.U32.AND P0, PT, R201.reuse, R9, PT ;  /* 0x00000009c900720c */ /* 0x040fe20003f04070 */
[----:B------:R-:W-:Y:S01]  /*3580*/  @!P6 IMAD.MOV R7, RZ, RZ, -R7 ;  /* 0x000000ffff07e224 */ /* 0x000fe200078e0a07 */
[----:B------:R-:W-:Y:S01]  /*3590*/  ISETP.GT.U32.AND P6, PT, R201, R11, PT ;  /* 0x0000000bc900720c */ /* 0x000fe20003fc4070 */
[----:B------:R-:W-:Y:S01]  /*35a0*/  VIADD R17, R0, 0x43 ;  /* 0x0000004300117836 */ /* 0x000fe20000000000 */
[----:B------:R-:W-:Y:S01]  /*35b0*/  IABS R12, R14 ;  /* 0x0000000e000c7213 */ /* 0x000fe20000000000 */
[----:B------:R-:W-:-:S02]  /*35c0*/  @!P3 IMAD.IADD R8, R8, 0x1, -R201 ;  /* 0x000000010808b824 */ /* 0x000fc400078e0ac9 */
[----:B------:R-:W-:Y:S01]  /*35d0*/  @!P4 IMAD.MOV R6, RZ, RZ, -R6 ;  /* 0x000000ffff06c224 */ /* 0x000fe200078e0a06 */
[----:B------:R-:W-:Y:S01]  /*35e0*/  IABS R4, R17 ;  /* 0x0000001100047213 */ /* 0x000fe20000000000 */
[----:B------:R-:W-:Y:S01]  /*35f0*/  IMAD.HI.U32 R3, R207, R12, RZ ;  /* 0x0000000ccf037227 */ /* 0x000fe200078e00ff */
[----:B------:R-:W-:Y:S02]  /*3600*/  ISETP.GT.U32.AND P3, PT, R201, R8, PT ;  /* 0x00000008c900720c */ /* 0x000fe40003f64070 */
[----:B------:R-:W-:Y:S01]  /*3610*/  ISETP.GE.AND P4, PT, R13, RZ, PT ;  /* 0x000000ff0d00720c */ /* 0x000fe20003f86270 */
[----:B------:R-:W-:Y:S02]  /*3620*/  @!P1 IMAD.IADD R10, R10, 0x1, -R201 ;  /* 0x000000010a0a9824 */ /* 0x000fe400078e0ac9 */
[----:B------:R-:W-:Y:S02]  /*3630*/  IMAD.MOV R3, RZ, RZ, -R3 ;  /* 0x000000ffff037224 */ /* 0x000fe400078e0a03 */
[--C-:B------:R-:W-:Y:S01]  /*3640*/  @!P0 IMAD.IADD R9, R9, 0x1, -R201.reuse ;  /* 0x0000000109098824 */ /* 0x100fe200078e0ac9 */
[----:B------:R-:W-:Y:S01]  /*3650*/  ISETP.GE.AND P0, PT, R14, RZ, PT ;  /* 0x000000ff0e00720c */ /* 0x000fe20003f06270 */
[----:B------:R-:W-:Y:S01]  /*3660*/  @!P6 IMAD.IADD R11, R11, 0x1, -R201 ;  /* 0x000000010b0be824 */ /* 0x000fe200078e0ac9 */
[C---:B------:R-:W-:Y:S01]  /*3670*/  ISETP.GT.U32.AND P6, PT, R201.reuse, R10, PT ;  /* 0x0000000ac900720c */ /* 0x040fe20003fc4070 */
[C---:B------:R-:W-:Y:S01]  /*3680*/  IMAD R12, R201.reuse, R3, R12 ;  /* 0x00000003c90c7224 */ /* 0x040fe200078e020c */
[----:B------:R-:W-:Y:S01]  /*3690*/  ISETP.GT.U32.AND P1, PT, R201, R9, PT ;  /* 0x00000009c900720c */ /* 0x000fe20003f24070 */
[----:B------:R-:W-:-:S04]  /*36a0*/  IMAD.HI.U32 R3, R207, R4, RZ ;  /* 0x00000004cf037227 */ /* 0x000fc800078e00ff */
[----:B------:R-:W-:Y:S02]  /*36b0*/  IMAD.MOV R3, RZ, RZ, -R3 ;  /* 0x000000ffff037224 */ /* 0x000fe400078e0a03 */
[--C-:B------:R-:W-:Y:S01]  /*36c0*/  @!P3 IMAD.IADD R8, R8, 0x1, -R201.reuse ;  /* 0x000000010808b824 */ /* 0x100fe200078e0ac9 */
[----:B------:R-:W-:Y:S01]  /*36d0*/  ISETP.GE.AND P3, PT, R15, RZ, PT ;  /* 0x000000ff0f00720c */ /* 0x000fe20003f66270 */
[C---:B------:R-:W-:Y:S02]  /*36e0*/  IMAD R13, R201.reuse, R3, R4 ;  /* 0x00000003c90d7224 */ /* 0x040fe400078e0204 */
[--C-:B------:R-:W-:Y:S02]  /*36f0*/  @!P6 IMAD.IADD R10, R10, 0x1, -R201.reuse ;  /* 0x000000010a0ae824 */ /* 0x100fe400078e0ac9 */
[C---:B------:R-:W-:Y:S01]  /*3700*/  VIADD R15, R0.reuse, 0x44 ;  /* 0x00000044000f7836 */ /* 0x040fe20000000000 */
[----:B------:R-:W-:Y:S01]  /*3710*/  ISETP.GT.U32.AND P6, PT, R201, R13, PT ;  /* 0x0000000dc900720c */ /* 0x000fe20003fc4070 */
[----:B------:R-:W-:Y:S01]  /*3720*/  @!P1 IMAD.IADD R9, R9, 0x1, -R201 ;  /* 0x0000000109099824 */ /* 0x000fe200078e0ac9 */
[----:B------:R-:W-:Y:S01]  /*3730*/  ISETP.GT.U32.AND P1, PT, R201, R12, PT ;  /* 0x0000000cc900720c */ /* 0x000fe20003f24070 */
[C---:B------:R-:W-:Y:S01]  /*3740*/  VIADD R19, R0.reuse, 0x45 ;  /* 0x0000004500137836 */ /* 0x040fe20000000000 */
[----:B------:R-:W-:Y:S01]  /*3750*/  IABS R14, R15 ;  /* 0x0000000f000e7213 */ /* 0x000fe20000000000 */
[----:B------:R-:W-:-:S02]  /*3760*/  VIADD R20, R0, 0x46 ;  /* 0x0000004600147836 */ /* 0x000fc40000000000 */
[----:B------:R-:W-:Y:S01]  /*3770*/  @!P2 IMAD.MOV R8, RZ, RZ, -R8 ;  /* 0x000000ffff08a224 */ /* 0x000fe200078e0a08 */
[----:B------:R-:W-:Y:S01]  /*3780*/  ISETP.GT.U32.AND P2, PT, R201, R11, PT ;  /* 0x0000000bc900720c */ /* 0x000fe20003f44070 */
[----:B------:R-:W-:Y:S01]  /*3790*/  IMAD.HI.U32 R3, R207, R14, RZ ;  /* 0x0000000ecf037227 */ /* 0x000fe200078e00ff */
[----:B------:R-:W-:Y:S02]  /*37a0*/  IABS R16, R19 ;  /* 0x0000001300107213 */ /* 0x000fe40000000000 */
[----:B------:R-:W-:Y:S01]  /*37b0*/  IABS R18, R20 ;  /* 0x0000001400127213 */ /* 0x000fe20000000000 */
[----:B------:R-:W-:Y:S02]  /*37c0*/  @!P6 IMAD.IADD R13, R13, 0x1, -R201 ;  /* 0x000000010d0de824 */ /* 0x000fe400078e0ac9 */
[----:B------:R-:W-:-:S03]  /*37d0*/  IMAD.HI.U32 R4, R207, R16, RZ ;  /* 0x00000010cf047227 */ /* 0x000fc600078e00ff */
[----:B------:R-:W-:Y:S01]  /*37e0*/  ISETP.GT.U32.AND P6, PT, R201, R13, PT ;  /* 0x0000000dc900720c */ /* 0x000fe20003fc4070 */
[----:B------:R-:W-:Y:S02]  /*37f0*/  IMAD.MOV R3, RZ, RZ, -R3 ;  /* 0x000000ffff037224 */ /* 0x000fe400078e0a03 */
[----:B------:R-:W-:Y:S01]  /*3800*/  @!P1 IMAD.IADD R12, R12, 0x1, -R201 ;  /* 0x000000010c0c9824 */ /* 0x000fe200078e0ac9 */
[----:B------:R-:W-:Y:S01]  /*3810*/  ISETP.GE.AND P1, PT, R15, RZ, PT ;  /* 0x000000ff0f00720c */ /* 0x000fe20003f26270 */
[----:B------:R-:W-:-:S04]  /*3820*/  IMAD.HI.U32 R15, R207, R18, RZ ;  /* 0x00000012cf0f7227 */ /* 0x000fc800078e00ff */
[----:B------:R-:W-:Y:S02]  /*3830*/  IMAD.MOV R4, RZ, RZ, -R4 ;  /* 0x000000ffff047224 */ /* 0x000fe400078e0a04 */
[----:B------:R-:W-:Y:S02]  /*3840*/  IMAD R14, R201, R3, R14 ;  /* 0x00000003c90e7224 */ /* 0x000fe400078e020e */
[----:B------:R-:W-:Y:S02]  /*3850*/  IMAD.MOV R3, RZ, RZ, -R15 ;  /* 0x000000ffff037224 */ /* 0x000fe400078e0a0f */
[----:B------:R-:W-:Y:S01]  /*3860*/  @!P2 IMAD.IADD R11, R11, 0x1, -R201 ;  /* 0x000000010b0ba824 */ /* 0x000fe200078e0ac9 */
[----:B------:R-:W-:Y:S01]  /*3870*/  ISETP.GE.AND P2, PT, R17, RZ, PT ;  /* 0x000000ff1100720c */ /* 0x000fe20003f46270 */
[C---:B------:R-:W-:Y:S02]  /*3880*/  IMAD R15, R201.reuse, R4, R16 ;  /* 0x00000004c90f7224 */ /* 0x040fe400078e0210 */
[----:B------:R-:W-:Y:S01]  /*3890*/  @!P4 IMAD.MOV R10, RZ, RZ, -R10 ;  /* 0x000000ffff0ac224 */ /* 0x000fe200078e0a0a */
[C---:B------:R-:W-:Y:S01]  /*38a0*/  ISETP.GT.U32.AND P4, PT, R201.reuse, R14, PT ;  /* 0x0000000ec900720c */ /* 0x040fe20003f84070 */
[----:B------:R-:W-:-:S02]  /*38b0*/  IMAD R16, R201, R3, R18 ;  /* 0x00000003c9107224 */ /* 0x000fc400078e0212 */
[----:B------:R-:W-:Y:S01]  /*38c0*/  @!P3 IMAD.MOV R11, RZ, RZ, -R11 ;  /* 0x000000ffff0bb224 */ /* 0x000fe200078e0a0b */
[----:B------:R-:W-:Y:S01]  /*38d0*/  ISETP.GT.U32.AND P3, PT, R201, R15, PT ;  /* 0x0000000fc900720c */ /* 0x000fe20003f64070 */
[----:B------:R-:W-:Y:S01]  /*38e0*/  @!P6 IMAD.IADD R13, R13, 0x1, -R201 ;  /* 0x000000010d0de824 */ /* 0x000fe200078e0ac9 */
[C---:B------:R-:W-:Y:S01]  /*38f0*/  ISETP.GT.U32.AND P6, PT, R201.reuse, R16, PT ;  /* 0x00000010c900720c */ /* 0x040fe20003fc4070 */
[C---:B------:R-:W-:Y:S02]  /*3900*/  VIADD R21, R0.reuse, 0x47 ;  /* 0x0000004700157836 */ /* 0x040fe40000000000 */
[----:B------:R-:W-:Y:S02]  /*3910*/  VIADD R23, R0, 0x48 ;  /* 0x0000004800177836 */ /* 0x000fe40000000000 */
[----:B------:R-:W-:Y:S01]  /*3920*/  @!P5 IMAD.MOV R9, RZ, RZ, -R9 ;  /* 0x000000ffff09d224 */ /* 0x000fe200078e0a09 */
[----:B------:R-:W-:Y:S01]  /*3930*/  IABS R4, R21 ;  /* 0x0000001500047213 */ /* 0x000fe20000000000 */
[--C-:B------:R-:W-:Y:S01]  /*3940*/  @!P4 IMAD.IADD R14, R14, 0x1, -R201.reuse ;  /* 0x000000010e0ec824 */ /* 0x100fe200078e0ac9 */
[----:B------:R-:W-:Y:S01]  /*3950*/  IABS R18, R23 ;  /* 0x0000001700127213 */ /* 0x000fe20000000000 */
[----:B------:R-:W-:Y:S01]  /*3960*/  VIADD R24, R0, 0x49 ;  /* 0x0000004900187836 */ /* 0x000fe20000000000 */
[----:B------:R-:W-:Y:S01]  /*3970*/  ISETP.GT.U32.AND P5, PT, R201, R12, PT ;  /* 0x0000000cc900720c */ /* 0x000fe20003fa4070 */
[----:B------:R-:W-:Y:S01]  /*3980*/  @!P3 IMAD.IADD R15, R15, 0x1, -R201 ;  /* 0x000000010f0fb824 */ /* 0x000fe200078e0ac9 */
[----:B------:R-:W-:Y:S01]  /*3990*/  ISETP.GT.U32.AND P3, PT, R201, R14, PT ;  /* 0x0000000ec900720c */ /* 0x000fe20003f64070 */
[----:B------:R-:W-:Y:S01]  /*39a0*/  IMAD.HI.U32 R3, R207, R4, RZ ;  /* 0x00000004cf037227 */ /* 0x000fe200078e00ff */
[----:B------:R-:W-:-:S03]  /*39b0*/  ISETP.GE.AND P4, PT, R20, RZ, PT ;  /* 0x000000ff1400720c */ /* 0x000fc60003f86270 */
[----:B------:R-:W-:Y:S01]  /*39c0*/  @!P6 IMAD.IADD R16, R16, 0x1, -R201 ;  /* 0x000000011010e824 */ /* 0x000fe200078e0ac9 */
[----:B------:R-:W-:Y:S01]  /*39d0*/  ISETP.GT.U32.AND P6, PT, R201, R15, PT ;  /* 0x0000000fc900720c */ /* 0x000fe20003fc4070 */
[----:B------:R-:W-:Y:S02]  /*39e0*/  IMAD.MOV R17, RZ, RZ, -R3 ;  /* 0x000000ffff117224 */ /* 0x000fe400078e0a03 */
[----:B------:R-:W-:-:S04]  /*39f0*/  IMAD.HI.U32 R3, R207, R18, RZ ;  /* 0x00000012cf037227 */ /* 0x000fc800078e00ff */
[C---:B------:R-:W-:Y:S01]  /*3a00*/  IMAD R17, R201.reuse, R17, R4 ;  /* 0x00000011c9117224 */ /* 0x040fe200078e0204 */
[----:B------:R-:W-:Y:S01]  /*3a10*/  IABS R4, R24 ;  /* 0x0000001800047213 */ /* 0x000fe20000000000 */
[----:B------:R-:W-:Y:S02]  /*3a20*/  IMAD.MOV R3, RZ, RZ, -R3 ;  /* 0x000000ffff037224 */ /* 0x000fe400078e0a03 */
[--C-:B------:R-:W-:Y:S01]  /*3a30*/  @!P3 IMAD.IADD R14, R14, 0x1, -R201.reuse ;  /* 0x000000010e0eb824 */ /* 0x100fe200078e0ac9 */
[C---:B------:R-:W-:Y:S01]  /*3a40*/  ISETP.GT.U32.AND P3, PT, R201.reuse, R17, PT ;  /* 0x00000011c900720c */ /* 0x040fe20003f64070 */
[----:B------:R-:W-:Y:S02]  /*3a50*/  IMAD R18, R201, R3, R18 ;  /* 0x00000003c9127224 */ /* 0x000fe400078e0212 */
[--C-:B------:R-:W-:Y:S02]  /*3a60*/  @!P6 IMAD.IADD R15, R15, 0x1, -R201.reuse ;  /* 0x000000010f0fe824 */ /* 0x100fe400078e0ac9 */
[----:B------:R-:W-:Y:S01]  /*3a70*/  VIADD R25, R0, 0x4a ;  /* 0x0000004a00197836 */ /* 0x000fe20000000000 */
[----:B------:R-:W-:Y:S01]  /*3a80*/  ISETP.GT.U32.AND P6, PT, R201, R18, PT ;  /* 0x00000012c900720c */ /* 0x000fe20003fc4070 */
[----:B------:R-:W-:Y:S01]  /*3a90*/  @!P5 IMAD.IADD R12, R12, 0x1, -R201 ;  /* 0x000000010c0cd824 */ /* 0x000fe200078e0ac9 */
[----:B------:R-:W-:Y:S01]  /*3aa0*/  ISETP.GE.AND P5, PT, R19, RZ, PT ;  /* 0x000000ff1300720c */ /* 0x000fe20003fa6270 */
[----:B------:R-:W-:Y:S01]  /*3ab0*/  IMAD.HI.U32 R3, R207, R4, RZ ;  /* 0x00000004cf037227 */ /* 0x000fe200078e00ff */
[----:B------:R-:W-:-:S03]  /*3ac0*/  IABS R20, R25 ;  /* 0x0000001900147213 */ /* 0x000fc60000000000 */
[----:B------:R-:W-:Y:S01]  /*3ad0*/  @!P3 IMAD.IADD R17, R17, 0x1, -R201 ;  /* 0x000000011111b824 */ /* 0x000fe200078e0ac9 */
[----:B------:R-:W-:Y:S01]  /*3ae0*/  ISETP.GE.AND P3, PT, R23, RZ, PT ;  /* 0x000000ff1700720c */ /* 0x000fe20003f66270 */
[----:B------:R-:W-:Y:S01]  /*3af0*/  @!P0 IMAD.MOV R12, RZ, RZ, -R12 ;  /* 0x000000ffff0c8224 */ /* 0x000fe200078e0a0c */
[C---:B------:R-:W-:Y:S01]  /*3b00*/  ISETP.GT.U32.AND P0, PT, R201.reuse, R16, PT ;  /* 0x00000010c900720c */ /* 0x040fe20003f04070 */
[----:B------:R-:W-:Y:S02]  /*3b10*/  IMAD.MOV R19, RZ, RZ, -R3 ;  /* 0x000000ffff137224 */ /* 0x000fe400078e0a03 */
[----:B------:R-:W-:Y:S01]  /*3b20*/  @!P6 IMAD.IADD R18, R18, 0x1, -R201 ;  /* 0x000000011212e824 */ /* 0x000fe200078e0ac9 */
[----:B------:R-:W-:Y:S01]  /*3b30*/  ISETP.GT.U32.AND P6, PT, R201, R17, PT ;  /* 0x00000011c900720c */ /* 0x000fe20003fc4070 */
[----:B------:R-:W-:-:S04]  /*3b40*/  IMAD.HI.U32 R3, R207, R20, RZ ;  /* 0x00000014cf037227 */ /* 0x000fc800078e00ff */
[C---:B------:R-:W-:Y:S02]  /*3b50*/  IMAD R19, R201.reuse, R19, R4 ;  /* 0x00000013c9137224 */ /* 0x040fe400078e0204 */
[----:B------:R-:W-:Y:S02]  /*3b60*/  VIADD R26, R0, 0x4b ;  /* 0x0000004b001a7836 */ /* 0x000fe40000000000 */
[----:B------:R-:W-:Y:S02]  /*3b70*/  IMAD.MOV R4, RZ, RZ, -R3 ;  /* 0x000000ffff047224 */ /* 0x000fe400078e0a03 */
[----:B------:R-:W-:Y:S01]  /*3b80*/  @!P1 IMAD.MOV R14, RZ, RZ, -R14 ;  /* 0x000000ffff0e9224 */ /* 0x000fe200078e0a0e */
[C---:B------:R-:W-:Y:S01]  /*3b90*/  ISETP.GT.U32.AND P1, PT, R201.reuse, R19, PT ;  /* 0x00000013c900720c */ /* 0x040fe20003f24070 */
[----:B------:R-:W-:Y:S01]  /*3ba0*/  @!P2 IMAD.MOV R13, RZ, RZ, -R13 ;  /* 0x000000ffff0da224 */ /* 0x000fe200078e0a0d */
[----:B------:R-:W-:Y:S01]  /*3bb0*/  IABS R22, R26 ;  /* 0x0000001a00167213 */ /* 0x000fe20000000000 */
[C---:B------:R-:W-:Y:S01]  /*3bc0*/  IMAD R20, R201.reuse, R4, R20 ;  /* 0x00000004c9147224 */ /* 0x040fe200078e0214 */
[----:B------:R-:W-:Y:S01]  /*3bd0*/  ISETP.GT.U32.AND P2, PT, R201, R18, PT ;  /* 0x00000012c900720c */ /* 0x000fe20003f44070 */
[--C-:B------:R-:W-:Y:S01]  /*3be0*/  @!P0 IMAD.IADD R16, R16, 0x1, -R201.reuse ;  /* 0x0000000110108824 */ /* 0x100fe200078e0ac9 */
[----:B------:R-:W-:Y:S01]  /*3bf0*/  ISETP.GE.AND P0, PT, R21, RZ, PT ;  /* 0x000000ff1500720c */ /* 0x000fe20003f06270 */
[----:B------:R-:W-:Y:S01]  /*3c00*/  @!P6 IMAD.IADD R17, R17, 0x1, -R201 ;  /* 0x000000011111e824 */ /* 0x000fe200078e0ac9 */
[----:B------:R-:W-:Y:S01]  /*3c10*/  ISETP.GT.U32.AND P6, PT, R201, R20, PT ;  /* 0x00000014c900720c */ /* 0x000fe20003fc4070 */
[----:B------:R-:W-:-:S04]  /*3c20*/  IMAD.HI.U32 R3, R207, R22, RZ ;  /* 0x00000016cf037227 */ /* 0x000fc800078e00ff */
[----:B------:R-:W-:Y:S02]  /*3c30*/  VIADD R21, R0, 0x4c ;  /* 0x0000004c00157836 */ /* 0x000fe40000000000 */
[----:B------:R-:W-:Y:S02]  /*3c40*/  IMAD.MOV R3, RZ, RZ, -R3 ;  /* 0x000000ffff037224 */ /* 0x000fe400078e0a03 */
[--C-:B------:R-:W-:Y:S01]  /*3c50*/  @!P1 IMAD.IADD R19, R19, 0x1, -R201.reuse ;  /* 0x0000000113139824 */ /* 0x100fe200078e0ac9 */
[----:B------:R-:W-:Y:S01]  /*3c60*/  IABS R4, R21 ;  /* 0x0000001500047213 */ /* 0x000fe20000000000 */
[----:B------:R-:W-:Y:S01]  /*3c70*/  @!P2 IMAD.IADD R18, R18, 0x1, -R201 ;  /* 0x000000011212a824 */ /* 0x000fe200078e0ac9 */
[----:B------:R-:W-:Y:S01]  /*3c80*/  ISETP.GE.AND P1, PT, R21, RZ, PT ;  /* 0x000000ff1500720c */ /* 0x000fe20003f26270 */
[----:B------:R-:W-:Y:S01]  /*3c90*/  IMAD R21, R201, R3, R22 ;  /* 0x00000003c9157224 */ /* 0x000fe200078e0216 */
[----:B------:R-:W-:Y:S01]  /*3ca0*/  ISETP.GE.AND P2, PT, R26, RZ, PT ;  /* 0x000000ff1a00720c */ /* 0x000fe20003f46270 */
[----:B------:R-:W-:-:S02]  /*3cb0*/  IMAD.MOV.U32 R22, RZ, RZ, R4 ;  /* 0x000000ffff167224 */ /* 0x000fc400078e0004 */
[----:B------:R-:W-:Y:S01]  /*3cc0*/  @!P6 IMAD.IADD R20, R20, 0x1, -R201 ;  /* 0x000000011414e824 */ /* 0x000fe200078e0ac9 */
[C---:B------:R-:W-:Y:S01]  /*3cd0*/  ISETP.GT.U32.AND P6, PT, R201.reuse, R19, PT ;  /* 0x00000013c900720c */ /* 0x040fe20003fc4070 */
[----:B------:R-:W-:Y:S01]  /*3ce0*/  @!P3 IMAD.MOV R18, RZ, RZ, -R18 ;  /* 0x000000ffff12b224 */ /* 0x000fe200078e0a12 */
[----:B------:R-:W-:Y:S01]  /*3cf0*/  ISETP.GT.U32.AND P3, PT, R201, R21, PT ;  /* 0x00000015c900720c */ /* 0x000fe20003f64070 */
[----:B------:R-:W-:-:S04]  /*3d00*/  IMAD.HI.U32 R3, R207, R22, RZ ;  /* 0x00000016cf037227 */ /* 0x000fc800078e00ff */
[----:B------:R-:W-:Y:S01]  /*3d10*/  @!P5 IMAD.MOV R15, RZ, RZ, -R15 ;  /* 0x000000ffff0fd224 */ /* 0x000fe200078e0a0f */
[----:B------:R-:W-:Y:S01]  /*3d20*/  ISETP.GE.AND P5, PT, R24, RZ, PT ;  /* 0x000000ff1800720c */ /* 0x000fe20003fa6270 */
[----:B------:R-:W-:Y:S01]  /*3d30*/  @!P0 IMAD.MOV R17, RZ, RZ, -R17 ;  /* 0x000000ffff118224 */ /* 0x000fe200078e0a11 */
[----:B------:R-:W-:Y:S01]  /*3d40*/  ISETP.GT.U32.AND P0, PT, R201, R20, PT ;  /* 0x00000014c900720c */ /* 0x000fe20003f04070 */
[C---:B------:R-:W-:Y:S02]  /*3d50*/  VIADD R23, R0.reuse, 0x4d ;  /* 0x0000004d00177836 */ /* 0x040fe40000000000 */
[----:B------:R-:W-:Y:S02]  /*3d60*/  IMAD.MOV R3, RZ, RZ, -R3 ;  /* 0x000000ffff037224 */ /* 0x000fe400078e0a03 */
[----:B------:R-:W-:Y:S01]  /*3d70*/  @!P4 IMAD.MOV R16, RZ, RZ, -R16 ;  /* 0x000000ffff10c224 */ /* 0x000fe200078e0a10 */
[----:B------:R-:W-:Y:S01]  /*3d80*/  ISETP.GE.AND P4, PT, R25, RZ, PT ;  /* 0x000000ff1900720c */ /* 0x000fe20003f86270 */
[----:B------:R-:W-:Y:S01]  /*3d90*/  VIADD R25, R0, 0x4e ;  /* 0x0000004e00197836 */ /* 0x000fe20000000000 */
[----:B------:R-:W-:Y:S01]  /*3da0*/  IABS R24, R23 ;  /* 0x0000001700187213 */ /* 0x000fe20000000000 */
[----:B------:R-:W-:-:S02]  /*3db0*/  IMAD R22, R201, R3, R22 ;  /* 0x00000003c9167224 */ /* 0x000fc400078e0216 */
[--C-:B------:R-:W-:Y:S01]  /*3dc0*/  @!P6 IMAD.IADD R19, R19, 0x1, -R201.reuse ;  /* 0x000000011313e824 */ /* 0x100fe200078e0ac9 */
[----:B------:R-:W-:Y:S01]  /*3dd0*/  IABS R26, R25 ;  /* 0x00000019001a7213 */ /* 0x000fe20000000000 */
[----:B------:R-:W-:Y:S01]  /*3de0*/  @!P3 IMAD.IADD R21, R21, 0x1, -R201 ;  /* 0x000000011515b824 */ /* 0x000fe200078e0ac9 */
[----:B------:R-:W-:Y:S01]  /*3df0*/  ISETP.GT.U32.AND P6, PT, R201, R22, PT ;  /* 0x00000016c900720c */ /* 0x000fe20003fc4070 */
[----:B------:R-:W-:Y:S01]  /*3e00*/  IMAD.HI.U32 R3, R207, R24, RZ ;  /* 0x00000018cf037227 */ /* 0x000fe200078e00ff */
[----:B------:R-:W-:-:S03]  /*3e10*/  ISETP.GE.AND P3, PT, R25, RZ, PT ;  /* 0x000000ff1900720c */ /* 0x000fc60003f66270 */
[----:B------:R-:W-:Y:S01]  /*3e20*/  @!P0 IMAD.IADD R20, R20, 0x1, -R201 ;  /* 0x0000000114148824 */ /* 0x000fe200078e0ac9 */
[----:B------:R-:W-:Y:S01]  /*3e30*/  ISETP.GE.AND P0, PT, R23, RZ, PT ;  /* 0x000000ff1700720c */ /* 0x000fe20003f06270 */
[----:B------:R-:W-:Y:S01]  /*3e40*/  @!P5 IMAD.MOV R19, RZ, RZ, -R19 ;  /* 0x000000ffff13d224 */ /* 0x000fe200078e0a13 */
[----:B------:R-:W-:Y:S01]  /*3e50*/  ISETP.GT.U32.AND P5, PT, R201, R21, PT ;  /* 0x00000015c900720c */ /* 0x000fe20003fa4070 */
[----:B------:R-:W-:-:S04]  /*3e60*/  IMAD.HI.U32 R4, R207, R26, RZ ;  /* 0x0000001acf047227 */ /* 0x000fc800078e00ff */
[----:B------:R-:W-:Y:S02]  /*3e70*/  IMAD.MOV R23, RZ, RZ, -R3 ;  /* 0x000000ffff177224 */ /* 0x000fe400078e0a03 */
[----:B------:R-:W-:Y:S02]  /*3e80*/  VIADD R27, R0, 0x4f ;  /* 0x0000004f001b7836 */ /* 0x000fe40000000000 */
[----:B------:R-:W-:Y:S02]  /*3e90*/  IMAD.MOV R4, RZ, RZ, -R4 ;  /* 0x000000ffff047224 */ /* 0x000fe400078e0a04 */
[C---:B------:R-:W-:Y:S01]  /*3ea0*/  IMAD R23, R201.reuse, R23, R24 ;  /* 0x00000017c9177224 */ /* 0x040fe200078e0218 */
[----:B------:R-:W-:Y:S01]  /*3eb0*/  IABS R28, R27 ;  /* 0x0000001b001c7213 */ /* 0x000fe20000000000 */
[----:B------:R-:W-:Y:S02]  /*3ec0*/  IMAD R24, R201, R4, R26 ;  /* 0x00000004c9187224 */ /* 0x000fe400078e021a */
[----:B------:R-:W-:-:S02]  /*3ed0*/  @!P6 IMAD.IADD R22, R22, 0x1, -R201 ;  /* 0x000000011616e824 */ /* 0x000fc400078e0ac9 */
[----:B------:R-:W-:Y:S01]  /*3ee0*/  @!P4 IMAD.MOV R20, RZ, RZ, -R20 ;  /* 0x000000ffff14c224 */ /* 0x000fe200078e0a14 */
[----:B------:R-:W-:Y:S01]  /*3ef0*/  ISETP.GT.U32.AND P4, PT, R201, R23, PT ;  /* 0x00000017c900720c */ /* 0x000fe20003f84070 */
[----:B------:R-:W-:Y:S01]  /*3f00*/  @!P5 IMAD.IADD R21, R21, 0x1, -R201 ;  /* 0x000000011515d824 */ /* 0x000fe200078e0ac9 */
[----:B------:R-:W-:Y:S01]  /*3f10*/  ISETP.GT.U32.AND P6, PT, R201, R22, PT ;  /* 0x00000016c900720c */ /* 0x000fe20003fc4070 */
[----:B------:R-:W-:Y:S01]  /*3f20*/  IMAD.HI.U32 R3, R207, R28, RZ ;  /* 0x0000001ccf037227 */ /* 0x000fe200078e00ff */
[----:B------:R-:W-:-:S03]  /*3f30*/  ISETP.GT.U32.AND P5, PT, R201, R24, PT ;  /* 0x00000018c900720c */ /* 0x000fc60003fa4070 */
[----:B------:R-:W-:Y:S02]  /*3f40*/  IMAD.MOV R3, RZ, RZ, -R3 ;  /* 0x000000ffff037224 */ /* 0x000fe400078e0a03 */
[----:B------:R-:W-:Y:S02]  /*3f50*/  VIADD R29, R0, 0x50 ;  /* 0x00000050001d7836 */ /* 0x000fe40000000000 */
[----:B------:R-:W-:Y:S02]  /*3f60*/  IMAD R25, R201, R3, R28 ;  /* 0x00000003c9197224 */ /* 0x000fe400078e021c */
[--C-:B------:R-:W-:Y:S01]  /*3f70*/  @!P4 IMAD.IADD R23, R23, 0x1, -R201.reuse ;  /* 0x000000011717c824 */ /* 0x100fe200078e0ac9 */
[----:B------:R-:W-:Y:S01]  /*3f80*/  IABS R26, R29 ;  /* 0x0000001d001a7213 */ /* 0x000fe20000000000 */
[--C-:B------:R-:W-:Y:S01]  /*3f90*/  @!P6 IMAD.IADD R22, R22, 0x1, -R201.reuse ;  /* 0x000000011616e824 */ /* 0x100fe200078e0ac9 */
[C---:B------:R-:W-:Y:S01]  /*3fa0*/  ISETP.GT.U32.AND P6, PT, R201.reuse, R25, PT ;  /* 0x00000019c900720c */ /* 0x040fe20003fc4070 */
[----:B------:R-:W-:Y:S01]  /*3fb0*/  @!P5 IMAD.IADD R24, R24, 0x1, -R201 ;  /* 0x000000011818d824 */ /* 0x000fe200078e0ac9 */
[----:B------:R-:W-:Y:S01]  /*3fc0*/  ISETP.GT.U32.AND P5, PT, R201, R23, PT ;  /* 0x00000017c900720c */ /* 0x000fe20003fa4070 */
[----:B------:R-:W-:Y:S01]  /*3fd0*/  VIADD R31, R0, 0x51 ;  /* 0x00000051001f7836 */ /* 0x000fe20000000000 */
[----:B------:R-:W-:Y:S01]  /*3fe0*/  ISETP.GE.AND P4, PT, R27, RZ, PT ;  /* 0x000000ff1b00720c */ /* 0x000fe20003f86270 */
[----:B------:R-:W-:-:S03]  /*3ff0*/  IMAD.HI.U32 R3, R207, R26, RZ ;  /* 0x0000001acf037227 */ /* 0x000fc600078e00ff */
[----:B------:R-:W-:Y:S01]  /*4000*/  IABS R28, R31 ;  /* 0x0000001f001c7213 */ /* 0x000fe20000000000 */
[----:B------:R-:W-:Y:S02]  /*4010*/  IMAD.MOV R3, RZ, RZ, -R3 ;  /* 0x000000ffff037224 */ /* 0x000fe400078e0a03 */
[----:B------:R-:W-:Y:S02]  /*4020*/  VIADD R34, R0, 0x53 ;  /* 0x0000005300227836 */ /* 0x000fe40000000000 */
[----:B------:R-:W-:Y:S02]  /*4030*/  IMAD R26, R201, R3, R26 ;  /* 0x00000003c91a7224 */ /* 0x000fe400078e021a */
[----:B------:R-:W-:Y:S01]  /*4040*/  IMAD.HI.U32 R4, R207, R28, RZ ;  /* 0x0000001ccf047227 */ /* 0x000fe200078e00ff */
[----:B------:R-:W-:-:S03]  /*4050*/  IABS R32, R34 ;  /* 0x0000002200207213 */ /* 0x000fc60000000000 */
[--C-:B------:R-:W-:Y:S01]  /*4060*/  @!P6 IMAD.IADD R25, R25, 0x1, -R201.reuse ;  /* 0x000000011919e824 */ /* 0x100fe200078e0ac9 */
[----:B------:R-:W-:Y:S01]  /*4070*/  ISETP.GT.U32.AND P6, PT, R201, R24, PT ;  /* 0x00000018c900720c */ /* 0x000fe20003fc4070 */
[----:B------:R-:W-:Y:S01]  /*4080*/  @!P5 IMAD.IADD R23, R23, 0x1, -R201 ;  /* 0x000000011717d824 */ /* 0x000fe200078e0ac9 */
[C---:B------:R-:W-:Y:S01]  /*4090*/  ISETP.GT.U32.AND P5, PT, R201.reuse, R26, PT ;  /* 0x0000001ac900720c */ /* 0x040fe20003fa4070 */
[----:B------:R-:W-:Y:S02]  /*40a0*/  IMAD.MOV R4, RZ, RZ, -R4 ;  /* 0x000000ffff047224 */ /* 0x000fe400078e0a04 */
[----:B------:R-:W-:Y:S01]  /*40b0*/  @!P2 IMAD.MOV R21, RZ, RZ, -R21 ;  /* 0x000000ffff15a224 */ /* 0x000fe200078e0a15 */
[C---:B------:R-:W-:Y:S01]  /*40c0*/  ISETP.GT.U32.AND P2, PT, R201.reuse, R25, PT ;  /* 0x00000019c900720c */ /* 0x040fe20003f44070 */
[----:B------:R-:W-:Y:S02]  /*40d0*/  IMAD R27, R201, R4, R28 ;  /* 0x00000004c91b7224 */ /* 0x000fe400078e021c */
[----:B------:R-:W-:-:S02]  /*40e0*/  VIADD R33, R0, 0x52 ;  /* 0x0000005200217836 */ /* 0x000fc40000000000 */
[----:B------:R-:W-:-:S03]  /*40f0*/  IMAD.HI.U32 R4, R207, R32, RZ ;  /* 0x00000020cf047227 */ /* 0x000fc600078e00ff */
[----:B------:R-:W-:Y:S01]  /*4100*/  IABS R30, R33 ;  /* 0x00000021001e7213 */ /* 0x000fe20000000000 */
[----:B------:R-:W-:Y:S02]  /*4110*/  IMAD.MOV R4, RZ, RZ, -R4 ;  /* 0x000000ffff047224 */ /* 0x000fe400078e0a04 */
[----:B------:R-:W-:Y:S01]  /*4120*/  @!P1 IMAD.MOV R22, RZ, RZ, -R22 ;  /* 0x000000ffff169224 */ /* 0x000fe200078e0a16 */
[----:B------:R-:W-:Y:S01]  /*4130*/  ISETP.GE.AND P1, PT, R29, RZ, PT ;  /* 0x000000ff1d00720c */ /* 0x000fe20003f26270 */
[--C-:B------:R-:W-:Y:S01]  /*4140*/  @!P6 IMAD.IADD R24, R24, 0x1, -R201.reuse ;  /* 0x000000011818e824 */ /* 0x100fe200078e0ac9 */
[C---:B------:R-:W-:Y:S01]  /*4150*/  ISETP.GT.U32.AND P6, PT, R201.reuse, R27, PT ;  /* 0x0000001bc900720c */ /* 0x040fe20003fc4070 */
[----:B------:R-:W-:Y:S02]  /*4160*/  IMAD R29, R201, R4, R32 ;  /* 0x00000004c91d7224 */ /* 0x000fe400078e0220 */
[----:B------:R-:W-:Y:S02]  /*4170*/  @!P5 IMAD.IADD R26, R26, 0x1, -R201 ;  /* 0x000000011a1ad824 */ /* 0x000fe400078e0ac9 */
[----:B------:R-:W-:-:S02]  /*4180*/  VIADD R35, R0, 0x54 ;  /* 0x0000005400237836 */ /* 0x000fc40000000000 */
[----:B------:R-:W-:-:S04]  /*4190*/  IMAD.HI.U32 R3, R207, R30, RZ ;  /* 0x0000001ecf037227 */ /* 0x000fc800078e00ff */
[----:B------:R-:W-:Y:S01]  /*41a0*/  @!P2 IMAD.IADD R25, R25, 0x1, -R201 ;  /* 0x000000011919a824 */ /* 0x000fe200078e0ac9 */
[----:B------:R-:W-:Y:S01]  /*41b0*/  ISETP.GE.AND P2, PT, R31, RZ, PT ;  /* 0x000000ff1f00720c */ /* 0x000fe20003f46270 */
[----:B------:R-:W-:Y:S01]  /*41c0*/  @!P0 IMAD.MOV R23, RZ, RZ, -R23 ;  /* 0x000000ffff178224 */ /* 0x000fe200078e0a17 */
[C---:B------:R-:W-:Y:S01]  /*41d0*/  ISETP.GT.U32.AND P0, PT, R201.reuse, R26, PT ;  /* 0x0000001ac900720c */ /* 0x040fe20003f04070 */
[----:B------:R-:W-:Y:S01]  /*41e0*/  @!P3 IMAD.MOV R24, RZ, RZ, -R24 ;  /* 0x000000ffff18b224 */ /* 0x000fe200078e0a18 */
[C---:B------:R-:W-:Y:S01]  /*41f0*/  ISETP.GT.U32.AND P3, PT, R201.reuse, R29, PT ;  /* 0x0000001dc900720c */ /* 0x040fe20003f64070 */
[----:B------:R-:W-:Y:S01]  /*4200*/  IMAD.MOV R3, RZ, RZ, -R3 ;  /* 0x000000ffff037224 */ /* 0x000fe200078e0a03 */
[----:B------:R-:W-:Y:S01]  /*4210*/  IABS R31, R35 ;  /* 0x00000023001f7213 */ /* 0x000fe20000000000 */
[----:B------:R-:W-:Y:S02]  /*4220*/  VIADD R32, R0, 0x55 ;  /* 0x0000005500207836 */ /* 0x000fe40000000000 */
[----:B------:R-:W-:-:S02]  /*4230*/  IMAD R28, R201, R3, R30 ;  /* 0x00000003c91c7224 */ /* 0x000fc400078e021e */
[----:B------:R-:W-:Y:S01]  /*4240*/  IMAD.MOV.U32 R30, RZ, RZ, R31 ;  /* 0x000000ffff1e7224 */ /* 0x000fe200078e001f */
[----:B------:R-:W-:Y:S01]  /*4250*/  IABS R4, R32 ;  /* 0x0000002000047213 */ /* 0x000fe20000000000 */
[----:B------:R-:W-:Y:S01]  /*4260*/  @!P6 IMAD.IADD R27, R27, 0x1, -R201 ;  /* 0x000000011b1be824 */ /* 0x000fe200078e0ac9 */
[----:B------:R-:W-:Y:S01]  /*4270*/  ISETP.GT.U32.AND P5, PT, R201, R28, PT ;  /* 0x0000001cc900720c */ /* 0x000fe20003fa4070 */
[----:B------:R-:W-:-:S03]  /*4280*/  IMAD.HI.U32 R3, R207, R30, RZ ;  /* 0x0000001ecf037227 */ /* 0x000fc600078e00ff */
[----:B------:R-:W-:Y:S01]  /*4290*/  ISETP.GT.U32.AND P6, PT, R201, R27, PT ;  /* 0x0000001bc900720c */ /* 0x000fe20003fc4070 */
[--C-:B------:R-:W-:Y:S01]  /*42a0*/  @!P0 IMAD.IADD R26, R26, 0x1, -R201.reuse ;  /* 0x000000011a1a8824 */ /* 0x100fe200078e0ac9 */
[----:B------:R-:W-:Y:S01]  /*42b0*/  ISETP.GE.AND P0, PT, R34, RZ, PT ;  /* 0x000000ff2200720c */ /* 0x000fe20003f06270 */
[----:B------:R-:W-:Y:S01]  /*42c0*/  @!P3 IMAD.IADD R29, R29, 0x1, -R201 ;  /* 0x000000011d1db824 */ /* 0x000fe200078e0ac9 */
[----:B------:R-:W-:Y:S01]  /*42d0*/  ISETP.GE.AND P3, PT, R35, RZ, PT ;  /* 0x000000ff2300720c */ /* 0x000fe20003f66270 */
[----:B------:R-:W-:Y:S02]  /*42e0*/  IMAD.MOV R3, RZ, RZ, -R3 ;  /* 0x000000ffff037224 */ /* 0x000fe400078e0a03 */
[----:B------:R-:W-:Y:S01]  /*42f0*/  @!P1 IMAD.MOV R26, RZ, RZ, -R26 ;  /* 0x000000ffff1a9224 */ /* 0x000fe200078e0a1a */
[C---:B------:R-:W-:Y:S01]  /*4300*/  ISETP.GT.U32.AND P1, PT, R201.reuse, R29, PT ;  /* 0x0000001dc900720c */ /* 0x040fe20003f24070 */
[----:B------:R-:W-:Y:S02]  /*4310*/  IMAD R30, R201, R3, R30 ;  /* 0x00000003c91e7224 */ /* 0x000fe400078e021e */
[----:B------:R-:W-:-:S04]  /*4320*/  IMAD.HI.U32 R3, R207, R4, RZ ;  /* 0x00000004cf037227 */ /* 0x000fc800078e00ff */
[----:B------:R-:W-:Y:S02]  /*4330*/  IMAD.MOV R3, RZ, RZ, -R3 ;  /* 0x000000ffff037224 */ /* 0x000fe400078e0a03 */
[--C-:B------:R-:W-:Y:S02]  /*4340*/  @!P5 IMAD.IADD R28, R28, 0x1, -R201.reuse ;  /* 0x000000011c1cd824 */ /* 0x100fe400078e0ac9 */
[--C-:B------:R-:W-:Y:S01]  /*4350*/  @!P6 IMAD.IADD R27, R27, 0x1, -R201.reuse ;  /* 0x000000011b1be824 */ /* 0x100fe200078e0ac9 */
[C---:B------:R-:W-:Y:S01]  /*4360*/  ISETP.GT.U32.AND P6, PT, R201.reuse, R30, PT ;  /* 0x0000001ec900720c */ /* 0x040fe20003fc4070 */
[C---:B------:R-:W-:Y:S01]  /*4370*/  IMAD R31, R201.reuse, R3, R4 ;  /* 0x00000003c91f7224 */ /* 0x040fe200078e0204 */
[----:B------:R-:W-:Y:S01]  /*4380*/  ISETP.GT.U32.AND P5, PT, R201, R28, PT ;  /* 0x0000001cc900720c */ /* 0x000fe20003fa4070 */
[----:B------:R-:W-:Y:S02]  /*4390*/  @!P1 IMAD.IADD R29, R29, 0x1, -R201 ;  /* 0x000000011d1d9824 */ /* 0x000fe400078e0ac9 */
[----:B------:R-:W-:Y:S01]  /*43a0*/  @!P4 IMAD.MOV R25, RZ, RZ, -R25 ;  /* 0x000000ffff19c224 */ /* 0x000fe200078e0a19 */
[----:B------:R-:W-:Y:S01]  /*43b0*/  ISETP.GT.U32.AND P1, PT, R201, R31, PT ;  /* 0x0000001fc900720c */ /* 0x000fe20003f24070 */
[C---:B------:R-:W-:Y:S01]  /*43c0*/  VIADD R3, R0.reuse, 0x56 ;  /* 0x0000005600037836 */ /* 0x040fe20000000000 */
[----:B------:R-:W-:Y:S01]  /*43d0*/  ISETP.GE.AND P4, PT, R33, RZ, PT ;  /* 0x000000ff2100720c */ /* 0x000fe20003f86270 */
[----:B------:R-:W-:-:S02]  /*43e0*/  VIADD R4, R0, 0x57 ;  /* 0x0000005700047836 */ /* 0x000fc40000000000 */
[----:B------:R-:W-:Y:S02]  /*43f0*/  VIADD R33, R0, 0x58 ;  /* 0x0000005800217836 */ /* 0x000fe40000000000 */
[--C-:B------:R-:W-:Y:S01]  /*4400*/  @!P6 IMAD.IADD R30, R30, 0x1, -R201.reuse ;  /* 0x000000011e1ee824 */ /* 0x100fe200078e0ac9 */
[----:B------:R-:W-:Y:S01]  /*4410*/  IABS R34, R4 ;  /* 0x0000000400227213 */ /* 0x000fe20000000000 */
[----:B------:R-:W-:Y:S01]  /*4420*/  @!P5 IMAD.IADD R28, R28, 0x1, -R201 ;  /* 0x000000011c1cd824 */ /* 0x000fe200078e0ac9 */
[----:B------:R-:W-:Y:S01]  /*4430*/  ISETP.GE.AND P5, PT, R32, RZ, PT ;  /* 0x000000ff2000720c */ /* 0x000fe20003fa6270 */
[----:B------:R-:W-:Y:S01]  /*4440*/  @!P2 IMAD.MOV R27, RZ, RZ, -R27 ;  /* 0x000000ffff1ba224 */ /* 0x000fe200078e0a1b */
[----:B------:R-:W-:Y:S01]  /*4450*/  IABS R32, R3 ;  /* 0x0000000300207213 */ /* 0x000fe20000000000 */
[----:B------:R-:W-:Y:S01]  /*4460*/  @!P1 IMAD.IADD R31, R31, 0x1, -R201 ;  /* 0x000000011f1f9824 */ /* 0x000fe200078e0ac9 */
[----:B------:R-:W-:Y:S01]  /*4470*/  ISETP.GT.U32.AND P6, PT, R201, R30, PT ;  /* 0x0000001ec900720c */ /* 0x000fe20003fc4070 */
[----:B------:R-:W-:Y:S01]  /*4480*/  @!P0 IMAD.MOV R29, RZ, RZ, -R29 ;  /* 0x000000ffff1d8224 */ /* 0x000fe200078e0a1d */
[----:B------:R-:W-:Y:S01]  /*4490*/  ISETP.GE.AND P2, PT, R3, RZ, PT ;  /* 0x000000ff0300720c */ /* 0x000fe20003f46270 */
[----:B------:R-:W-:Y:S01]  /*44a0*/  IMAD.HI.U32 R3, R207, R32, RZ ;  /* 0x00000020cf037227 */ /* 0x000fe200078e00ff */
[----:B------:R-:W-:-:S02]  /*44b0*/  IABS R36, R33 ;  /* 0x0000002100247213 */ /* 0x000fc40000000000 */
[----:B------:R-:W-:Y:S01]  /*44c0*/  ISETP.GT.U32.AND P1, PT, R201, R31, PT ;  /* 0x0000001fc900720c */ /* 0x000fe20003f24070 */
[----:B------:R-:W-:Y:S01]  /*44d0*/  @!P4 IMAD.MOV R28, RZ, RZ, -R28 ;  /* 0x000000ffff1cc224 */ /* 0x000fe200078e0a1c */
[----:B------:R-:W-:Y:S01]  /*44e0*/  ISETP.GE.AND P0, PT, R33, RZ, PT ;  /* 0x000000ff2100720c */ /* 0x000fe20003f06270 */
[----:B------:R-:W-:Y:S01]  /*44f0*/  IMAD.MOV R33, RZ, RZ, -R3 ;  /* 0x000000ffff217224 */ /* 0x000fe200078e0a03 */
[----:B------:R-:W-:Y:S01]  /*4500*/  ISETP.GE.AND P4, PT, R4, RZ, PT ;  /* 0x000000ff0400720c */ /* 0x000fe20003f86270 */
[----:B------:R-:W-:-:S04]  /*4510*/  IMAD.HI.U32 R3, R207, R34, RZ ;  /* 0x00000022cf037227 */ /* 0x000fc800078e00ff */
[----:B------:R-:W-:-:S04]  /*4520*/  IMAD.HI.U32 R4, R207, R36, RZ ;  /* 0x00000024cf047227 */ /* 0x000fc800078e00ff */
[C---:B------:R-:W-:Y:S02]  /*4530*/  IMAD R32, R201.reuse, R33, R32 ;  /* 0x00000021c9207224 */ /* 0x040fe400078e0220 */
[----:B------:R-:W-:Y:S02]  /*4540*/  IMAD.MOV R33, RZ, RZ, -R3 ;  /* 0x000000ffff217224 */ /* 0x000fe400078e0a03 */
[----:B------:R-:W-:Y:S02]  /*4550*/  @!P6 IMAD.IADD R30, R30, 0x1, -R201 ;  /* 0x000000011e1ee824 */ /* 0x000fe400078e0ac9 */
[----:B------:R-:W-:Y:S02]  /*4560*/  IMAD.MOV R4, RZ, RZ, -R4 ;  /* 0x000000ffff047224 */ /* 0x000fe400078e0a04 */
[----:B------:R-:W-:Y:S02]  /*4570*/  IMAD R33, R201, R33, R34 ;  /* 0x00000021c9217224 */ /* 0x000fe400078e0222 */
[----:B------:R-:W-:-:S02]  /*4580*/  VIADD R35, R0, 0x59 ;  /* 0x0000005900237836 */ /* 0x000fc40000000000 */
[----:B------:R-:W-:Y:S01]  /*4590*/  @!P3 IMAD.MOV R30, RZ, RZ, -R30 ;  /* 0x000000ffff1eb224 */ /* 0x000fe200078e0a1e */
[----:B------:R-:W-:Y:S01]  /*45a0*/  ISETP.GT.U32.AND P3, PT, R201, R32, PT ;  /* 0x00000020c900720c */ /* 0x000fe20003f64070 */
[----:B------:R-:W-:Y:S01]  /*45b0*/  @!P1 IMAD.IADD R31, R31, 0x1, -R201 ;  /* 0x000000011f1f9824 */ /* 0x000fe200078e0ac9 */
[----:B------:R-:W-:Y:S01]  /*45c0*/  IABS R38, R35 ;  /* 0x0000002300267213 */ /* 0x000fe20000000000 */
[C---:B------:R-:W-:Y:S01]  /*45d0*/  IMAD R34, R201.reuse, R4, R36 ;  /* 0x00000004c9227224 */ /* 0x040fe200078e0224 */
[----:B------:R-:W-:Y:S01]  /*45e0*/  ISETP.GT.U32.AND P1, PT, R201, R33, PT ;  /* 0x00000021c900720c */ /* 0x000fe20003f24070 */
[----:B------:R-:W-:Y:S01]  /*45f0*/  @!P5 IMAD.MOV R31, RZ, RZ, -R31 ;  /* 0x000000ffff1fd224 */ /* 0x000fe200078e0a1f */
[----:B------:R-:W-:Y:S01]  /*4600*/  ISETP.GE.AND P6, PT, R35, RZ, PT ;  /* 0x000000ff2300720c */ /* 0x000fe20003fc6270 */
[----:B------:R-:W-:Y:S01]  /*4610*/  IMAD.HI.U32 R3, R207, R38, RZ ;  /* 0x00000026cf037227 */ /* 0x000fe200078e00ff */
[----:B------:R-:W-:-:S03]  /*4620*/  ISETP.GT.U32.AND P5, PT, R201, R34, PT ;  /* 0x00000022c900720c */ /* 0x000fc60003fa4070 */
[----:B------:R-:W-:Y:S02]  /*4630*/  IMAD.MOV R3, RZ, RZ, -R3 ;  /* 0x000000ffff037224 */ /* 0x000fe400078e0a03 */
[----:B------:R-:W-:Y:S02]  /*4640*/  VIADD R43, R0, 0x5b ;  /* 0x0000005b002b7836 */ /* 0x000fe40000000000 */
[--C-:B------:R-:W-:Y:S02]  /*4650*/  @!P3 IMAD.IADD R32, R32, 0x1, -R201.reuse ;  /* 0x000000012020b824 */ /* 0x100fe400078e0ac9 */
[C---:B------:R-:W-:Y:S01]  /*4660*/  IMAD R35, R201.reuse, R3, R38 ;  /* 0x00000003c9237224 */ /* 0x040fe200078e0226 */
[----:B------:R-:W-:Y:S01]  /*4670*/  IABS R38, R43 ;  /* 0x0000002b00267213 */ /* 0x000fe20000000000 */
[----:B------:R-:W-:Y:S01]  /*4680*/  VIADD R41, R0, 0x5a ;  /* 0x0000005a00297836 */ /* 0x000fe20000000000 */
[----:B------:R-:W-:Y:S01]  /*4690*/  ISETP.GT.U32.AND P3, PT, R201, R32, PT ;  /* 0x00000020c900720c */ /* 0x000fe20003f64070 */
[----:B------:R-:W-:-:S02]  /*46a0*/  @!P5 IMAD.IADD R34, R34, 0x1, -R201 ;  /* 0x000000012222d824 */ /* 0x000fc400078e0ac9 */
[----:B------:R-:W-:Y:S01]  /*46b0*/  IMAD.HI.U32 R4, R207, R38, RZ ;  /* 0x00000026cf047227 */ /* 0x000fe200078e00ff */
[----:B------:R-:W-:Y:S02]  /*46c0*/  IABS R36, R41 ;  /* 0x0000002900247213 */ /* 0x000fe40000000000 */
[----:B------:R-:W-:Y:S01]  /*46d0*/  ISETP.GT.U32.AND P5, PT, R201, R34, PT ;  /* 0x00000022c900720c */ /* 0x000fe20003fa4070 */
[----:B------:R-:W-:Y:S02]  /*46e0*/  @!P1 IMAD.IADD R33, R33, 0x1, -R201 ;  /* 0x0000000121219824 */ /* 0x000fe400078e0ac9 */
[----:B------:R-:W-:Y:S02]  /*46f0*/  IMAD.MOV R4, RZ, RZ, -R4 ;  /* 0x000000ffff047224 */ /* 0x000fe400078e0a04 */
[----:B------:R-:W-:Y:S01]  /*4700*/  IMAD.HI.U32 R3, R207, R36, RZ ;  /* 0x00000024cf037227 */ /* 0x000fe200078e00ff */
[----:B------:R-:W-:-:S03]  /*4710*/  ISETP.GT.U32.AND P1, PT, R201, R33, PT ;  /* 0x00000021c900720c */ /* 0x000fc60003f24070 */
[----:B------:R-:W-:Y:S01]  /*4720*/  @!P3 IMAD.IADD R32, R32, 0x1, -R201 ;  /* 0x000000012020b824 */ /* 0x000fe200078e0ac9 */
[C---:B------:R-:W-:Y:S01]  /*4730*/  ISETP.GT.U32.AND P3, PT, R201.reuse, R35, PT ;  /* 0x00000023c900720c */ /* 0x040fe20003f64070 */
[C---:B------:R-:W-:Y:S02]  /*4740*/  IMAD R37, R201.reuse, R4, R38 ;  /* 0x00000004c9257224 */ /* 0x040fe400078e0226 */
[----:B------:R-:W-:Y:S02]  /*4750*/  VIADD R44, R0, 0x5c ;  /* 0x0000005c002c7836 */ /* 0x000fe40000000000 */
[----:B------:R-:W-:Y:S02]  /*4760*/  IMAD.MOV R3, RZ, RZ, -R3 ;  /* 0x000000ffff037224 */ /* 0x000fe400078e0a03 */
[--C-:B------:R-:W-:Y:S01]  /*4770*/  @!P5 IMAD.IADD R34, R34, 0x1, -R201.reuse ;  /* 0x000000012222d824 */ /* 0x100fe200078e0ac9 */
[C---:B------:R-:W-:Y:S01]  /*4780*/  ISETP.GT.U32.AND P5, PT, R201.reuse, R37, PT ;  /* 0x00000025c900720c */ /* 0x040fe20003fa4070 */
[----:B------:R-:W-:Y:S01]  /*4790*/  IMAD R36, R201, R3, R36 ;  /* 0x00000003c9247224 */ /* 0x000fe200078e0224 */
[----:B------:R-:W-:Y:S01]  /*47a0*/  IABS R39, R44 ;  /* 0x0000002c00277213 */ /* 0x000fe20000000000 */
[----:B------:R-:W-:-:S02]  /*47b0*/  @!P1 IMAD.IADD R33, R33, 0x1, -R201 ;  /* 0x0000000121219824 */ /* 0x000fc400078e0ac9 */
[C---:B------:R-:W-:Y:S01]  /*47c0*/  VIADD R45, R0.reuse, 0x5d ;  /* 0x0000005d002d7836 */ /* 0x040fe20000000000 */
[----:B------:R-:W-:Y:S01]  /*47d0*/  ISETP.GT.U32.AND P1, PT, R201, R36, PT ;  /* 0x00000024c900720c */ /* 0x000fe20003f24070 */
[----:B------:R-:W-:Y:S02]  /*47e0*/  IMAD.MOV.U32 R38, RZ, RZ, R39 ;  /* 0x000000ffff267224 */ /* 0x000fe400078e0027 */
[----:B------:R-:W-:Y:S01]  /*47f0*/  VIADD R46, R0, 0x5e ;  /* 0x0000005e002e7836 */ /* 0x000fe20000000000 */
[----:B------:R-:W-:Y:S01]  /*4800*/  IABS R40, R45 ;  /* 0x0000002d00287213 */ /* 0x000fe20000000000 */
[----:B------:R-:W-:Y:S01]  /*4810*/  @!P3 IMAD.IADD R35, R35, 0x1, -R201 ;  /* 0x000000012323b824 */ /* 0x000fe200078e0ac9 */
[----:B------:R-:W-:Y:S01]  /*4820*/  ISETP.GE.AND P3, PT, R41, RZ, PT ;  /* 0x000000ff2900720c */ /* 0x000fe20003f66270 */
[----:B------:R-:W-:Y:S01]  /*4830*/  IMAD.HI.U32 R3, R207, R38, RZ ;  /* 0x00000026cf037227 */ /* 0x000fe200078e00ff */
[----:B------:R-:W-:-:S03]  /*4840*/  IABS R42, R46 ;  /* 0x0000002e002a7213 */ /* 0x000fc60000000000 */
[----:B------:R-:W-:Y:S01]  /*4850*/  @!P2 IMAD.MOV R32, RZ, RZ, -R32 ;  /* 0x000000ffff20a224 */ /* 0x000fe200078e0a20 */
[----:B------:R-:W-:Y:S01]  /*4860*/  ISETP.GT.U32.AND P2, PT, R201, R35, PT ;  /* 0x00000023c900720c */ /* 0x000fe20003f44070 */
[----:B------:R-:W-:Y:S02]  /*4870*/  @!P5 IMAD.IADD R37, R37, 0x1, -R201 ;  /* 0x000000012525d824 */ /* 0x000fe400078e0ac9 */
[----:B------:R-:W-:Y:S02]  /*4880*/  IMAD.MOV R3, RZ, RZ, -R3 ;  /* 0x000000ffff037224 */ /* 0x000fe400078e0a03 */
[----:B------:R-:W-:Y:S01]  /*4890*/  @!P4 IMAD.MOV R33, RZ, RZ, -R33 ;  /* 0x000000ffff21c224 */ /* 0x000fe200078e0a21 */
[----:B------:R-:W-:Y:S01]  /*48a0*/  ISETP.GT.U32.AND P4, PT, R201, R37, PT ;  /* 0x00000025c900720c */ /* 0x000fe20003f84070 */
[----:B------:R-:W-:-:S04]  /*48b0*/  IMAD.HI.U32 R4, R207, R40, RZ ;  /* 0x00000028cf047227 */ /* 0x000fc800078e00ff */
[----:B------:R-:W-:Y:S02]  /*48c0*/  IMAD R38, R201, R3, R38 ;  /* 0x00000003c9267224 */ /* 0x000fe400078e0226 */
[----:B------:R-:W-:-:S04]  /*48d0*/  IMAD.HI.U32 R3, R207, R42, RZ ;  /* 0x0000002acf037227 */ /* 0x000fc800078e00ff */
[----:B------:R-:W-:Y:S01]  /*48e0*/  @!P1 IMAD.IADD R36, R36, 0x1, -R201 ;  /* 0x0000000124249824 */ /* 0x000fe200078e0ac9 */
[----:B------:R-:W-:Y:S01]  /*48f0*/  ISETP.GE.AND P1, PT, R43, RZ, PT ;  /* 0x000000ff2b00720c */ /* 0x000fe20003f26270 */
[----:B------:R-:W-:Y:S02]  /*4900*/  IMAD.MOV R4, RZ, RZ, -R4 ;  /* 0x000000ffff047224 */ /* 0x000fe400078e0a04 */
[----:B------:R-:W-:Y:S01]  /*4910*/  IMAD.MOV R3, RZ, RZ, -R3 ;  /* 0x000000ffff037224 */ /* 0x000fe200078e0a03 */
[C---:B------:R-:W-:Y:S01]  /*4920*/  ISETP.GT.U32.AND P5, PT, R201.reuse, R36, PT ;  /* 0x00000024c900720c */ /* 0x040fe20003fa4070 */
[----:B------:R-:W-:Y:S02]  /*4930*/  IMAD R39, R201, R4, R40 ;  /* 0x00000004c9277224 */ /* 0x000fe400078e0228 */
[----:B------:R-:W-:Y:S01]  /*4940*/  @!P2 IMAD.IADD R35, R35, 0x1, -R201 ;  /* 0x000000012323a824 */ /* 0x000fe200078e0ac9 */
[C---:B------:R-:W-:Y:S01]  /*4950*/  ISETP.GT.U32.AND P2, PT, R201.reuse, R38, PT ;  /* 0x00000026c900720c */ /* 0x040fe20003f44070 */
[----:B------:R-:W-:-:S02]  /*4960*/  IMAD R40, R201, R3, R42 ;  /* 0x00000003c9287224 */ /* 0x000fc400078e022a */
[----:B------:R-:W-:Y:S01]  /*4970*/  @!P6 IMAD.MOV R35, RZ, RZ, -R35 ;  /* 0x000000ffff23e224 */ /* 0x000fe200078e0a23 */
[----:B------:R-:W-:Y:S01]  /*4980*/  ISETP.GT.U32.AND P6, PT, R201, R39, PT ;  /* 0x00000027c900720c */ /* 0x000fe20003fc4070 */
[--C-:B------:R-:W-:Y:S01]  /*4990*/  @!P4 IMAD.IADD R37, R37, 0x1, -R201.reuse ;  /* 0x000000012525c824 */ /* 0x100fe200078e0ac9 */
[----:B------:R-:W-:Y:S01]  /*49a0*/  ISETP.GT.U32.AND P4, PT, R201, R40, PT ;  /* 0x00000028c900720c */ /* 0x000fe20003f84070 */
[----:B------:R-:W-:Y:S02]  /*49b0*/  VIADD R43, R0, 0x5f ;  /* 0x0000005f002b7836 */ /* 0x000fe40000000000 */
[--C-:B------:R-:W-:Y:S01]  /*49c0*/  @!P5 IMAD.IADD R36, R36, 0x1, -R201.reuse ;  /* 0x000000012424d824 */ /* 0x100fe200078e0ac9 */
[----:B------:R-:W-:Y:S01]  /*49d0*/  ISETP.GE.AND P5, PT, R45, RZ, PT ;  /* 0x000000ff2d00720c */ /* 0x000fe20003fa6270 */
[----:B------:R-:W-:Y:S01]  /*49e0*/  VIADD R45, R0, 0x60 ;  /* 0x00000060002d7836 */ /* 0x000fe20000000000 */
[----:B------:R-:W-:Y:S01]  /*49f0*/  IABS R4, R43 ;  /* 0x0000002b00047213 */ /* 0x000fe20000000000 */
[--C-:B------:R-:W-:Y:S01]  /*4a00*/  @!P2 IMAD.IADD R38, R38, 0x1, -R201.reuse ;  /* 0x000000012626a824 */ /* 0x100fe200078e0ac9 */
[----:B------:R-:W-:Y:S01]  /*4a10*/  ISETP.GE.AND P2, PT, R46, RZ, PT ;  /* 0x000000ff2e00720c */ /* 0x000fe20003f46270 */
[----:B------:R-:W-:Y:S01]  /*4a20*/  VIADD R47, R0, 0x61 ;  /* 0x00000061002f7836 */ /* 0x000fe20000000000 */
[----:B------:R-:W-:Y:S01]  /*4a30*/  IABS R42, R45 ;  /* 0x0000002d002a7213 */ /* 0x000fe20000000000 */
[--C-:B------:R-:W-:Y:S01]  /*4a40*/  @!P6 IMAD.IADD R39, R39, 0x1, -R201.reuse ;  /* 0x000000012727e824 */ /* 0x100fe200078e0ac9 */
[----:B------:R-:W-:Y:S01]  /*4a50*/  ISETP.GT.U32.AND P6, PT, R201, R38, PT ;  /* 0x00000026c900720c */ /* 0x000fe20003fc4070 */
[----:B------:R-:W-:-:S02]  /*4a60*/  @!P4 IMAD.IADD R40, R40, 0x1, -R201 ;  /* 0x000000012828c824 */ /* 0x000fc400078e0ac9 */
[----:B------:R-:W-:-:S03]  /*4a70*/  IMAD.HI.U32 R3, R207, R4, RZ ;  /* 0x00000004cf037227 */ /* 0x000fc600078e00ff */
[----:B------:R-:W-:Y:S01]  /*4a80*/  ISETP.GT.U32.AND P4, PT, R201, R40, PT ;  /* 0x00000028c900720c */ /* 0x000fe20003f84070 */
[----:B------:R-:W-:Y:S02]  /*4a90*/  IMAD.MOV R41, RZ, RZ, -R3 ;  /* 0x000000ffff297224 */ /* 0x000fe400078e0a03 */
[----:B------:R-:W-:-:S04]  /*4aa0*/  IMAD.HI.U32 R3, R207, R42, RZ ;  /* 0x0000002acf037227 */ /* 0x000fc800078e00ff */
[C---:B------:R-:W-:Y:S02]  /*4ab0*/  IMAD R41, R201.reuse, R41, R4 ;  /* 0x00000029c9297224 */ /* 0x040fe400078e0204 */
[----:B------:R-:W-:Y:S02]  /*4ac0*/  IMAD.MOV R3, RZ, RZ, -R3 ;  /* 0x000000ffff037224 */ /* 0x000fe400078e0a03 */
[----:B------:R-:W-:Y:S01]  /*4ad0*/  @!P3 IMAD.MOV R36, RZ, RZ, -R36 ;  /* 0x000000ffff24b224 */ /* 0x000fe200078e0a24 */
[C---:B------:R-:W-:Y:S01]  /*4ae0*/  ISETP.GT.U32.AND P3, PT, R201.reuse, R39, PT ;  /* 0x00000027c900720c */ /* 0x040fe20003f64070 */
[----:B------:R-:W-:Y:S01]  /*4af0*/  @!P0 IMAD.MOV R34, RZ, RZ, -R34 ;  /* 0x000000ffff228224 */ /* 0x000fe200078e0a22 */
[----:B------:R-:W-:Y:S01]  /*4b00*/  ISETP.GE.AND P0, PT, R44, RZ, PT ;  /* 0x000000ff2c00720c */ /* 0x000fe20003f06270 */
[----:B------:R-:W-:Y:S01]  /*4b10*/  @!P6 IMAD.IADD R38, R38, 0x1, -R201 ;  /* 0x000000012626e824 */ /* 0x000fe200078e0ac9 */
[----:B------:R-:W-:Y:S01]  /*4b20*/  IABS R44, R47 ;  /* 0x0000002f002c7213 */ /* 0x000fe20000000000 */
[C---:B------:R-:W-:Y:S01]  /*4b30*/  IMAD R42, R201.reuse, R3, R42 ;  /* 0x00000003c92a7224 */ /* 0x040fe200078e022a */
[----:B------:R-:W-:Y:S01]  /*4b40*/  ISETP.GT.U32.AND P6, PT, R201, R41, PT ;  /* 0x00000029c900720c */ /* 0x000fe20003fc4070 */
[----:B------:R-:W-:-:S02]  /*4b50*/  VIADD R49, R0, 0x62 ;  /* 0x0000006200317836 */ /* 0x000fc40000000000 */
[----:B------:R-:W-:Y:S01]  /*4b60*/  @!P4 IMAD.IADD R40, R40, 0x1, -R201 ;  /* 0x000000012828c824 */ /* 0x000fe200078e0ac9 */
[----:B------:R-:W-:Y:S01]  /*4b70*/  ISETP.GT.U32.AND P4, PT, R201, R42, PT ;  /* 0x0000002ac900720c */ /* 0x000fe20003f84070 */
[----:B------:R-:W-:Y:S01]  /*4b80*/  IMAD.HI.U32 R3, R207, R44, RZ ;  /* 0x0000002ccf037227 */ /* 0x000fe200078e00ff */
[----:B------:R-:W-:-:S03]  /*4b90*/  IABS R46, R49 ;  /* 0x00000031002e7213 */ /* 0x000fc60000000000 */
[----:B------:R-:W-:Y:S02]  /*4ba0*/  VIADD R50, R0, 0x63 ;  /* 0x0000006300327836 */ /* 0x000fe40000000000 */
[----:B------:R-:W-:Y:S02]  /*4bb0*/  IMAD.MOV R3, RZ, RZ, -R3 ;  /* 0x000000ffff037224 */ /* 0x000fe400078e0a03 */
[----:B------:R-:W-:-:S04]  /*4bc0*/  IMAD.HI.U32 R4, R207, R46, RZ ;  /* 0x0000002ecf047227 */ /* 0x000fc800078e00ff */
[--C-:B------:R-:W-:Y:S01]  /*4bd0*/  @!P3 IMAD.IADD R39, R39, 0x1, -R201.reuse ;  /* 0x000000012727b824 */ /* 0x100fe200078e0ac9 */
[----:B------:R-:W-:Y:S01]  /*4be0*/  ISETP.GE.AND P3, PT, R43, RZ, PT ;  /* 0x000000ff2b00720c */ /* 0x000fe20003f66270 */
[--C-:B------:R-:W-:Y:S01]  /*4bf0*/  @!P6 IMAD.IADD R41, R41, 0x1, -R201.reuse ;  /* 0x000000012929e824 */ /* 0x100fe200078e0ac9 */
[----:B------:R-:W-:Y:S01]  /*4c00*/  ISETP.GE.AND P6, PT, R45, RZ, PT ;  /* 0x000000ff2d00720c */ /* 0x000fe20003fc6270 */
[C---:B------:R-:W-:Y:S01]  /*4c10*/  IMAD R43, R201.reuse, R3, R44 ;  /* 0x00000003c92b7224 */ /* 0x040fe200078e022c */
[----:B------:R-:W-:Y:S01]  /*4c20*/  IABS R3, R50 ;  /* 0x0000003200037213 */ /* 0x000fe20000000000 */
[----:B------:R-:W-:Y:S02]  /*4c30*/  IMAD.MOV R4, RZ, RZ, -R4 ;  /* 0x000000ffff047224 */ /* 0x000fe400078e0a04 */
[----:B------:R-:W-:Y:S02]  /*4c40*/  VIADD R51, R0, 0x64 ;  /* 0x0000006400337836 */ /* 0x000fe40000000000 */
[----:B------:R-:W-:Y:S01]  /*4c50*/  @!P4 IMAD.IADD R42, R42, 0x1, -R201 ;  /* 0x000000012a2ac824 */ /* 0x000fe200078e0ac9 */
[C---:B------:R-:W-:Y:S01]  /*4c60*/  ISETP.GT.U32.AND P4, PT, R201.reuse, R41, PT ;  /* 0x00000029c900720c */ /* 0x040fe20003f84070 */
[----:B------:R-:W-:Y:S01]  /*4c70*/  IMAD R44, R201, R4, R46 ;  /* 0x00000004c92c7224 */ /* 0x000fe200078e022e */
[----:B------:R-:W-:Y:S01]  /*4c80*/  IABS R48, R51 ;  /* 0x0000003300307213 */ /* 0x000fe20000000000 */
[----:B------:R-:W-:-:S02]  /*4c90*/  IMAD.MOV.U32 R46, RZ, RZ, R3 ;  /* 0x000000ffff2e7224 */ /* 0x000fc400078e0003 */
[----:B------:R-:W-:Y:S01]  /*4ca0*/  @!P1 IMAD.MOV R37, RZ, RZ, -R37 ;  /* 0x000000ffff259224 */ /* 0x000fe200078e0a25 */
[----:B------:R-:W-:Y:S01]  /*4cb0*/  ISETP.GT.U32.AND P1, PT, R201, R42, PT ;  /* 0x0000002ac900720c */ /* 0x000fe20003f24070 */
[----:B------:R-:W-:-:S04]  /*4cc0*/  IMAD.HI.U32 R3, R207, R46, RZ ;  /* 0x0000002ecf037227 */ /* 0x000fc800078e00ff */
[----:B------:R-:W-:Y:S01]  /*4cd0*/  @!P0 IMAD.MOV R38, RZ, RZ, -R38 ;  /* 0x000000ffff268224 */ /* 0x000fe200078e0a26 */
[C---:B------:R-:W-:Y:S01]  /*4ce0*/  ISETP.GT.U32.AND P0, PT, R201.reuse, R43, PT ;  /* 0x0000002bc900720c */ /* 0x040fe20003f04070 */
[----:B------:R-:W-:Y:S01]  /*4cf0*/  @!P5 IMAD.MOV R39, RZ, RZ, -R39 ;  /* 0x000000ffff27d224 */ /* 0x000fe200078e0a27 */
[----:B------:R-:W-:Y:S01]  /*4d00*/  ISETP.GT.U32.AND P5, PT, R201, R44, PT ;  /* 0x0000002cc900720c */ /* 0x000fe20003fa4070 */
[----:B------:R-:W-:-:S04]  /*4d10*/  IMAD.HI.U32 R4, R207, R48, RZ ;  /* 0x00000030cf047227 */ /* 0x000fc800078e00ff */
[----:B------:R-:W-:Y:S02]  /*4d20*/  IMAD.MOV R3, RZ, RZ, -R3 ;  /* 0x000000ffff037224 */ /* 0x000fe400078e0a03 */
[--C-:B------:R-:W-:Y:S01]  /*4d30*/  @!P4 IMAD.IADD R41, R41, 0x1, -R201.reuse ;  /* 0x000000012929c824 */ /* 0x100fe200078e0ac9 */
[----:B------:R-:W-:Y:S01]  /*4d40*/  ISETP.GE.AND P4, PT, R49, RZ, PT ;  /* 0x000000ff3100720c */ /* 0x000fe20003f86270 */
[----:B------:R-:W-:Y:S02]  /*4d50*/  IMAD.MOV R4, RZ, RZ, -R4 ;  /* 0x000000ffff047224 */ /* 0x000fe400078e0a04 */
[C---:B------:R-:W-:Y:S02]  /*4d60*/  IMAD R45, R201.reuse, R3, R46 ;  /* 0x00000003c92d7224 */ /* 0x040fe400078e022e */
[----:B------:R-:W-:Y:S01]  /*4d70*/  @!P1 IMAD.IADD R42, R42, 0x1, -R201 ;  /* 0x000000012a2a9824 */ /* 0x000fe200078e0ac9 */
[----:B------:R-:W-:Y:S01]  /*4d80*/  ISETP.GE.AND P1, PT, R50, RZ, PT ;  /* 0x000000ff3200720c */ /* 0x000fe20003f26270 */
[----:B------:R-:W-:-:S02]  /*4d90*/  IMAD R46, R201, R4, R48 ;  /* 0x00000004c92e7224 */ /* 0x000fc400078e0230 */
[----:B------:R-:W-:Y:S01]  /*4da0*/  @!P3 IMAD.MOV R41, RZ, RZ, -R41 ;  /* 0x000000ffff29b224 */ /* 0x000fe200078e0a29 */
[----:B------:R-:W-:Y:S01]  /*4db0*/  ISETP.GT.U32.AND P3, PT, R201, R45, PT ;  /* 0x0000002dc900720c */ /* 0x000fe20003f64070 */
[--C-:B------:R-:W-:Y:S02]  /*4dc0*/  @!P0 IMAD.IADD R43, R43, 0x1, -R201.reuse ;  /* 0x000000012b2b8824 */ /* 0x100fe400078e0ac9 */
[--C-:B------:R-:W-:Y:S02]  /*4dd0*/  @!P5 IMAD.IADD R44, R44, 0x1, -R201.reuse ;  /* 0x000000012c2cd824 */ /* 0x100fe400078e0ac9 */
[----:B------:R-:W-:Y:S01]  /*4de0*/  @!P6 IMAD.MOV R42, RZ, RZ, -R42 ;  /* 0x000000ffff2ae224 */ /* 0x000fe200078e0a2a */
[C---:B------:R-:W-:Y:S01]  /*4df0*/  ISETP.GT.U32.AND P6, PT, R201.reuse, R46, PT ;  /* 0x0000002ec900720c */ /* 0x040fe20003fc4070 */
[C---:B------:R-:W-:Y:S01]  /*4e00*/  VIADD R4, R0.reuse, 0x65 ;  /* 0x0000006500047836 */ /* 0x040fe20000000000 */
[C---:B------:R-:W-:Y:S01]  /*4e10*/  ISETP.GT.U32.AND P0, PT, R201.reuse, R43, PT ;  /* 0x0000002bc900720c */ /* 0x040fe20003f04070 */
[----:B------:R-:W-:Y:S01]  /*4e20*/  @!P2 IMAD.MOV R40, RZ, RZ, -R40 ;  /* 0x000000ffff28a224 */ /* 0x000fe200078e0a28 */
[----:B------:R-:W-:Y:S01]  /*4e30*/  ISETP.GT.U32.AND P5, PT, R201, R44, PT ;  /* 0x0000002cc900720c */ /* 0x000fe20003fa4070 */
[C---:B------:R-:W-:Y:S01]  /*4e40*/  VIADD R53, R0.reuse, 0x68 ;  /* 0x0000006800357836 */ /* 0x040fe20000000000 */
[----:B------:R-:W-:Y:S01]  /*4e50*/  ISETP.GE.AND P2, PT, R47, RZ, PT ;  /* 0x000000ff2f00720c */ /* 0x000fe20003f46270 */
[----:B------:R-:W-:Y:S01]  /*4e60*/  VIADD R47, R0, 0x66 ;  /* 0x00000066002f7836 */ /* 0x000fe20000000000 */
[----:B------:R-:W-:Y:S01]  /*4e70*/  IABS R48, R4 ;  /* 0x0000000400307213 */ /* 0x000fe20000000000 */
[----:B------:R-:W-:-:S02]  /*4e80*/  @!P3 IMAD.IADD R45, R45, 0x1, -R201 ;  /* 0x000000012d2db824 */ /* 0x000fc400078e0ac9 */
[----:B------:R-:W-:Y:S01]  /*4e90*/  VIADD R55, R0, 0x69 ;  /* 0x0000006900377836 */ /* 0x000fe20000000000 */
[----:B------:R-:W-:Y:S01]  /*4ea0*/  IABS R50, R47 ;  /* 0x0000002f00327213 */ /* 0x000fe20000000000 */
[--C-:B------:R-:W-:Y:S01]  /*4eb0*/  @!P6 IMAD.IADD R46, R46, 0x1, -R201.reuse ;  /* 0x000000012e2ee824 */ /* 0x100fe200078e0ac9 */
[----:B------:R-:W-:Y:S01]  /*4ec0*/  ISETP.GT.U32.AND P3, PT, R201, R45, PT ;  /* 0x0000002dc900720c */ /* 0x000fe20003f64070 */
[----:B------:R-:W-:Y:S01]  /*4ed0*/  IMAD.HI.U32 R3, R207, R48, RZ ;  /* 0x00000030cf037227 */ /* 0x000fe200078e00ff */
[----:B------:R-:W-:Y:S02]  /*4ee0*/  IABS R54, R55 ;  /* 0x0000003700367213 */ /* 0x000fe40000000000 */
[----:B------:R-:W-:Y:S01]  /*4ef0*/  ISETP.GT.U32.AND P6, PT, R201, R46, PT ;  /* 0x0000002ec900720c */ /* 0x000fe20003fc4070 */
[--C-:B------:R-:W-:Y:S01]  /*4f00*/  @!P0 IMAD.IADD R43, R43, 0x1, -R201.reuse ;  /* 0x000000012b2b8824 */ /* 0x100fe200078e0ac9 */
[----:B------:R-:W-:Y:S01]  /*4f10*/  ISETP.GE.AND P0, PT, R51, RZ, PT ;  /* 0x000000ff3300720c */ /* 0x000fe20003f06270 */
[----:B------:R-:W-:Y:S01]  /*4f20*/  @!P5 IMAD.IADD R44, R44, 0x1, -R201 ;  /* 0x000000012c2cd824 */ /* 0x000fe200078e0ac9 */
[----:B------:R-:W-:Y:S01]  /*4f30*/  ISETP.GE.AND P5, PT, R4, RZ, PT ;  /* 0x000000ff0400720c */ /* 0x000fe20003fa6270 */
[----:B------:R-:W-:-:S04]  /*4f40*/  IMAD.HI.U32 R4, R207, R50, RZ ;  /* 0x00000032cf047227 */ /* 0x000fc800078e00ff */
[----:B------:R-:W-:Y:S02]  /*4f50*/  IMAD.MOV R3, RZ, RZ, -R3 ;  /* 0x000000ffff037224 */ /* 0x000fe400078e0a03 */
[----:B------:R-:W-:Y:S01]  /*4f60*/  @!P2 IMAD.MOV R43, RZ, RZ, -R43 ;  /* 0x000000ffff2ba224 */ /* 0x000fe200078e0a2b */
[----:B------:R-:W-:Y:S01]  /*4f70*/  ISETP.GE.AND P2, PT, R47, RZ, PT ;  /* 0x000000ff2f00720c */ /* 0x000fe20003f46270 */
[----:B------:R-:W-:Y:S02]  /*4f80*/  IMAD.MOV R4, RZ, RZ, -R4 ;  /* 0x000000ffff047224 */ /* 0x000fe400078e0a04 */
[C---:B------:R-:W-:Y:S02]  /*4f90*/  IMAD R47, R201.reuse, R3, R48 ;  /* 0x00000003c92f7224 */ /* 0x040fe400078e0230 */
[----:B------:R-:W-:Y:S02]  /*4fa0*/  VIADD R51, R0, 0x67 ;  /* 0x0000006700337836 */ /* 0x000fe40000000000 */
[----:B------:R-:W-:Y:S01]  /*4fb0*/  IMAD R48, R201, R4, R50 ;  /* 0x00000004c9307224 */ /* 0x000fe200078e0232 */
[----:B------:R-:W-:Y:S01]  /*4fc0*/  IABS R50, R53 ;  /* 0x0000003500327213 */ /* 0x000fe20000000000 */
[--C-:B------:R-:W-:Y:S01]  /*4fd0*/  @!P3 IMAD.IADD R45, R45, 0x1, -R201.reuse ;  /* 0x000000012d2db824 */ /* 0x100fe200078e0ac9 */
[C---:B------:R-:W-:Y:S01]  /*4fe0*/  ISETP.GT.U32.AND P3, PT, R201.reuse, R47, PT ;  /* 0x0000002fc900720c */ /* 0x040fe20003f64070 */
[----:B------:R-:W-:Y:S01]  /*4ff0*/  @!P6 IMAD.IADD R46, R46, 0x1, -R201 ;  /* 0x000000012e2ee824 */ /* 0x000fe200078e0ac9 */
[----:B------:R-:W-:Y:S01]  /*5000*/  IABS R52, R51 ;  /* 0x0000003300347213 */ /* 0x000fe20000000000 */
[C---:B------:R-:W-:Y:S01]  /*5010*/  VIADD R57, R0.reuse, 0x6b ;  /* 0x0000006b00397836 */ /* 0x040fe20000000000 */
[----:B------:R-:W-:Y:S01]  /*5020*/  ISETP.GT.U32.AND P6, PT, R201, R48, PT ;  /* 0x00000030c900720c */ /* 0x000fe20003fc4070 */
[----:B------:R-:W-:-:S02]  /*5030*/  VIADD R56, R0, 0x6a ;  /* 0x0000006a00387836 */ /* 0x000fc40000000000 */
[----:B------:R-:W-:-:S04]  /*5040*/  IMAD.HI.U32 R3, R207, R52, RZ ;  /* 0x00000034cf037227 */ /* 0x000fc800078e00ff */
[----:B------:R-:W-:Y:S02]  /*5050*/  IMAD.MOV R3, RZ, RZ, -R3 ;  /* 0x000000ffff037224 */ /* 0x000fe400078e0a03 */
[--C-:B------:R-:W-:Y:S02]  /*5060*/  @!P3 IMAD.IADD R47, R47, 0x1, -R201.reuse ;  /* 0x000000012f2fb824 */ /* 0x100fe400078e0ac9 */
[C---:B------:R-:W-:Y:S01]  /*5070*/  IMAD R49, R201.reuse, R3, R52 ;  /* 0x00000003c9317224 */ /* 0x040fe200078e0234 */
[----:B------:R-:W-:Y:S01]  /*5080*/  IABS R52, R56 ;  /* 0x0000003800347213 */ /* 0x000fe20000000000 */
[----:B------:R-:W-:Y:S01]  /*5090*/  @!P6 IMAD.IADD R48, R48, 0x1, -R201 ;  /* 0x000000013030e824 */ /* 0x000fe200078e0ac9 */
[----:B------:R-:W-:Y:S01]  /*50a0*/  ISETP.GT.U32.AND P6, PT, R201, R47, PT ;  /* 0x0000002fc900720c */ /* 0x000fe20003fc4070 */
[----:B------:R-:W-:Y:S01]  /*50b0*/  IMAD.HI.U32 R3, R207, R50, RZ ;  /* 0x00000032cf037227 */ /* 0x000fe200078e00ff */
[----:B------:R-:W-:-:S03]  /*50c0*/  ISETP.GT.U32.AND P3, PT, R201, R49, PT ;  /* 0x00000031c900720c */ /* 0x000fc60003f64070 */
[----:B------:R-:W-:Y:S02]  /*50d0*/  IMAD.MOV R3, RZ, RZ, -R3 ;  /* 0x000000ffff037224 */ /* 0x000fe400078e0a03 */
[----:B------:R-:W-:-:S04]  /*50e0*/  IMAD.HI.U32 R4, R207, R54, RZ ;  /* 0x00000036cf047227 */ /* 0x000fc800078e00ff */
[----:B------:R-:W-:Y:S01]  /*50f0*/  IMAD R50, R201, R3, R50 ;  /* 0x00000003c9327224 */ /* 0x000fe200078e0232 */
[----:B------:R-:W-:Y:S01]  /*5100*/  IABS R3, R57 ;  /* 0x0000003900037213 */ /* 0x000fe20000000000 */
[----:B------:R-:W-:Y:S02]  /*5110*/  IMAD.MOV R4, RZ, RZ, -R4 ;  /* 0x000000ffff047224 */ /* 0x000fe400078e0a04 */
[----:B------:R-:W-:Y:S01]  /*5120*/  @!P4 IMAD.MOV R44, RZ, RZ, -R44 ;  /* 0x000000ffff2cc224 */ /* 0x000fe200078e0a2c */
[----:B------:R-:W-:Y:S01]  /*5130*/  ISETP.GE.AND P4, PT, R51, RZ, PT ;  /* 0x000000ff3300720c */ /* 0x000fe20003f86270 */
[----:B------:R-:W-:Y:S02]  /*5140*/  IMAD R51, R201, R4, R54 ;  /* 0x00000004c9337224 */ /* 0x000fe400078e0236 */
[----:B------:R-:W-:Y:S01]  /*5150*/  @!P6 IMAD.IADD R47, R47, 0x1, -R201 ;  /* 0x000000012f2fe824 */ /* 0x000fe200078e0ac9 */
[----:B------:R-:W-:Y:S01]  /*5160*/  ISETP.GT.U32.AND P6, PT, R201, R50, PT ;  /* 0x00000032c900720c */ /* 0x000fe20003fc4070 */
[----:B------:R-:W-:-:S02]  /*5170*/  IMAD.MOV.U32 R54, RZ, RZ, R3 ;  /* 0x000000ffff367224 */ /* 0x000fc400078e0003 */
[----:B------:R-:W-:-:S04]  /*5180*/  IMAD.HI.U32 R3, R207, R52, RZ ;  /* 0x00000034cf037227 */ /* 0x000fc800078e00ff */
[----:B------:R-:W-:Y:S02]  /*5190*/  IMAD.MOV R3, RZ, RZ, -R3 ;  /* 0x000000ffff037224 */ /* 0x000fe400078e0a03 */
[----:B------:R-:W-:Y:S01]  /*51a0*/  @!P1 IMAD.MOV R45, RZ, RZ, -R45 ;  /* 0x000000ffff2d9224 */ /* 0x000fe200078e0a2d */
[C---:B------:R-:W-:Y:S01]  /*51b0*/  ISETP.GT.U32.AND P1, PT, R201.reuse, R48, PT ;  /* 0x00000030c900720c */ /* 0x040fe20003f24070 */
[----:B------:R-:W-:Y:S02]  /*51c0*/  IMAD R52, R201, R3, R52 ;  /* 0x00000003c9347224 */ /* 0x000fe400078e0234 */
[----:B------:R-:W-:Y:S02]  /*51d0*/  @!P6 IMAD.IADD R50, R50, 0x1, -R201 ;  /* 0x000000013232e824 */ /* 0x000fe400078e0ac9 */
[----:B------:R-:W-:Y:S01]  /*51e0*/  IMAD.HI.U32 R4, R207, R54, RZ ;  /* 0x00000036cf047227 */ /* 0x000fe200078e00ff */
[----:B------:R-:W-:-:S03]  /*51f0*/  ISETP.GT.U32.AND P6, PT, R201, R52, PT ;  /* 0x00000034c900720c */ /* 0x000fc60003fc4070 */
[----:B------:R-:W-:Y:S02]  /*5200*/  IMAD.MOV R4, RZ, RZ, -R4 ;  /* 0x000000ffff047224 */ /* 0x000fe400078e0a04 */
[----:B------:R-:W-:Y:S02]  /*5210*/  VIADD R59, R0, 0x6c ;  /* 0x0000006c003b7836 */ /* 0x000fe40000000000 */
[--C-:B------:R-:W-:Y:S01]  /*5220*/  @!P1 IMAD.IADD R48, R48, 0x1, -R201.reuse ;  /* 0x0000000130309824 */ /* 0x100fe200078e0ac9 */
[----:B------:R-:W-:Y:S01]  /*5230*/  ISETP.GE.AND P1, PT, R55, RZ, PT ;  /* 0x000000ff3700720c */ /* 0x000fe20003f26270 */
[----:B------:R-:W-:Y:S01]  /*5240*/  @!P0 IMAD.MOV R46, RZ, RZ, -R46 ;  /* 0x000000ffff2e8224 */ /* 0x000fe200078e0a2e */
[----:B------:R-:W-:Y:S01]  /*5250*/  ISETP.GE.AND P0, PT, R53, RZ, PT ;  /* 0x000000ff3500720c */ /* 0x000fe20003f06270 */
[C---:B------:R-:W-:Y:S01]  /*5260*/  IMAD R53, R201.reuse, R4, R54 ;  /* 0x00000004c9357224 */ /* 0x040fe200078e0236 */
[----:B------:R-:W-:Y:S01]  /*5270*/  IABS R54, R59 ;  /* 0x0000003b00367213 */ /* 0x000fe20000000000 */
[----:B------:R-:W-:Y:S01]  /*5280*/  @!P2 IMAD.MOV R48, RZ, RZ, -R48 ;  /* 0x000000ffff30a224 */ /* 0x000fe200078e0a30 */
[----:B------:R-:W-:Y:S01]  /*5290*/  ISETP.GT.U32.AND P2, PT, R201, R50, PT ;  /* 0x00000032c900720c */ /* 0x000fe20003f44070 */
[----:B------:R-:W-:-:S02]  /*52a0*/  @!P6 IMAD.IADD R52, R52, 0x1, -R201 ;  /* 0x000000013434e824 */ /* 0x000fc400078e0ac9 */
[----:B------:R-:W-:Y:S01]  /*52b0*/  @!P5 IMAD.MOV R47, RZ, RZ, -R47 ;  /* 0x000000ffff2fd224 */ /* 0x000fe200078e0a2f */
[----:B------:R-:W-:Y:S01]  /*52c0*/  ISETP.GT.U32.AND P5, PT, R201, R51, PT ;  /* 0x00000033c900720c */ /* 0x000fe20003fa4070 */
[----:B------:R-:W-:Y:S01]  /*52d0*/  IMAD.HI.U32 R3, R207, R54, RZ ;  /* 0x00000036cf037227 */ /* 0x000fe200078e00ff */
[----:B------:R-:W-:-:S03]  /*52e0*/  ISETP.GT.U32.AND P6, PT, R201, R52, PT ;  /* 0x00000034c900720c */ /* 0x000fc60003fc4070 */
[----:B------:R-:W-:Y:S02]  /*52f0*/  @!P3 IMAD.IADD R49, R49, 0x1, -R201 ;  /* 0x000000013131b824 */ /* 0x000fe400078e0ac9 */
[----:B------:R-:W-:Y:S02]  /*5300*/  IMAD.MOV R3, RZ, RZ, -R3 ;  /* 0x000000ffff037224 */ /* 0x000fe400078e0a03 */
[--C-:B------:R-:W-:Y:S01]  /*5310*/  @!P2 IMAD.IADD R50, R50, 0x1, -R201.reuse ;  /* 0x000000013232a824 */ /* 0x100fe200078e0ac9 */
[C---:B------:R-:W-:Y:S01]  /*5320*/  ISETP.GT.U32.AND P3, PT, R201.reuse, R49, PT ;  /* 0x00000031c900720c */ /* 0x040fe20003f64070 */
[C---:B------:R-:W-:Y:S01]  /*5330*/  IMAD R54, R201.reuse, R3, R54 ;  /* 0x00000003c9367224 */ /* 0x040fe200078e0236 */
[----:B------:R-:W-:Y:S01]  /*5340*/  ISETP.GT.U32.AND P2, PT, R201, R53, PT ;  /* 0x00000035c900720c */ /* 0x000fe20003f44070 */
[--C-:B------:R-:W-:Y:S02]  /*5350*/  @!P5 IMAD.IADD R51, R51, 0x1, -R201.reuse ;  /* 0x000000013333d824 */ /* 0x100fe400078e0ac9 */
[----:B------:R-:W-:Y:S01]  /*5360*/  @!P6 IMAD.IADD R52, R52, 0x1, -R201 ;  /* 0x000000013434e824 */ /* 0x000fe200078e0ac9 */
[C---:B------:R-:W-:Y:S01]  /*5370*/  ISETP.GT.U32.AND P6, PT, R201.reuse, R54, PT ;  /* 0x00000036c900720c */ /* 0x040fe20003fc4070 */
[C---:B------:R-:W-:Y:S01]  /*5380*/  VIADD R61, R0.reuse, 0x6d ;  /* 0x0000006d003d7836 */ /* 0x040fe20000000000 */
[----:B------:R-:W-:Y:S01]  /*5390*/  ISETP.GT.U32.AND P5, PT, R201, R51, PT ;  /* 0x00000033c900720c */ /* 0x000fe20003fa4070 */
[----:B------:R-:W-:-:S02]  /*53a0*/  VIADD R62, R0, 0x6e ;  /* 0x0000006e003e7836 */ /* 0x000fc40000000000 */
[----:B------:R-:W-:Y:S02]  /*53b0*/  VIADD R63, R0, 0x6f ;  /* 0x0000006f003f7836 */ /* 0x000fe40000000000 */
[--C-:B------:R-:W-:Y:S01]  /*53c0*/  @!P3 IMAD.IADD R49, R49, 0x1, -R201.reuse ;  /* 0x000000013131b824 */ /* 0x100fe200078e0ac9 */
[----:B------:R-:W-:Y:S01]  /*53d0*/  ISETP.GE.AND P3, PT, R56, RZ, PT ;  /* 0x000000ff3800720c */ /* 0x000fe20003f66270 */
[--C-:B------:R-:W-:Y:S01]  /*53e0*/  @!P2 IMAD.IADD R53, R53, 0x1, -R201.reuse ;  /* 0x000000013535a824 */ /* 0x100fe200078e0ac9 */
[----:B------:R-:W-:Y:S01]  /*53f0*/  IABS R56, R61 ;  /* 0x0000003d00387213 */ /* 0x000fe20000000000 */
[----:B------:R-:W-:Y:S01]  /*5400*/  VIADD R64, R0, 0x70 ;  /* 0x0000007000407836 */ /* 0x000fe20000000000 */
[----:B------:R-:W-:Y:S01]  /*5410*/  IABS R58, R62 ;  /* 0x0000003e003a7213 */ /* 0x000fe20000000000 */
[----:B------:R-:W-:Y:S01]  /*5420*/  @!P6 IMAD.IADD R54, R54, 0x1, -R201 ;  /* 0x000000013636e824 */ /* 0x000fe200078e0ac9 */
[----:B------:R-:W-:Y:S01]  /*5430*/  IABS R60, R63 ;  /* 0x0000003f003c7213 */ /* 0x000fe20000000000 */
[----:B------:R-:W-:Y:S01]  /*5440*/  IMAD.HI.U32 R3, R207, R56, RZ ;  /* 0x00000038cf037227 */ /* 0x000fe200078e00ff */
[----:B------:R-:W-:-:S02]  /*5450*/  ISETP.GT.U32.AND P6, PT, R201, R53, PT ;  /* 0x00000035c900720c */ /* 0x000fc40003fc4070 */
[----:B------:R-:W-:Y:S01]  /*5460*/  ISETP.GE.AND P2, PT, R59, RZ, PT ;  /* 0x000000ff3b00720c */ /* 0x000fe20003f46270 */
[----:B------:R-:W-:-:S04]  /*5470*/  IMAD.HI.U32 R4, R207, R58, RZ ;  /* 0x0000003acf047227 */ /* 0x000fc800078e00ff */
[----:B------:R-:W-:-:S04]  /*5480*/  IMAD.HI.U32 R55, R207, R60, RZ ;  /* 0x0000003ccf377227 */ /* 0x000fc800078e00ff */
[----:B------:R-:W-:Y:S01]  /*5490*/  @!P5 IMAD.IADD R51, R51, 0x1, -R201 ;  /* 0x000000013333d824 */ /* 0x000fe200078e0ac9 */
[----:B------:R-:W-:Y:S01]  /*54a0*/  ISETP.GE.AND P5, PT, R57, RZ, PT ;  /* 0x000000ff3900720c */ /* 0x000fe20003fa6270 */
[----:B------:R-:W-:Y:S02]  /*54b0*/  IMAD.MOV R3, RZ, RZ, -R3 ;  /* 0x000000ffff037224 */ /* 0x000fe400078e0a03 */
[----:B------:R-:W-:Y:S02]  /*54c0*/  IMAD.MOV R4, RZ, RZ, -R4 ;  /* 0x000000ffff047224 */ /* 0x000fe400078e0a04 */
[----:B------:R-:W-:Y:S02]  /*54d0*/  IMAD.MOV R57, RZ, RZ, -R55 ;  /* 0x000000ffff397224 */ /* 0x000fe400078e0a37 */
[C---:B------:R-:W-:Y:S02]  /*54e0*/  IMAD R55, R201.reuse, R3, R56 ;  /* 0x00000003c9377224 */ /* 0x040fe400078e0238 */
[C---:B------:R-:W-:Y:S01]  /*54f0*/  IMAD R56, R201.reuse, R4, R58 ;  /* 0x00000004c9387224 */ /* 0x040fe200078e023a */
[----:B------:R-:W-:Y:S01]  /*5500*/  IABS R58, R64 ;  /* 0x00000040003a7213 */ /* 0x000fe20000000000 */
[----:B------:R-:W-:-:S02]  /*5510*/  IMAD R57, R201, R57, R60 ;  /* 0x00000039c9397224 */ /* 0x000fc400078e023c */
[----:B------:R-:W-:Y:S01]  /*5520*/  @!P1 IMAD.MOV R51, RZ, RZ, -R51 ;  /* 0x000000ffff339224 */ /* 0x000fe200078e0a33 */
[----:B------:R-:W-:Y:S01]  /*5530*/  ISETP.GT.U32.AND P1, PT, R201, R56, PT ;  /* 0x00000038c900720c */ /* 0x000fe20003f24070 */
[----:B------:R-:W-:Y:S01]  /*5540*/  @!P6 IMAD.IADD R53, R53, 0x1, -R201 ;  /* 0x000000013535e824 */ /* 0x000fe200078e0ac9 */
[C---:B------:R-:W-:Y:S01]  /*5550*/  ISETP.GT.U32.AND P6, PT, R201.reuse, R57, PT ;  /* 0x00000039c900720c */ /* 0x040fe20003fc4070 */
[----:B------:R-:W-:Y:S01]  /*5560*/  @!P4 IMAD.MOV R49, RZ, RZ, -R49 ;  /* 0x000000ffff31c224 */ /* 0x000fe200078e0a31 */
[C---:B------:R-:W-:Y:S01]  /*5570*/  ISETP.GT.U32.AND P4, PT, R201.reuse, R55, PT ;  /* 0x00000037c900720c */ /* 0x040fe20003f84070 */
[----:B------:R-:W-:Y:S01]  /*5580*/  @!P0 IMAD.MOV R50, RZ, RZ, -R50 ;  /* 0x000000ffff328224 */ /* 0x000fe200078e0a32 */
[----:B------:R-:W-:Y:S01]  /*5590*/  ISETP.GT.U32.AND P0, PT, R201, R54, PT ;  /* 0x00000036c900720c */ /* 0x000fe20003f04070 */
[----:B------:R-:W-:-:S04]  /*55a0*/  IMAD.HI.U32 R3, R207, R58, RZ ;  /* 0x0000003acf037227 */ /* 0x000fc800078e00ff */
[----:B------:R-:W-:Y:S02]  /*55b0*/  VIADD R65, R0, 0x71 ;  /* 0x0000007100417836 */ /* 0x000fe40000000000 */
[----:B------:R-:W-:Y:S02]  /*55c0*/  IMAD.MOV R4, RZ, RZ, -R3 ;  /* 0x000000ffff047224 */ /* 0x000fe400078e0a03 */
[--C-:B------:R-:W-:Y:S01]  /*55d0*/  @!P1 IMAD.IADD R56, R56, 0x1, -R201.reuse ;  /* 0x0000000138389824 */ /* 0x100fe200078e0ac9 */
[----:B------:R-:W-:Y:S01]  /*55e0*/  IABS R60, R65 ;  /* 0x00000041003c7213 */ /* 0x000fe20000000000 */
[--C-:B------:R-:W-:Y:S02]  /*55f0*/  @!P6 IMAD.IADD R57, R57, 0x1, -R201.reuse ;  /* 0x000000013939e824 */ /* 0x100fe400078e0ac9 */
        /* <DEDUP_REMOVED lines=8> */
[----:B------:R-:W-:Y:S01]  /*5680*/  IMAD.HI.U32 R3, R207, R60, RZ ;  /* 0x0000003ccf037227 */ /* 0x000fe200078e00ff */
[----:B------:R-:W-:-:S03]  /*5690*/  ISETP.GT.U32.AND P1, PT, R201, R55, PT ;  /* 0x00000037c900720c */ /* 0x000fc60003f24070 */
[----:B------:R-:W-:Y:S01]  /*56a0*/  @!P2 IMAD.MOV R54, RZ, RZ, -R54 ;  /* 0x000000ffff36a224 */ /* 0x000fe200078e0a36 */
[----:B------:R-:W-:Y:S01]  /*56b0*/  ISETP.GT.U32.AND P2, PT, R201, R58, PT ;  /* 0x0000003ac900720c */ /* 0x000fe20003f44070 */
[----:B------:R-:W-:Y:S01]  /*56c0*/  @!P3 IMAD.MOV R52, RZ, RZ, -R52 ;  /* 0x000000ffff34b224 */ /* 0x000fe200078e0a34 */
[----:B------:R-:W-:Y:S01]  /*56d0*/  ISETP.GE.AND P3, PT, R61, RZ, PT ;  /* 0x000000ff3d00720c */ /* 0x000fe20003f66270 */
[----:B------:R-:W-:Y:S02]  /*56e0*/  IMAD.MOV R3, RZ, RZ, -R3 ;  /* 0x000000ffff037224 */ /* 0x000fe400078e0a03 */
[----:B------:R-:W-:Y:S02]  /*56f0*/  VIADD R61, R0, 0x72 ;  /* 0x00000072003d7836 */ /* 0x000fe40000000000 */
[----:B------:R-:W-:Y:S02]  /*5700*/  IMAD R59, R201, R3, R60 ;  /* 0x00000003c93b7224 */ /* 0x000fe400078e023c */
[--C-:B------:R-:W-:Y:S01]  /*5710*/  @!P6 IMAD.IADD R56, R56, 0x1, -R201.reuse ;  /* 0x000000013838e824 */ /* 0x100fe200078e0ac9 */
[----:B------:R-:W-:Y:S01]  /*5720*/  IABS R60, R61 ;  /* 0x0000003d003c7213 */ /* 0x000fe20000000000 */
[--C-:B------:R-:W-:Y:S01]  /*5730*/  @!P5 IMAD.IADD R57, R57, 0x1, -R201.reuse ;  /* 0x000000013939d824 */ /* 0x100fe200078e0ac9 */
[----:B------:R-:W-:Y:S01]  /*5740*/  ISETP.GT.U32.AND P6, PT, R201, R59, PT ;  /* 0x0000003bc900720c */ /* 0x000fe20003fc4070 */
[----:B------:R-:W-:Y:S01]  /*5750*/  VIADD R63, R0, 0x73 ;  /* 0x00000073003f7836 */ /* 0x000fe20000000000 */
[----:B------:R-:W-:Y:S01]  /*5760*/  ISETP.GE.AND P5, PT, R65, RZ, PT ;  /* 0x000000ff4100720c */ /* 0x000fe20003fa6270 */
[--C-:B------:R-:W-:Y:S01]  /*5770*/  @!P1 IMAD.IADD R55, R55, 0x1, -R201.reuse ;  /* 0x0000000137379824 */ /* 0x100fe200078e0ac9 */
[----:B------:R-:W-:Y:S01]  /*5780*/  ISETP.GE.AND P1, PT, R64, RZ, PT ;  /* 0x000000ff4000720c */ /* 0x000fe20003f26270 */
        /* <DEDUP_REMOVED lines=8> */
[----:B------:R-:W-:Y:S02]  /*5810*/  IMAD.MOV R3, RZ, RZ, -R3 ;  /* 0x000000ffff037224 */ /* 0x000fe400078e0a03 */
[----:B------:R-:W-:-:S04]  /*5820*/  IMAD.HI.U32 R4, R207, R62, RZ ;  /* 0x0000003ecf047227 */ /* 0x000fc800078e00ff */
[----:B------:R-:W-:Y:S02]  /*5830*/  IMAD R60, R201, R3, R60 ;  /* 0x00000003c93c7224 */ /* 0x000fe400078e023c */
[----:B------:R-:W-:-:S04]  /*5840*/  IMAD.HI.U32 R3, R207, R64, RZ ;  /* 0x00000040cf037227 */ /* 0x000fc800078e00ff */
[----:B------:R-:W-:Y:S02]  /*5850*/  @!P6 IMAD.IADD R59, R59, 0x1, -R201 ;  /* 0x000000013b3be824 */ /* 0x000fe400078e0ac9 */
[----:B------:R-:W-:Y:S02]  /*5860*/  IMAD.MOV R4, RZ, RZ, -R4 ;  /* 0x000000ffff047224 */ /* 0x000fe400078e0a04 */
[----:B------:R-:W-:Y:S01]  /*5870*/  @!P0 IMAD.MOV R56, RZ, RZ, -R56 ;  /* 0x000000ffff388224 */ /* 0x000fe200078e0a38 */
[C---:B------:R-:W-:Y:S01]  /*5880*/  ISETP.GT.U32.AND P0, PT, R201.reuse, R60, PT ;  /* 0x0000003cc900720c */ /* 0x040fe20003f04070 */
[----:B------:R-:W-:Y:S01]  /*5890*/  IMAD.MOV R3, RZ, RZ, -R3 ;  /* 0x000000ffff037224 */ /* 0x000fe200078e0a03 */
[C---:B------:R-:W-:Y:S01]  /*58a0*/  ISETP.GT.U32.AND P6, PT, R201.reuse, R59, PT ;  /* 0x0000003bc900720c */ /* 0x040fe20003fc4070 */
[----:B------:R-:W-:Y:S02]  /*58b0*/  IMAD R61, R201, R4, R62 ;  /* 0x00000004c93d7224 */ /* 0x000fe400078e023e */
[----:B------:R-:W-:-:S02]  /*58c0*/  @!P3 IMAD.IADD R58, R58, 0x1, -R201 ;  /* 0x000000013a3ab824 */ /* 0x000fc400078e0ac9 */
[C---:B------:R-:W-:Y:S01]  /*58d0*/  IMAD R62, R201.reuse, R3, R64 ;  /* 0x00000003c93e7224 */ /* 0x040fe200078e0240 */
[C---:B------:R-:W-:Y:S01]  /*58e0*/  ISETP.GT.U32.AND P3, PT, R201.reuse, R61, PT ;  /* 0x0000003dc900720c */ /* 0x040fe20003f64070 */
[----:B------:R-:W-:Y:S02]  /*58f0*/  @!P1 IMAD.MOV R58, RZ, RZ, -R58 ;  /* 0x000000ffff3a9224 */ /* 0x000fe400078e0a3a */
[----:B------:R-:W-:Y:S01]  /*5900*/  VIADD R4, R0, 0x75 ;  /* 0x0000007500047836 */ /* 0x000fe20000000000 */
[----:B------:R-:W-:Y:S01]  /*5910*/  ISETP.GT.U32.AND P1, PT, R201, R62, PT ;  /* 0x0000003ec900720c */ /* 0x000fe20003f24070 */
[--C-:B------:R-:W-:Y:S02]  /*5920*/  @!P0 IMAD.IADD R60, R60, 0x1, -R201.reuse ;  /* 0x000000013c3c8824 */ /* 0x100fe400078e0ac9 */
[----:B------:R-:W-:Y:S01]  /*5930*/  @!P6 IMAD.IADD R59, R59, 0x1, -R201 ;  /* 0x000000013b3be824 */ /* 0x000fe200078e0ac9 */
[----:B------:R-:W-:Y:S01]  /*5940*/  ISETP.GE.AND P6, PT, R65, RZ, PT ;  /* 0x000000ff4100720c */ /* 0x000fe20003fc6270 */
[C---:B------:R-:W-:Y:S01]  /*5950*/  VIADD R65, R0.reuse, 0x76 ;  /* 0x0000007600417836 */ /* 0x040fe20000000000 */
[----:B------:R-:W-:Y:S01]  /*5960*/  ISETP.GT.U32.AND P0, PT, R201, R60, PT ;  /* 0x0000003cc900720c */ /* 0x000fe20003f04070 */
[----:B------:R-:W-:Y:S01]  /*5970*/  VIADD R67, R0, 0x77 ;  /* 0x0000007700437836 */ /* 0x000fe20000000000 */
[----:B------:R-:W-:Y:S01]  /*5980*/  IABS R64, R4 ;  /* 0x0000000400407213 */ /* 0x000fe20000000000 */
[----:B------:R-:W-:Y:S01]  /*5990*/  @!P5 IMAD.MOV R59, RZ, RZ, -R59 ;  /* 0x000000ffff3bd224 */ /* 0x000fe200078e0a3b */
[----:B------:R-:W-:Y:S01]  /*59a0*/  IABS R66, R65 ;  /* 0x0000004100427213 */ /* 0x000fe20000000000 */
[----:B------:R-:W-:Y:S01]  /*59b0*/  @!P4 IMAD.MOV R57, RZ, RZ, -R57 ;  /* 0x000000ffff39c224 */ /* 0x000fe200078e0a39 */
[----:B------:R-:W-:Y:S01]  /*59c0*/  IABS R68, R67 ;  /* 0x0000004300447213 */ /* 0x000fe20000000000 */
[----:B------:R-:W-:Y:S01]  /*59d0*/  @!P1 IMAD.IADD R62, R62, 0x1, -R201 ;  /* 0x000000013e3e9824 */ /* 0x000fe200078e0ac9 */
[----:B------:R-:W-:Y:S01]  /*59e0*/  ISETP.GE.AND P5, PT, R4, RZ, PT ;  /* 0x000000ff0400720c */ /* 0x000fe20003fa6270 */
[----:B------:R-:W-:Y:S01]  /*59f0*/  IMAD.HI.U32 R3, R207, R64, RZ ;  /* 0x00000040cf037227 */ /* 0x000fe200078e00ff */
[----:B------:R-:W-:-:S02]  /*5a00*/  ISETP.GE.AND P4, PT, R63, RZ, PT ;  /* 0x000000ff3f00720c */ /* 0x000fc40003f86270 */
[----:B------:R-:W-:Y:S01]  /*5a10*/  ISETP.GT.U32.AND P1, PT, R201, R62, PT ;  /* 0x0000003ec900720c */ /* 0x000fe20003f24070 */
[----:B------:R-:W-:-:S04]  /*5a20*/  IMAD.HI.U32 R4, R207, R66, RZ ;  /* 0x00000042cf047227 */ /* 0x000fc800078e00ff */
[----:B------:R-:W-:-:S04]  /*5a30*/  IMAD.HI.U32 R63, R207, R68, RZ ;  /* 0x00000044cf3f7227 */ /* 0x000fc800078e00ff */
[----:B------:R-:W-:Y:S02]  /*5a40*/  IMAD.MOV R3, RZ, RZ, -R3 ;  /* 0x000000ffff037224 */ /* 0x000fe400078e0a03 */
[----:B------:R-:W-:Y:S01]  /*5a50*/  @!P0 IMAD.IADD R60, R60, 0x1, -R201 ;  /* 0x000000013c3c8824 */ /* 0x000fe200078e0ac9 */
[----:B------:R-:W-:Y:S01]  /*5a60*/  ISETP.GE.AND P0, PT, R65, RZ, PT ;  /* 0x000000ff4100720c */ /* 0x000fe20003f06270 */
[----:B------:R-:W-:Y:S02]  /*5a70*/  IMAD.MOV R4, RZ, RZ, -R4 ;  /* 0x000000ffff047224 */ /* 0x000fe400078e0a04 */
[----:B------:R-:W-:Y:S02]  /*5a80*/  IMAD.MOV R65, RZ, RZ, -R63 ;  /* 0x000000ffff417224 */ /* 0x000fe400078e0a3f */
[----:B------:R-:W-:Y:S02]  /*5a90*/  IMAD R63, R201, R3, R64 ;  /* 0x00000003c93f7224 */ /* 0x000fe400078e0240 */
[----:B------:R-:W-:-:S02]  /*5aa0*/  @!P3 IMAD.IADD R61, R61, 0x1, -R201 ;  /* 0x000000013d3db824 */ /* 0x000fc400078e0ac9 */
[C---:B------:R-:W-:Y:S02]  /*5ab0*/  IMAD R64, R201.reuse, R4, R66 ;  /* 0x00000004c9407224 */ /* 0x040fe400078e0242 */
[----:B------:R-:W-:Y:S01]  /*5ac0*/  @!P1 IMAD.IADD R62, R62, 0x1, -R201 ;  /* 0x000000013e3e9824 */ /* 0x000fe200078e0ac9 */
[C---:B------:R-:W-:Y:S01]  /*5ad0*/  ISETP.GT.U32.AND P3, PT, R201.reuse, R61, PT ;  /* 0x0000003dc900720c */ /* 0x040fe20003f64070 */
[C---:B------:R-:W-:Y:S01]  /*5ae0*/  VIADD R3, R0.reuse, 0x78 ;  /* 0x0000007800037836 */ /* 0x040fe20000000000 */
[C---:B------:R-:W-:Y:S01]  /*5af0*/  ISETP.GT.U32.AND P1, PT, R201.reuse, R64, PT ;  /* 0x00000040c900720c */ /* 0x040fe20003f24070 */
[C---:B------:R-:W-:Y:S02]  /*5b00*/  VIADD R75, R0.reuse, 0x7a ;  /* 0x0000007a004b7836 */ /* 0x040fe40000000000 */
[----:B------:R-:W-:Y:S01]  /*5b10*/  IMAD R65, R201, R65, R68 ;  /* 0x00000041c9417224 */ /* 0x000fe200078e0244 */
[----:B------:R-:W-:Y:S01]  /*5b20*/  IABS R68, R3 ;  /* 0x0000000300447213 */ /* 0x000fe20000000000 */
[C---:B------:R-:W-:Y:S01]  /*5b30*/  VIADD R73, R0.reuse, 0x79 ;  /* 0x0000007900497836 */ /* 0x040fe20000000000 */
[----:B------:R-:W-:Y:S01]  /*5b40*/  IABS R72, R75 ;  /* 0x0000004b00487213 */ /* 0x000fe20000000000 */
[----:B------:R-:W-:-:S02]  /*5b50*/  VIADD R77, R0, 0x7b ;  /* 0x0000007b004d7836 */ /* 0x000fc40000000000 */
[----:B------:R-:W-:Y:S01]  /*5b60*/  @!P2 IMAD.MOV R60, RZ, RZ, -R60 ;  /* 0x000000ffff3ca224 */ /* 0x000fe200078e0a3c */
[----:B------:R-:W-:Y:S01]  /*5b70*/  ISETP.GT.U32.AND P2, PT, R201, R63, PT ;  /* 0x0000003fc900720c */ /* 0x000fe20003f44070 */
[--C-:B------:R-:W-:Y:S01]  /*5b80*/  @!P3 IMAD.IADD R61, R61, 0x1, -R201.reuse ;  /* 0x000000013d3db824 */ /* 0x100fe200078e0ac9 */
[----:B------:R-:W-:Y:S01]  /*5b90*/  IABS R70, R73 ;  /* 0x0000004900467213 */ /* 0x000fe20000000000 */
[----:B------:R-:W-:Y:S01]  /*5ba0*/  @!P1 IMAD.IADD R64, R64, 0x1, -R201 ;  /* 0x0000000140409824 */ /* 0x000fe200078e0ac9 */
[----:B------:R-:W-:Y:S01]  /*5bb0*/  IABS R74, R77 ;  /* 0x0000004d004a7213 */ /* 0x000fe20000000000 */
[----:B------:R-:W-:Y:S01]  /*5bc0*/  @!P4 IMAD.MOV R61, RZ, RZ, -R61 ;  /* 0x000000ffff3dc224 */ /* 0x000fe200078e0a3d */
[----:B------:R-:W-:Y:S01]  /*5bd0*/  ISETP.GE.AND P4, PT, R3, RZ, PT ;  /* 0x000000ff0300720c */ /* 0x000fe20003f86270 */
[----:B------:R-:W-:Y:S01]  /*5be0*/  IMAD.HI.U32 R3, R207, R68, RZ ;  /* 0x00000044cf037227 */ /* 0x000fe200078e00ff */
[----:B------:R-:W-:Y:S02]  /*5bf0*/  ISETP.GT.U32.AND P1, PT, R201, R64, PT ;  /* 0x00000040c900720c */ /* 0x000fe40003f24070 */
[----:B------:R-:W-:Y:S01]  /*5c00*/  ISETP.GE.AND P3, PT, R67, RZ, PT ;  /* 0x000000ff4300720c */ /* 0x000fe20003f66270 */
[----:B------:R-:W-:-:S04]  /*5c10*/  IMAD.HI.U32 R66, R207, R72, RZ ;  /* 0x00000048cf427227 */ /* 0x000fc800078e00ff */
[----:B------:R-:W-:Y:S02]  /*5c20*/  IMAD.MOV R3, RZ, RZ, -R3 ;  /* 0x000000ffff037224 */ /* 0x000fe400078e0a03 */
[----:B------:R-:W-:Y:S01]  /*5c30*/  @!P6 IMAD.MOV R62, RZ, RZ, -R62 ;  /* 0x000000ffff3ee224 */ /* 0x000fe200078e0a3e */
[----:B------:R-:W-:Y:S01]  /*5c40*/  ISETP.GT.U32.AND P6, PT, R201, R65, PT ;  /* 0x00000041c900720c */ /* 0x000fe20003fc4070 */
[----:B------:R-:W-:-:S04]  /*5c50*/  IMAD.HI.U32 R4, R207, R70, RZ ;  /* 0x00000046cf047227 */ /* 0x000fc800078e00ff */
[----:B------:R-:W-:Y:S02]  /*5c60*/  IMAD.MOV R69, RZ, RZ, -R66 ;  /* 0x000000ffff457224 */ /* 0x000fe400078e0a42 */
[----:B------:R-:W-:Y:S02]  /*5c70*/  IMAD R66, R201, R3, R68 ;  /* 0x00000003c9427224 */ /* 0x000fe400078e0244 */
[----:B------:R-:W-:-:S04]  /*5c80*/  IMAD.HI.U32 R67, R207, R74, RZ ;  /* 0x0000004acf437227 */ /* 0x000fc800078e00ff */
[----:B------:R-:W-:Y:S02]  /*5c90*/  IMAD.MOV R4, RZ, RZ, -R4 ;  /* 0x000000ffff047224 */ /* 0x000fe400078e0a04 */
[----:B------:R-:W-:Y:S01]  /*5ca0*/  @!P1 IMAD.IADD R64, R64, 0x1, -R201 ;  /* 0x0000000140409824 */ /* 0x000fe200078e0ac9 */
[----:B------:R-:W-:Y:S01]  /*5cb0*/  ISETP.GT.U32.AND P1, PT, R201, R66, PT ;  /* 0x00000042c900720c */ /* 0x000fe20003f24070 */
[----:B------:R-:W-:Y:S02]  /*5cc0*/  IMAD.MOV R71, RZ, RZ, -R67 ;  /* 0x000000ffff477224 */ /* 0x000fe400078e0a43 */
[--C-:B------:R-:W-:Y:S02]  /*5cd0*/  @!P2 IMAD.IADD R63, R63, 0x1, -R201.reuse ;  /* 0x000000013f3fa824 */ /* 0x100fe400078e0ac9 */
[----:B------:R-:W-:Y:S02]  /*5ce0*/  IMAD R67, R201, R4, R70 ;  /* 0x00000004c9437224 */ /* 0x000fe400078e0246 */
[----:B------:R-:W-:Y:S01]  /*5cf0*/  @!P6 IMAD.IADD R65, R65, 0x1, -R201 ;  /* 0x000000014141e824 */ /* 0x000fe200078e0ac9 */
[C---:B------:R-:W-:Y:S01]  /*5d00*/  ISETP.GT.U32.AND P2, PT, R201.reuse, R63, PT ;  /* 0x0000003fc900720c */ /* 0x040fe20003f44070 */
[C---:B------:R-:W-:Y:S01]  /*5d10*/  VIADD R78, R0.reuse, 0x7c ;  /* 0x0000007c004e7836 */ /* 0x040fe20000000000 */
[----:B------:R-:W-:Y:S01]  /*5d20*/  ISETP.GT.U32.AND P6, PT, R201, R67, PT ;  /* 0x00000043c900720c */ /* 0x000fe20003fc4070 */
[----:B------:R-:W-:-:S02]  /*5d30*/  VIADD R79, R0, 0x7d ;  /* 0x0000007d004f7836 */ /* 0x000fc40000000000 */
[--C-:B------:R-:W-:Y:S01]  /*5d40*/  @!P1 IMAD.IADD R66, R66, 0x1, -R201.reuse ;  /* 0x0000000142429824 */ /* 0x100fe200078e0ac9 */
[C---:B------:R-:W-:Y:S01]  /*5d50*/  ISETP.GT.U32.AND P1, PT, R201.reuse, R65, PT ;  /* 0x00000041c900720c */ /* 0x040fe20003f24070 */
[C---:B------:R-:W-:Y:S01]  /*5d60*/  IMAD R68, R201.reuse, R69, R72 ;  /* 0x00000045c9447224 */ /* 0x040fe200078e0248 */
[----:B------:R-:W-:Y:S01]  /*5d70*/  IABS R70, R78 ;  /* 0x0000004e00467213 */ /* 0x000fe20000000000 */
[C---:B------:R-:W-:Y:S01]  /*5d80*/  IMAD R69, R201.reuse, R71, R74 ;  /* 0x00000047c9457224 */ /* 0x040fe200078e024a */
[----:B------:R-:W-:Y:S01]  /*5d90*/  IABS R72, R79 ;  /* 0x0000004f00487213 */ /* 0x000fe20000000000 */
[----:B------:R-:W-:Y:S01]  /*5da0*/  @!P0 IMAD.MOV R64, RZ, RZ, -R64 ;  /* 0x000000ffff408224 */ /* 0x000fe200078e0a40 */
[----:B------:R-:W-:Y:S01]  /*5db0*/  ISETP.GT.U32.AND P0, PT, R201, R68, PT ;  /* 0x00000044c900720c */ /* 0x000fe20003f04070 */
[--C-:B------:R-:W-:Y:S01]  /*5dc0*/  @!P2 IMAD.IADD R63, R63, 0x1, -R201.reuse ;  /* 0x000000013f3fa824 */ /* 0x100fe200078e0ac9 */
[----:B------:R-:W-:Y:S01]  /*5dd0*/  ISETP.GE.AND P2, PT, R73, RZ, PT ;  /* 0x000000ff4900720c */ /* 0x000fe20003f46270 */
[----:B------:R-:W-:Y:S01]  /*5de0*/  @!P6 IMAD.IADD R67, R67, 0x1, -R201 ;  /* 0x000000014343e824 */ /* 0x000fe200078e0ac9 */
[----:B------:R-:W-:Y:S01]  /*5df0*/  ISETP.GT.U32.AND P6, PT, R201, R66, PT ;  /* 0x00000042c900720c */ /* 0x000fe20003fc4070 */
[----:B------:R-:W-:-:S04]  /*5e00*/  IMAD.HI.U32 R3, R207, R70, RZ ;  /* 0x00000046cf037227 */ /* 0x000fc800078e00ff */
[----:B------:R-:W-:Y:S01]  /*5e10*/  @!P5 IMAD.MOV R63, RZ, RZ, -R63 ;  /* 0x000000ffff3fd224 */ /* 0x000fe200078e0a3f */
[----:B------:R-:W-:Y:S01]  /*5e20*/  ISETP.GT.U32.AND P5, PT, R201, R67, PT ;  /* 0x00000043c900720c */ /* 0x000fe20003fa4070 */
[----:B------:R-:W-:-:S04]  /*5e30*/  IMAD.HI.U32 R4, R207, R72, RZ ;  /* 0x00000048cf047227 */ /* 0x000fc800078e00ff */
[----:B------:R-:W-:Y:S02]  /*5e40*/  IMAD.MOV R3, RZ, RZ, -R3 ;  /* 0x000000ffff037224 */ /* 0x000fe400078e0a03 */
[--C-:B------:R-:W-:Y:S01]  /*5e50*/  @!P1 IMAD.IADD R65, R65, 0x1, -R201.reuse ;  /* 0x0000000141419824 */ /* 0x100fe200078e0ac9 */
[C---:B------:R-:W-:Y:S01]  /*5e60*/  ISETP.GT.U32.AND P1, PT, R201.reuse, R69, PT ;  /* 0x00000045c900720c */ /* 0x040fe20003f24070 */
[----:B------:R-:W-:Y:S02]  /*5e70*/  IMAD.MOV R71, RZ, RZ, -R4 ;  /* 0x000000ffff477224 */ /* 0x000fe400078e0a04 */
[C---:B------:R-:W-:Y:S02]  /*5e80*/  IMAD R70, R201.reuse, R3, R70 ;  /* 0x00000003c9467224 */ /* 0x040fe400078e0246 */
[C---:B------:R-:W-:Y:S02]  /*5e90*/  IMAD R71, R201.reuse, R71, R72 ;  /* 0x00000047c9477224 */ /* 0x040fe400078e0248 */
[----:B------:R-:W-:Y:S01]  /*5ea0*/  @!P6 IMAD.IADD R66, R66, 0x1, -R201 ;  /* 0x000000014242e824 */ /* 0x000fe200078e0ac9 */
[----:B------:R-:W-:Y:S01]  /*5eb0*/  ISETP.GT.U32.AND P6, PT, R201, R70, PT ;  /* 0x00000046c900720c */ /* 0x000fe20003fc4070 */
[----:B------:R-:W-:-:S02]  /*5ec0*/  VIADD R81, R0, 0x7f ;  /* 0x0000007f00517836 */ /* 0x000fc40000000000 */
[--C-:B------:R-:W-:Y:S01]  /*5ed0*/  @!P5 IMAD.IADD R67, R67, 0x1, -R201.reuse ;  /* 0x000000014343d824 */ /* 0x100fe200078e0ac9 */
[----:B------:R-:W-:Y:S01]  /*5ee0*/  ISETP.GT.U32.AND P5, PT, R201, R71, PT ;  /* 0x00000047c900720c */ /* 0x000fe20003fa4070 */
[----:B------:R-:W-:Y:S01]  /*5ef0*/  VIADD R80, R0, 0x7e ;  /* 0x0000007e00507836 */ /* 0x000fe20000000000 */
[----:B------:R-:W-:Y:S01]  /*5f00*/  IABS R76, R81 ;  /* 0x00000051004c7213 */ /* 0x000fe20000000000 */
[--C-:B------:R-:W-:Y:S01]  /*5f10*/  @!P1 IMAD.IADD R69, R69, 0x1, -R201.reuse ;  /* 0x0000000145459824 */ /* 0x100fe200078e0ac9 */
[----:B------:R-:W-:Y:S01]  /*5f20*/  ISETP.GE.AND P1, PT, R77, RZ, PT ;  /* 0x000000ff4d00720c */ /* 0x000fe20003f26270 */
[----:B------:R-:W-:Y:S01]  /*5f30*/  @!P0 IMAD.IADD R68, R68, 0x1, -R201 ;  /* 0x0000000144448824 */ /* 0x000fe200078e0ac9 */
[----:B------:R-:W-:Y:S01]  /*5f40*/  IABS R74, R80 ;  /* 0x00000050004a7213 */ /* 0x000fe20000000000 */
[----:B------:R-:W-:Y:S01]  /*5f50*/  @!P3 IMAD.MOV R65, RZ, RZ, -R65 ;  /* 0x000000ffff41b224 */ /* 0x000fe200078e0a41 */
[----:B------:R-:W-:Y:S01]  /*5f60*/  ISETP.GT.U32.AND P3, PT, R201, R69, PT ;  /* 0x00000045c900720c */ /* 0x000fe20003f64070 */
[----:B------:R-:W-:Y:S01]  /*5f70*/  IMAD.HI.U32 R4, R207, R76, RZ ;  /* 0x0000004ccf047227 */ /* 0x000fe200078e00ff */
[----:B------:R-:W-:-:S03]  /*5f80*/  ISETP.GE.AND P0, PT, R75, RZ, PT ;  /* 0x000000ff4b00720c */ /* 0x000fc60003f06270 */
[----:B------:R-:W-:Y:S01]  /*5f90*/  @!P6 IMAD.IADD R70, R70, 0x1, -R201 ;  /* 0x000000014646e824 */ /* 0x000fe200078e0ac9 */
[----:B------:R-:W-:Y:S01]  /*5fa0*/  ISETP.GT.U32.AND P6, PT, R201, R68, PT ;  /* 0x00000044c900720c */ /* 0x000fe20003fc4070 */
[----:B------:R-:W-:-:S04]  /*5fb0*/  IMAD.HI.U32 R3, R207, R74, RZ ;  /* 0x0000004acf037227 */ /* 0x000fc800078e00ff */
[----:B------:R-:W-:Y:S02]  /*5fc0*/  IMAD.MOV R4, RZ, RZ, -R4 ;  /* 0x000000ffff047224 */ /* 0x000fe400078e0a04 */
[----:B------:R-:W-:Y:S01]  /*5fd0*/  @!P5 IMAD.IADD R71, R71, 0x1, -R201 ;  /* 0x000000014747d824 */ /* 0x000fe200078e0ac9 */
[C---:B------:R-:W-:Y:S01]  /*5fe0*/  ISETP.GT.U32.AND P5, PT, R201.reuse, R70, PT ;  /* 0x00000046c900720c */ /* 0x040fe20003fa4070 */
[----:B------:R-:W-:Y:S02]  /*5ff0*/  IMAD.MOV R3, RZ, RZ, -R3 ;  /* 0x000000ffff037224 */ /* 0x000fe400078e0a03 */
[C---:B------:R-:W-:Y:S02]  /*6000*/  VIADD R75, R0.reuse, 0x80 ;  /* 0x00000080004b7836 */ /* 0x040fe40000000000 */
[C---:B------:R-:W-:Y:S02]  /*6010*/  IMAD R73, R201.reuse, R4, R76 ;  /* 0x00000004c9497224 */ /* 0x040fe400078e024c */
[----:B------:R-:W-:Y:S01]  /*6020*/  IMAD R72, R201, R3, R74 ;  /* 0x00000003c9487224 */ /* 0x000fe200078e024a */
[----:B------:R-:W-:Y:S01]  /*6030*/  IABS R74, R75 ;  /* 0x0000004b004a7213 */ /* 0x000fe20000000000 */
[----:B------:R-:W-:-:S02]  /*6040*/  VIADD R77, R0, 0x81 ;  /* 0x00000081004d7836 */ /* 0x000fc40000000000 */
[--C-:B------:R-:W-:Y:S01]  /*6050*/  @!P3 IMAD.IADD R69, R69, 0x1, -R201.reuse ;  /* 0x000000014545b824 */ /* 0x100fe200078e0ac9 */
[C---:B------:R-:W-:Y:S01]  /*6060*/  ISETP.GT.U32.AND P3, PT, R201.reuse, R73, PT ;  /* 0x00000049c900720c */ /* 0x040fe20003f64070 */
[----:B------:R-:W-:Y:S01]  /*6070*/  @!P4 IMAD.MOV R66, RZ, RZ, -R66 ;  /* 0x000000ffff42c224 */ /* 0x000fe200078e0a42 */
[----:B------:R-:W-:Y:S01]  /*6080*/  ISETP.GT.U32.AND P4, PT, R201, R71, PT ;  /* 0x00000047c900720c */ /* 0x000fe20003f84070 */
[----:B------:R-:W-:Y:S01]  /*6090*/  @!P6 IMAD.IADD R68, R68, 0x1, -R201 ;  /* 0x000000014444e824 */ /* 0x000fe200078e0ac9 */
[----:B------:R-:W-:Y:S01]  /*60a0*/  IABS R76, R77 ;  /* 0x0000004d004c7213 */ /* 0x000fe20000000000 */
[----:B------:R-:W-:Y:S01]  /*60b0*/  IMAD.HI.U32 R3, R207, R74, RZ ;  /* 0x0000004acf037227 */ /* 0x000fe200078e00ff */
[----:B------:R-:W-:-:S03]  /*60c0*/  ISETP.GE.AND P6, PT, R78, RZ, PT ;  /* 0x000000ff4e00720c */ /* 0x000fc60003fc6270 */
[----:B------:R-:W-:Y:S01]  /*60d0*/  @!P5 IMAD.IADD R70, R70, 0x1, -R201 ;  /* 0x000000014646d824 */ /* 0x000fe200078e0ac9 */
[----:B------:R-:W-:Y:S01]  /*60e0*/  ISETP.GE.AND P5, PT, R79, RZ, PT ;  /* 0x000000ff4f00720c */ /* 0x000fe20003fa6270 */
[----:B------:R-:W-:-:S04]  /*60f0*/  IMAD.HI.U32 R4, R207, R76, RZ ;  /* 0x0000004ccf047227 */ /* 0x000fc800078e00ff */
[----:B------:R-:W-:Y:S02]  /*6100*/  IMAD.MOV R3, RZ, RZ, -R3 ;  /* 0x000000ffff037224 */ /* 0x000fe400078e0a03 */
[----:B------:R-:W-:Y:S01]  /*6110*/  @!P2 IMAD.MOV R67, RZ, RZ, -R67 ;  /* 0x000000ffff43a224 */ /* 0x000fe200078e0a43 */
[C---:B------:R-:W-:Y:S01]  /*6120*/  ISETP.GT.U32.AND P2, PT, R201.reuse, R72, PT ;  /* 0x00000048c900720c */ /* 0x040fe20003f44070 */
[----:B------:R-:W-:Y:S02]  /*6130*/  IMAD.MOV R4, RZ, RZ, -R4 ;  /* 0x000000ffff047224 */ /* 0x000fe400078e0a04 */
[----:B------:R-:W-:Y:S02]  /*6140*/  IMAD R74, R201, R3, R74 ;  /* 0x00000003c94a7224 */ /* 0x000fe400078e024a */
[--C-:B------:R-:W-:Y:S01]  /*6150*/  @!P3 IMAD.IADD R73, R73, 0x1, -R201.reuse ;  /* 0x000000014949b824 */ /* 0x100fe200078e0ac9 */
[----:B------:R-:W-:Y:S01]  /*6160*/  ISETP.GE.AND P3, PT, R75, RZ, PT ;  /* 0x000000ff4b00720c */ /* 0x000fe20003f66270 */
[----:B------:R-:W-:Y:S01]  /*6170*/  @!P4 IMAD.IADD R71, R71, 0x1, -R201 ;  /* 0x000000014747c824 */ /* 0x000fe200078e0ac9 */
[----:B------:R-:W-:Y:S01]  /*6180*/  ISETP.GE.AND P4, PT, R80, RZ, PT ;  /* 0x000000ff5000720c */ /* 0x000fe20003f86270 */
[----:B------:R-:W-:-:S02]  /*6190*/  IMAD R75, R201, R4, R76 ;  /* 0x00000004c94b7224 */ /* 0x000fc400078e024c */
[----:B------:R-:W-:Y:S01]  /*61a0*/  @!P6 IMAD.MOV R70, RZ, RZ, -R70 ;  /* 0x000000ffff46e224 */ /* 0x000fe200078e0a46 */
[C---:B------:R-:W-:Y:S01]  /*61b0*/  ISETP.GT.U32.AND P6, PT, R201.reuse, R74, PT ;  /* 0x0000004ac900720c */ /* 0x040fe20003fc4070 */
[----:B------:R-:W-:Y:S01]  /*61c0*/  @!P1 IMAD.MOV R69, RZ, RZ, -R69 ;  /* 0x000000ffff459224 */ /* 0x000fe200078e0a45 */
[C---:B------:R-:W-:Y:S01]  /*61d0*/  ISETP.GT.U32.AND P1, PT, R201.reuse, R73, PT ;  /* 0x00000049c900720c */ /* 0x040fe20003f24070 */
[----:B------:R-:W-:Y:S01]  /*61e0*/  @!P5 IMAD.MOV R71, RZ, RZ, -R71 ;  /* 0x000000ffff47d224 */ /* 0x000fe200078e0a47 */
[----:B------:R-:W-:Y:S01]  /*61f0*/  ISETP.GT.U32.AND P5, PT, R201, R75, PT ;  /* 0x0000004bc900720c */ /* 0x000fe20003fa4070 */
[--C-:B------:R-:W-:Y:S01]  /*6200*/  @!P2 IMAD.IADD R72, R72, 0x1, -R201.reuse ;  /* 0x000000014848a824 */ /* 0x100fe200078e0ac9 */
[----:B------:R-:W-:Y:S01]  /*6210*/  ISETP.GE.AND P2, PT, R81, RZ, PT ;  /* 0x000000ff5100720c */ /* 0x000fe20003f46270 */
[C---:B------:R-:W-:Y:S02]  /*6220*/  VIADD R3, R0.reuse, 0x82 ;  /* 0x0000008200037836 */ /* 0x040fe40000000000 */
[----:B------:R-:W-:Y:S01]  /*6230*/  @!P0 IMAD.MOV R68, RZ, RZ, -R68 ;  /* 0x000000ffff448224 */ /* 0x000fe200078e0a44 */
[----:B------:R-:W-:Y:S01]  /*6240*/  ISETP.GT.U32.AND P0, PT, R201, R72, PT ;  /* 0x00000048c900720c */ /* 0x000fe20003f04070 */
[----:B------:R-:W-:Y:S01]  /*6250*/  VIADD R4, R0, 0x83 ;  /* 0x0000008300047836 */ /* 0x000fe20000000000 */
[----:B------:R-:W-:Y:S01]  /*6260*/  IABS R76, R3 ;  /* 0x00000003004c7213 */ /* 0x000fe20000000000 */
[----:B------:R-:W-:-:S02]  /*6270*/  @!P6 IMAD.IADD R74, R74, 0x1, -R201 ;  /* 0x000000014a4ae824 */ /* 0x000fc400078e0ac9 */
[--C-:B------:R-:W-:Y:S01]  /*6280*/  @!P1 IMAD.IADD R73, R73, 0x1, -R201.reuse ;  /* 0x0000000149499824 */ /* 0x100fe200078e0ac9 */
[----:B------:R-:W-:Y:S01]  /*6290*/  ISETP.GE.AND P1, PT, R3, RZ, PT ;  /* 0x000000ff0300720c */ /* 0x000fe20003f26270 */
[----:B------:R-:W-:Y:S01]  /*62a0*/  @!P5 IMAD.IADD R75, R75, 0x1, -R201 ;  /* 0x000000014b4bd824 */ /* 0x000fe200078e0ac9 */
[----:B------:R-:W-:Y:S01]  /*62b0*/  ISETP.GT.U32.AND P5, PT, R201, R74, PT ;  /* 0x0000004ac900720c */ /* 0x000fe20003fa4070 */
[----:B------:R-:W-:Y:S01]  /*62c0*/  IMAD.HI.U32 R3, R207, R76, RZ ;  /* 0x0000004ccf037227 */ /* 0x000fe200078e00ff */
[----:B------:R-:W-:Y:S02]  /*62d0*/  IABS R78, R4 ;  /* 0x00000004004e7213 */ /* 0x000fe40000000000 */
[----:B------:R-:W-:Y:S01]  /*62e0*/  ISETP.GE.AND P6, PT, R4, RZ, PT ;  /* 0x000000ff0400720c */ /* 0x000fe20003fc6270 */
[----:B------:R-:W-:Y:S02]  /*62f0*/  IMAD.MOV R3, RZ, RZ, -R3 ;  /* 0x000000ffff037224 */ /* 0x000fe400078e0a03 */
[----:B------:R-:W-:Y:S01]  /*6300*/  @!P0 IMAD.IADD R72, R72, 0x1, -R201 ;  /* 0x0000000148488824 */ /* 0x000fe200078e0ac9 */
[----:B------:R-:W-:Y:S01]  /*6310*/  ISETP.GE.AND P0, PT, R77, RZ, PT ;  /* 0x000000ff4d00720c */ /* 0x000fe20003f06270 */
[----:B------:R-:W-:-:S04]  /*6320*/  IMAD.HI.U32 R4, R207, R78, RZ ;  /* 0x0000004ecf047227 */ /* 0x000fc800078e00ff */
[C---:B------:R-:W-:Y:S02]  /*6330*/  IMAD R76, R201.reuse, R3, R76 ;  /* 0x00000003c94c7224 */ /* 0x040fe400078e024c */
[----:B------:R-:W-:Y:S01]  /*6340*/  @!P4 IMAD.MOV R72, RZ, RZ, -R72 ;  /* 0x000000ffff48c224 */ /* 0x000fe200078e0a48 */
[C---:B------:R-:W-:Y:S01]  /*6350*/  ISETP.GT.U32.AND P4, PT, R201.reuse, R75, PT ;  /* 0x0000004bc900720c */ /* 0x040fe20003f84070 */
[----:B------:R-:W-:Y:S02]  /*6360*/  VIADD R77, R0, 0x84 ;  /* 0x00000084004d7836 */ /* 0x000fe40000000000 */
[----:B------:R-:W-:Y:S02]  /*6370*/  IMAD.MOV R4, RZ, RZ, -R4 ;  /* 0x000000ffff047224 */ /* 0x000fe400078e0a04 */
[----:B------:R-:W-:Y:S01]  /*6380*/  @!P5 IMAD.IADD R74, R74, 0x1, -R201 ;  /* 0x000000014a4ad824 */ /* 0x000fe200078e0ac9 */
[----:B------:R-:W-:Y:S01]  /*6390*/  ISETP.GT.U32.AND P5, PT, R201, R76, PT ;  /* 0x0000004cc900720c */ /* 0x000fe20003fa4070 */
[----:B------:R-:W-:Y:S01]  /*63a0*/  @!P2 IMAD.MOV R73, RZ, RZ, -R73 ;  /* 0x000000ffff49a224 */ /* 0x000fe200078e0a49 */
[----:B------:R-:W-:Y:S01]  /*63b0*/  ISETP.GE.AND P2, PT, R77, RZ, PT ;  /* 0x000000ff4d00720c */ /* 0x000fe20003f46270 */
[----:B------:R-:W-:Y:S01]  /*63c0*/  VIADD R3, R0, 0x85 ;  /* 0x0000008500037836 */ /* 0x000fe20000000000 */
[----:B------:R-:W-:Y:S01]  /*63d0*/  IABS R79, R77 ;  /* 0x0000004d004f7213 */ /* 0x000fe20000000000 */
[----:B------:R-:W-:-:S02]  /*63e0*/  IMAD R77, R201, R4, R78 ;  /* 0x00000004c94d7224 */ /* 0x000fc400078e024e */
[----:B------:R-:W-:Y:S01]  /*63f0*/  @!P3 IMAD.MOV R74, RZ, RZ, -R74 ;  /* 0x000000ffff4ab224 */ /* 0x000fe200078e0a4a */
[----:B------:R-:W-:Y:S01]  /*6400*/  IABS R80, R3 ;  /* 0x0000000300507213 */ /* 0x000fe20000000000 */
[----:B------:R-:W-:Y:S01]  /*6410*/  IMAD.MOV.U32 R78, RZ, RZ, R79 ;  /* 0x000000ffff4e7224 */ /* 0x000fe200078e004f */
[----:B------:R-:W-:Y:S01]  /*6420*/  ISETP.GT.U32.AND P3, PT, R201, R77, PT ;  /* 0x0000004dc900720c */ /* 0x000fe20003f64070 */
[----:B------:R-:W-:Y:S01]  /*6430*/  @!P4 IMAD.IADD R75, R75, 0x1, -R201 ;  /* 0x000000014b4bc824 */ /* 0x000fe200078e0ac9 */
[----:B------:R-:W-:Y:S01]  /*6440*/  ISETP.GE.AND P4, PT, R3, RZ, PT ;  /* 0x000000ff0300720c */ /* 0x000fe20003f86270 */
[----:B------:R-:W-:-:S04]  /*6450*/  IMAD.HI.U32 R3, R207, R78, RZ ;  /* 0x0000004ecf037227 */ /* 0x000fc800078e00ff */
[----:B------:R-:W-:Y:S02]  /*6460*/  @!P5 IMAD.IADD R76, R76, 0x1, -R201 ;  /* 0x000000014c4cd824 */ /* 0x000fe400078e0ac9 */
[----:B------:R-:W-:Y:S02]  /*6470*/  VIADD R79, R0, 0x86 ;  /* 0x00000086004f7836 */ /* 0x000fe40000000000 */
[----:B------:R-:W-:Y:S01]  /*6480*/  IMAD.MOV R4, RZ, RZ, -R3 ;  /* 0x000000ffff047224 */ /* 0x000fe200078e0a03 */
[----:B------:R-:W-:Y:S01]  /*6490*/  ISETP.GT.U32.AND P5, PT, R201, R76, PT ;  /* 0x0000004cc900720c */ /* 0x000fe20003fa4070 */
[----:B------:R-:W-:Y:S01]  /*64a0*/  IMAD.HI.U32 R3, R207, R80, RZ ;  /* 0x00000050cf037227 */ /* 0x000fe200078e00ff */
[----:B------:R-:W-:-:S03]  /*64b0*/  IABS R82, R79 ;  /* 0x0000004f00527213 */ /* 0x000fc60000000000 */
[----:B------:R-:W-:Y:S02]  /*64c0*/  @!P3 IMAD.IADD R77, R77, 0x1, -R201 ;  /* 0x000000014d4db824 */ /* 0x000fe400078e0ac9 */
[----:B------:R-:W-:Y:S02]  /*64d0*/  IMAD.MOV R3, RZ, RZ, -R3 ;  /* 0x000000ffff037224 */ /* 0x000fe400078e0a03 */
[----:B------:R-:W-:Y:S01]  /*64e0*/  VIADD R83, R0, 0x87 ;  /* 0x0000008700537836 */ /* 0x000fe20000000000 */
[----:B------:R-:W-:Y:S01]  /*64f0*/  ISETP.GT.U32.AND P3, PT, R201, R77, PT ;  /* 0x0000004dc900720c */ /* 0x000fe20003f64070 */
[----:B------:R-:W-:Y:S01]  /*6500*/  @!P0 IMAD.MOV R75, RZ, RZ, -R75 ;  /* 0x000000ffff4b8224 */ /* 0x000fe200078e0a4b */
[----:B------:R-:W-:Y:S01]  /*6510*/  ISETP.GE.AND P0, PT, R79, RZ, PT ;  /* 0x000000ff4f00720c */ /* 0x000fe20003f06270 */
[C---:B------:R-:W-:Y:S01]  /*6520*/  IMAD R79, R201.reuse, R3, R80 ;  /* 0x00000003c94f7224 */ /* 0x040fe200078e0250 */
[----:B------:R-:W-:Y:S01]  /*6530*/  IABS R84, R83 ;  /* 0x0000005300547213 */ /* 0x000fe20000000000 */
[----:B------:R-:W-:-:S02]  /*6540*/  IMAD R78, R201, R4, R78 ;  /* 0x00000004c94e7224 */ /* 0x000fc400078e024e */
[----:B------:R-:W-:-:S04]  /*6550*/  IMAD.HI.U32 R3, R207, R82, RZ ;  /* 0x00000052cf037227 */ /* 0x000fc800078e00ff */
[----:B------:R-:W-:Y:S01]  /*6560*/  @!P5 IMAD.IADD R76, R76, 0x1, -R201 ;  /* 0x000000014c4cd824 */ /* 0x000fe200078e0ac9 */
[----:B------:R-:W-:Y:S01]  /*6570*/  ISETP.GT.U32.AND P5, PT, R201, R78, PT ;  /* 0x0000004ec900720c */ /* 0x000fe20003fa4070 */
[----:B------:R-:W-:Y:S02]  /*6580*/  IMAD.MOV R3, RZ, RZ, -R3 ;  /* 0x000000ffff037224 */ /* 0x000fe400078e0a03 */
[----:B------:R-:W-:-:S04]  /*6590*/  IMAD.HI.U32 R4, R207, R84, RZ ;  /* 0x00000054cf047227 */ /* 0x000fc800078e00ff */
[C---:B------:R-:W-:Y:S02]  /*65a0*/  IMAD R80, R201.reuse, R3, R82 ;  /* 0x00000003c9507224 */ /* 0x040fe400078e0252 */
[----:B------:R-:W-:Y:S01]  /*65b0*/  @!P1 IMAD.MOV R76, RZ, RZ, -R76 ;  /* 0x000000ffff4c9224 */ /* 0x000fe200078e0a4c */
[----:B------:R-:W-:Y:S01]  /*65c0*/  ISETP.GT.U32.AND P1, PT, R201, R79, PT ;  /* 0x0000004fc900720c */ /* 0x000fe20003f24070 */
[----:B------:R-:W-:Y:S02]  /*65d0*/  IMAD.MOV R4, RZ, RZ, -R4 ;  /* 0x000000ffff047224 */ /* 0x000fe400078e0a04 */
[----:B------:R-:W-:Y:S01]  /*65e0*/  @!P3 IMAD.IADD R77, R77, 0x1, -R201 ;  /* 0x000000014d4db824 */ /* 0x000fe200078e0ac9 */
[C---:B------:R-:W-:Y:S01]  /*65f0*/  ISETP.GT.U32.AND P3, PT, R201.reuse, R80, PT ;  /* 0x00000050c900720c */ /* 0x040fe20003f64070 */
[----:B------:R-:W-:Y:S02]  /*6600*/  IMAD R81, R201, R4, R84 ;  /* 0x00000004c9517224 */ /* 0x000fe400078e0254 */
[----:B------:R-:W-:-:S02]  /*6610*/  VIADD R85, R0, 0x88 ;  /* 0x0000008800557836 */ /* 0x000fc40000000000 */
[--C-:B------:R-:W-:Y:S01]  /*6620*/  @!P5 IMAD.IADD R78, R78, 0x1, -R201.reuse ;  /* 0x000000014e4ed824 */ /* 0x100fe200078e0ac9 */
[----:B------:R-:W-:Y:S01]  /*6630*/  ISETP.GT.U32.AND P5, PT, R201, R81, PT ;  /* 0x00000051c900720c */ /* 0x000fe20003fa4070 */
[C---:B------:R-:W-:Y:S01]  /*6640*/  VIADD R87, R0.reuse, 0x89 ;  /* 0x0000008900577836 */ /* 0x040fe20000000000 */
[----:B------:R-:W-:Y:S01]  /*6650*/  IABS R86, R85 ;  /* 0x0000005500567213 */ /* 0x000fe20000000000 */
[----:B------:R-:W-:Y:S01]  /*6660*/  @!P1 IMAD.IADD R79, R79, 0x1, -R201 ;  /* 0x000000014f4f9824 */ /* 0x000fe200078e0ac9 */
[----:B------:R-:W-:Y:S01]  /*6670*/  ISETP.GT.U32.AND P1, PT, R201, R78, PT ;  /* 0x0000004ec900720c */ /* 0x000fe20003f24070 */
[----:B------:R-:W-:Y:S01]  /*6680*/  VIADD R89, R0, 0x8a ;  /* 0x0000008a00597836 */ /* 0x000fe20000000000 */
[----:B------:R-:W-:Y:S01]  /*6690*/  IABS R4, R87 ;  /* 0x0000005700047213 */ /* 0x000fe20000000000 */
[----:B------:R-:W-:-:S03]  /*66a0*/  IMAD.HI.U32 R3, R207, R86, RZ ;  /* 0x00000056cf037227 */ /* 0x000fc600078e00ff */
[----:B------:R-:W-:Y:S01]  /*66b0*/  IABS R84, R89 ;  /* 0x0000005900547213 */ /* 0x000fe20000000000 */
[----:B------:R-:W-:Y:S01]  /*66c0*/  @!P3 IMAD.IADD R80, R80, 0x1, -R201 ;  /* 0x000000015050b824 */ /* 0x000fe200078e0ac9 */
[----:B------:R-:W-:Y:S01]  /*66d0*/  ISETP.GT.U32.AND P3, PT, R201, R79, PT ;  /* 0x0000004fc900720c */ /* 0x000fe20003f64070 */
[----:B------:R-:W-:Y:S02]  /*66e0*/  IMAD.MOV R3, RZ, RZ, -R3 ;  /* 0x000000ffff037224 */ /* 0x000fe400078e0a03 */
[----:B------:R-:W-:Y:S01]  /*66f0*/  @!P5 IMAD.IADD R81, R81, 0x1, -R201 ;  /* 0x000000015151d824 */ /* 0x000fe200078e0ac9 */
[C---:B------:R-:W-:Y:S01]  /*6700*/  ISETP.GT.U32.AND P5, PT, R201.reuse, R80, PT ;  /* 0x00000050c900720c */ /* 0x040fe20003fa4070 */
[----:B------:R-:W-:Y:S02]  /*6710*/  IMAD R82, R201, R3, R86 ;  /* 0x00000003c9527224 */ /* 0x000fe400078e0256 */
[----:B------:R-:W-:-:S04]  /*6720*/  IMAD.HI.U32 R3, R207, R4, RZ ;  /* 0x00000004cf037227 */ /* 0x000fc800078e00ff */
[----:B------:R-:W-:Y:S02]  /*6730*/  IMAD.MOV R3, RZ, RZ, -R3 ;  /* 0x000000ffff037224 */ /* 0x000fe400078e0a03 */
[--C-:B------:R-:W-:Y:S01]  /*6740*/  @!P3 IMAD.IADD R79, R79, 0x1, -R201.reuse ;  /* 0x000000014f4fb824 */ /* 0x100fe200078e0ac9 */
[----:B------:R-:W-:Y:S01]  /*6750*/  ISETP.GE.AND P3, PT, R83, RZ, PT ;  /* 0x000000ff5300720c */ /* 0x000fe20003f66270 */
[C---:B------:R-:W-:Y:S02]  /*6760*/  IMAD R83, R201.reuse, R3, R4 ;  /* 0x00000003c9537224 */ /* 0x040fe400078e0204 */
[----:B------:R-:W-:Y:S02]  /*6770*/  @!P5 IMAD.IADD R80, R80, 0x1, -R201 ;  /* 0x000000015050d824 */ /* 0x000fe400078e0ac9 */
[C---:B------:R-:W-:Y:S01]  /*6780*/  VIADD R90, R0.reuse, 0x8b ;  /* 0x0000008b005a7836 */ /* 0x040fe20000000000 */
[----:B------:R-:W-:Y:S01]  /*6790*/  ISETP.GT.U32.AND P5, PT, R201, R83, PT ;  /* 0x00000053c900720c */ /* 0x000fe20003fa4070 */
[----:B------:R-:W-:-:S02]  /*67a0*/  VIADD R91, R0, 0x8c ;  /* 0x0000008c005b7836 */ /* 0x000fc40000000000 */
[----:B------:R-:W-:Y:S01]  /*67b0*/  @!P6 IMAD.MOV R77, RZ, RZ, -R77 ;  /* 0x000000ffff4de224 */ /* 0x000fe200078e0a4d */
[----:B------:R-:W-:Y:S01]  /*67c0*/  ISETP.GT.U32.AND P6, PT, R201, R81, PT ;  /* 0x00000051c900720c */ /* 0x000fe20003fc4070 */
[----:B------:R-:W-:Y:S01]  /*67d0*/  IMAD.HI.U32 R3, R207, R84, RZ ;  /* 0x00000054cf037227 */ /* 0x000fe200078e00ff */
[----:B------:R-:W-:Y:S02]  /*67e0*/  IABS R86, R90 ;  /* 0x0000005a00567213 */ /* 0x000fe40000000000 */
[----:B------:R-:W-:Y:S01]  /*67f0*/  IABS R88, R91 ;  /* 0x0000005b00587213 */ /* 0x000fe20000000000 */
[----:B------:R-:W-:Y:S02]  /*6800*/  IMAD.MOV R3, RZ, RZ, -R3 ;  /* 0x000000ffff037224 */ /* 0x000fe400078e0a03 */
[--C-:B------:R-:W-:Y:S01]  /*6810*/  @!P1 IMAD.IADD R78, R78, 0x1, -R201.reuse ;  /* 0x000000014e4e9824 */ /* 0x100fe200078e0ac9 */
[----:B------:R-:W-:Y:S01]  /*6820*/  ISETP.GT.U32.AND P1, PT, R201, R82, PT ;  /* 0x00000052c900720c */ /* 0x000fe20003f24070 */
[----:B------:R-:W-:-:S02]  /*6830*/  @!P5 IMAD.IADD R83, R83, 0x1, -R201 ;  /* 0x000000015353d824 */ /* 0x000fc400078e0ac9 */
[----:B------:R-:W-:-:S03]  /*6840*/  IMAD.HI.U32 R4, R207, R86, RZ ;  /* 0x00000056cf047227 */ /* 0x000fc600078e00ff */
[C---:B------:R-:W-:Y:S01]  /*6850*/  ISETP.GT.U32.AND P5, PT, R201.reuse, R83, PT ;  /* 0x00000053c900720c */ /* 0x040fe20003fa4070 */
[----:B------:R-:W-:Y:S02]  /*6860*/  IMAD R84, R201, R3, R84 ;  /* 0x00000003c9547224 */ /* 0x000fe400078e0254 */
[----:B------:R-:W-:-:S04]  /*6870*/  IMAD.HI.U32 R3, R207, R88, RZ ;  /* 0x00000058cf037227 */ /* 0x000fc800078e00ff */
[----:B------:R-:W-:Y:S02]  /*6880*/  IMAD.MOV R4, RZ, RZ, -R4 ;  /* 0x000000ffff047224 */ /* 0x000fe400078e0a04 */
[----:B------:R-:W-:Y:S02]  /*6890*/  IMAD.MOV R3, RZ, RZ, -R3 ;  /* 0x000000ffff037224 */ /* 0x000fe400078e0a03 */
[--C-:B------:R-:W-:Y:S01]  /*68a0*/  @!P6 IMAD.IADD R81, R81, 0x1, -R201.reuse ;  /* 0x000000015151e824 */ /* 0x100fe200078e0ac9 */
[----:B------:R-:W-:Y:S01]  /*68b0*/  ISETP.GE.AND P6, PT, R85, RZ, PT ;  /* 0x000000ff5500720c */ /* 0x000fe20003fc6270 */
[C---:B------:R-:W-:Y:S02]  /*68c0*/  IMAD R85, R201.reuse, R4, R86 ;  /* 0x00000004c9557224 */ /* 0x040fe400078e0256 */
[----:B------:R-:W-:Y:S02]  /*68d0*/  IMAD R86, R201, R3, R88 ;  /* 0x00000003c9567224 */ /* 0x000fe400078e0258 */
[--C-:B------:R-:W-:Y:S01]  /*68e0*/  @!P1 IMAD.IADD R82, R82, 0x1, -R201.reuse ;  /* 0x0000000152529824 */ /* 0x100fe200078e0ac9 */
[----:B------:R-:W-:Y:S01]  /*68f0*/  ISETP.GE.AND P1, PT, R87, RZ, PT ;  /* 0x000000ff5700720c */ /* 0x000fe20003f26270 */
[----:B------:R-:W-:Y:S01]  /*6900*/  @!P5 IMAD.IADD R83, R83, 0x1, -R201 ;  /* 0x000000015353d824 */ /* 0x000fe200078e0ac9 */
[C---:B------:R-:W-:Y:S01]  /*6910*/  ISETP.GT.U32.AND P5, PT, R201.reuse, R86, PT ;  /* 0x00000056c900720c */ /* 0x040fe20003fa4070 */
[----:B------:R-:W-:Y:S01]  /*6920*/  @!P2 IMAD.MOV R78, RZ, RZ, -R78 ;  /* 0x000000ffff4ea224 */ /* 0x000fe200078e0a4e */
[C---:B------:R-:W-:Y:S01]  /*6930*/  ISETP.GT.U32.AND P2, PT, R201.reuse, R82, PT ;  /* 0x00000052c900720c */ /* 0x040fe20003f44070 */
[----:B------:R-:W-:Y:S01]  /*6940*/  @!P4 IMAD.MOV R79, RZ, RZ, -R79 ;  /* 0x000000ffff4fc224 */ /* 0x000fe200078e0a4f */
[----:B------:R-:W-:Y:S01]  /*6950*/  ISETP.GT.U32.AND P4, PT, R201, R84, PT ;  /* 0x00000054c900720c */ /* 0x000fe20003f84070 */
[----:B------:R-:W-:-:S02]  /*6960*/  VIADD R93, R0, 0x8d ;  /* 0x0000008d005d7836 */ /* 0x000fc40000000000 */
[----:B------:R-:W-:Y:S01]  /*6970*/  @!P0 IMAD.MOV R80, RZ, RZ, -R80 ;  /* 0x000000ffff508224 */ /* 0x000fe200078e0a50 */
[----:B------:R-:W-:Y:S01]  /*6980*/  ISETP.GE.AND P0, PT, R89, RZ, PT ;  /* 0x000000ff5900720c */ /* 0x000fe20003f06270 */
[----:B------:R-:W-:Y:S01]  /*6990*/  @!P3 IMAD.MOV R81, RZ, RZ, -R81 ;  /* 0x000000ffff51b224 */ /* 0x000fe200078e0a51 */
[----:B------:R-:W-:Y:S01]  /*69a0*/  ISETP.GT.U32.AND P3, PT, R201, R85, PT ;  /* 0x00000055c900720c */ /* 0x000fe20003f64070 */
[----:B------:R-:W-:Y:S01]  /*69b0*/  VIADD R89, R0, 0x8e ;  /* 0x0000008e00597836 */ /* 0x000fe20000000000 */
[----:B------:R-:W-:Y:S01]  /*69c0*/  IABS R4, R93 ;  /* 0x0000005d00047213 */ /* 0x000fe20000000000 */
[--C-:B------:R-:W-:Y:S02]  /*69d0*/  @!P5 IMAD.IADD R86, R86, 0x1, -R201.reuse ;  /* 0x000000015656d824 */ /* 0x100fe400078e0ac9 */
[----:B------:R-:W-:Y:S01]  /*69e0*/  @!P2 IMAD.IADD R82, R82, 0x1, -R201 ;  /* 0x000000015252a824 */ /* 0x000fe200078e0ac9 */
[----:B------:R-:W-:Y:S01]  /*69f0*/  IABS R88, R89 ;  /* 0x0000005900587213 */ /* 0x000fe20000000000 */
[----:B------:R-:W-:Y:S01]  /*6a00*/  IMAD.HI.U32 R3, R207, R4, RZ ;  /* 0x00000004cf037227 */ /* 0x000fe200078e00ff */
[----:B------:R-:W-:-:S02]  /*6a10*/  ISETP.GT.U32.AND P5, PT, R201, R86, PT ;  /* 0x00000056c900720c */ /* 0x000fc40003fa4070 */
[----:B------:R-:W-:Y:S01]  /*6a20*/  ISETP.GE.AND P2, PT, R90, RZ, PT ;  /* 0x000000ff5a00720c */ /* 0x000fe20003f46270 */
[----:B------:R-:W-:Y:S01]  /*6a30*/  @!P4 IMAD.IADD R84, R84, 0x1, -R201 ;  /* 0x000000015454c824 */ /* 0x000fe200078e0ac9 */
[----:B------:R-:W-:Y:S01]  /*6a40*/  ISETP.GE.AND P4, PT, R91, RZ, PT ;  /* 0x000000ff5b00720c */ /* 0x000fe20003f86270 */
[----:B------:R-:W-:Y:S02]  /*6a50*/  IMAD.MOV R87, RZ, RZ, -R3 ;  /* 0x000000ffff577224 */ /* 0x000fe400078e0a03 */
[----:B------:R-:W-:-:S04]  /*6a60*/  IMAD.HI.U32 R3, R207, R88, RZ ;  /* 0x00000058cf037227 */ /* 0x000fc800078e00ff */
[----:B------:R-:W-:Y:S01]  /*6a70*/  @!P6 IMAD.MOV R82, RZ, RZ, -R82 ;  /* 0x000000ffff52e224 */ /* 0x000fe200078e0a52 */
[----:B------:R-:W-:Y:S01]  /*6a80*/  ISETP.GT.U32.AND P6, PT, R201, R84, PT ;  /* 0x00000054c900720c */ /* 0x000fe20003fc4070 */
[----:B------:R-:W-:Y:S02]  /*6a90*/  @!P3 IMAD.IADD R85, R85, 0x1, -R201 ;  /* 0x000000015555b824 */ /* 0x000fe400078e0ac9 */
[----:B------:R-:W-:Y:S02]  /*6aa0*/  IMAD.MOV R3, RZ, RZ, -R3 ;  /* 0x000000ffff037224 */ /* 0x000fe400078e0a03 */
[C---:B------:R-:W-:Y:S01]  /*6ab0*/  IMAD R87, R201.reuse, R87, R4 ;  /* 0x00000057c9577224 */ /* 0x040fe200078e0204 */
[C---:B------:R-:W-:Y:S01]  /*6ac0*/  ISETP.GT.U32.AND P3, PT, R201.reuse, R85, PT ;  /* 0x00000055c900720c */ /* 0x040fe20003f64070 */
[----:B------:R-:W-:Y:S02]  /*6ad0*/  IMAD R88, R201, R3, R88 ;  /* 0x00000003c9587224 */ /* 0x000fe400078e0258 */
[----:B------:R-:W-:-:S02]  /*6ae0*/  @!P5 IMAD.IADD R86, R86, 0x1, -R201 ;  /* 0x000000015656d824 */ /* 0x000fc400078e0ac9 */
[----:B------:R-:W-:Y:S01]  /*6af0*/  VIADD R91, R0, 0x8f ;  /* 0x0000008f005b7836 */ /* 0x000fe20000000000 */
[C---:B------:R-:W-:Y:S01]  /*6b00*/  ISETP.GT.U32.AND P5, PT, R201.reuse, R88, PT ;  /* 0x00000058c900720c */ /* 0x040fe20003fa4070 */
[--C-:B------:R-:W-:Y:S01]  /*6b10*/  @!P6 IMAD.IADD R84, R84, 0x1, -R201.reuse ;  /* 0x000000015454e824 */ /* 0x100fe200078e0ac9 */
[----:B------:R-:W-:Y:S01]  /*6b20*/  ISETP.GT.U32.AND P6, PT, R201, R87, PT ;  /* 0x00000057c900720c */ /* 0x000fe20003fc4070 */
[C---:B------:R-:W-:Y:S01]  /*6b30*/  VIADD R95, R0.reuse, 0x90 ;  /* 0x00000090005f7836 */ /* 0x040fe20000000000 */
[----:B------:R-:W-:Y:S01]  /*6b40*/  IABS R90, R91 ;  /* 0x0000005b005a7213 */ /* 0x000fe20000000000 */
[----:B------:R-:W-:Y:S02]  /*6b50*/  @!P0 IMAD.MOV R84, RZ, RZ, -R84 ;  /* 0x000000ffff548224 */ /* 0x000fe400078e0a54 */
        /* <DEDUP_REMOVED lines=9> */
[----:B------:R-:W-:Y:S01]  /*6bf0*/  ISETP.GE.AND P6, PT, R89, RZ, PT ;  /* 0x000000ff5900720c */ /* 0x000fe20003fc6270 */
[C---:B------:R-:W-:Y:S01]  /*6c00*/  IMAD R89, R201.reuse, R3, R90 ;  /* 0x00000003c9597224 */ /* 0x040fe200078e025a */
[----:B------:R-:W-:Y:S01]  /*6c10*/  ISETP.GT.U32.AND P0, PT, R201, R88, PT ;  /* 0x00000058c900720c */ /* 0x000fe20003f04070 */
[----:B------:R-:W-:-:S03]  /*6c20*/  IMAD.HI.U32 R3, R207, R94, RZ ;  /* 0x0000005ecf037227 */ /* 0x000fc600078e00ff */
[----:B------:R-:W-:Y:S01]  /*6c30*/  ISETP.GT.U32.AND P5, PT, R201, R89, PT ;  /* 0x00000059c900720c */ /* 0x000fe20003fa4070 */
[----:B------:R-:W-:Y:S02]  /*6c40*/  IMAD.MOV R3, RZ, RZ, -R3 ;  /* 0x000000ffff037224 */ /* 0x000fe400078e0a03 */
[----:B------:R-:W-:-:S04]  /*6c50*/  IMAD.HI.U32 R4, R207, R92, RZ ;  /* 0x0000005ccf047227 */ /* 0x000fc800078e00ff */
[----:B------:R-:W-:Y:S01]  /*6c60*/  @!P1 IMAD.MOV R83, RZ, RZ, -R83 ;  /* 0x000000ffff539224 */ /* 0x000fe200078e0a53 */
[----:B------:R-:W-:Y:S01]  /*6c70*/  ISETP.GT.U32.AND P1, PT, R201, R87, PT ;  /* 0x00000057c900720c */ /* 0x000fe20003f24070 */
[----:B------:R-:W-:Y:S01]  /*6c80*/  @!P2 IMAD.MOV R85, RZ, RZ, -R85 ;  /* 0x000000ffff55a224 */ /* 0x000fe200078e0a55 */
[----:B------:R-:W-:Y:S01]  /*6c90*/  ISETP.GE.AND P2, PT, R91, RZ, PT ;  /* 0x000000ff5b00720c */ /* 0x000fe20003f46270 */
[C---:B------:R-:W-:Y:S02]  /*6ca0*/  IMAD R91, R201.reuse, R3, R94 ;  /* 0x00000003c95b7224 */ /* 0x040fe400078e025e */
[----:B------:R-:W-:Y:S02]  /*6cb0*/  IMAD.MOV R4, RZ, RZ, -R4 ;  /* 0x000000ffff047224 */ /* 0x000fe400078e0a04 */
[----:B------:R-:W-:Y:S01]  /*6cc0*/  @!P0 IMAD.IADD R88, R88, 0x1, -R201 ;  /* 0x0000000158588824 */ /* 0x000fe200078e0ac9 */
[----:B------:R-:W-:Y:S01]  /*6cd0*/  ISETP.GT.U32.AND P0, PT, R201, R91, PT ;  /* 0x0000005bc900720c */ /* 0x000fe20003f04070 */
[----:B------:R-:W-:-:S02]  /*6ce0*/  VIADD R96, R0, 0x92 ;  /* 0x0000009200607836 */ /* 0x000fc40000000000 */
[----:B------:R-:W-:Y:S02]  /*6cf0*/  IMAD R90, R201, R4, R92 ;  /* 0x00000004c95a7224 */ /* 0x000fe400078e025c */
[----:B------:R-:W-:Y:S01]  /*6d00*/  @!P4 IMAD.MOV R86, RZ, RZ, -R86 ;  /* 0x000000ffff56c224 */ /* 0x000fe200078e0a56 */
[----:B------:R-:W-:Y:S01]  /*6d10*/  IABS R92, R96 ;  /* 0x00000060005c7213 */ /* 0x000fe20000000000 */
[--C-:B------:R-:W-:Y:S01]  /*6d20*/  @!P1 IMAD.IADD R87, R87, 0x1, -R201.reuse ;  /* 0x0000000157579824 */ /* 0x100fe200078e0ac9 */
[----:B------:R-:W-:Y:S01]  /*6d30*/  ISETP.GT.U32.AND P4, PT, R201, R90, PT ;  /* 0x0000005ac900720c */ /* 0x000fe20003f84070 */
[----:B------:R-:W-:Y:S01]  /*6d40*/  @!P5 IMAD.IADD R89, R89, 0x1, -R201 ;  /* 0x000000015959d824 */ /* 0x000fe200078e0ac9 */
[----:B------:R-:W-:Y:S01]  /*6d50*/  ISETP.GE.AND P1, PT, R95, RZ, PT ;  /* 0x000000ff5f00720c */ /* 0x000fe20003f26270 */
[----:B------:R-:W-:Y:S01]  /*6d60*/  VIADD R95, R0, 0x93 ;  /* 0x00000093005f7836 */ /* 0x000fe20000000000 */
[----:B------:R-:W-:Y:S01]  /*6d70*/  ISETP.GE.AND P5, PT, R93, RZ, PT ;  /* 0x000000ff5d00720c */ /* 0x000fe20003fa6270 */
[----:B------:R-:W-:-:S03]  /*6d80*/  IMAD.HI.U32 R3, R207, R92, RZ ;  /* 0x0000005ccf037227 */ /* 0x000fc600078e00ff */
[----:B------:R-:W-:Y:S01]  /*6d90*/  IABS R4, R95 ;  /* 0x0000005f00047213 */ /* 0x000fe20000000000 */
[----:B------:R-:W-:Y:S02]  /*6da0*/  @!P0 IMAD.IADD R91, R91, 0x1, -R201 ;  /* 0x000000015b5b8824 */ /* 0x000fe400078e0ac9 */
[----:B------:R-:W-:Y:S02]  /*6db0*/  IMAD.MOV R3, RZ, RZ, -R3 ;  /* 0x000000ffff037224 */ /* 0x000fe400078e0a03 */
[----:B------:R-:W-:Y:S01]  /*6dc0*/  @!P4 IMAD.IADD R90, R90, 0x1, -R201 ;  /* 0x000000015a5ac824 */ /* 0x000fe200078e0ac9 */
[C---:B------:R-:W-:Y:S01]  /*6dd0*/  ISETP.GT.U32.AND P0, PT, R201.reuse, R91, PT ;  /* 0x0000005bc900720c */ /* 0x040fe20003f04070 */
[C---:B------:R-:W-:Y:S01]  /*6de0*/  IMAD R92, R201.reuse, R3, R92 ;  /* 0x00000003c95c7224 */ /* 0x040fe200078e025c */
[----:B------:R-:W-:Y:S01]  /*6df0*/  ISETP.GT.U32.AND P4, PT, R201, R89, PT ;  /* 0x00000059c900720c */ /* 0x000fe20003f84070 */
[----:B------:R-:W-:-:S04]  /*6e00*/  IMAD.HI.U32 R3, R207, R4, RZ ;  /* 0x00000004cf037227 */ /* 0x000fc800078e00ff */
[----:B------:R-:W-:Y:S02]  /*6e10*/  IMAD.MOV R3, RZ, RZ, -R3 ;  /* 0x000000ffff037224 */ /* 0x000fe400078e0a03 */
[----:B------:R-:W-:Y:S01]  /*6e20*/  @!P3 IMAD.MOV R87, RZ, RZ, -R87 ;  /* 0x000000ffff57b224 */ /* 0x000fe200078e0a57 */
[C---:B------:R-:W-:Y:S01]  /*6e30*/  ISETP.GT.U32.AND P3, PT, R201.reuse, R90, PT ;  /* 0x0000005ac900720c */ /* 0x040fe20003f64070 */
[----:B------:R-:W-:Y:S02]  /*6e40*/  IMAD R93, R201, R3, R4 ;  /* 0x00000003c95d7224 */ /* 0x000fe400078e0204 */
[--C-:B------:R-:W-:Y:S02]  /*6e50*/  @!P0 IMAD.IADD R91, R91, 0x1, -R201.reuse ;  /* 0x000000015b5b8824 */ /* 0x100fe400078e0ac9 */
[C---:B------:R-:W-:Y:S01]  /*6e60*/  VIADD R97, R0.reuse, 0x94 ;  /* 0x0000009400617836 */ /* 0x040fe20000000000 */
[----:B------:R-:W-:Y:S01]  /*6e70*/  ISETP.GT.U32.AND P0, PT, R201, R93, PT ;  /* 0x0000005dc900720c */ /* 0x000fe20003f04070 */
[--C-:B------:R-:W-:Y:S01]  /*6e80*/  @!P4 IMAD.IADD R89, R89, 0x1, -R201.reuse ;  /* 0x000000015959c824 */ /* 0x100fe200078e0ac9 */
[----:B------:R-:W-:Y:S01]  /*6e90*/  ISETP.GT.U32.AND P4, PT, R201, R92, PT ;  /* 0x0000005cc900720c */ /* 0x000fe20003f84070 */
[----:B------:R-:W-:Y:S01]  /*6ea0*/  @!P6 IMAD.MOV R88, RZ, RZ, -R88 ;  /* 0x000000ffff58e224 */ /* 0x000fe200078e0a58 */
[----:B------:R-:W-:Y:S01]  /*6eb0*/  IABS R94, R97 ;  /* 0x00000061005e7213 */ /* 0x000fe20000000000 */
[----:B------:R-:W-:Y:S01]  /*6ec0*/  VIADD R99, R0, 0x96 ;  /* 0x0000009600637836 */ /* 0x000fe20000000000 */
        /* <DEDUP_REMOVED lines=11> */
[----:B------:R-:W-:Y:S02]  /*6f80*/  IMAD R94, R201, R3, R94 ;  /* 0x00000003c95e7224 */ /* 0x000fe400078e025e */
[----:B------:R-:W-:Y:S01]  /*6f90*/  IMAD.HI.U32 R3, R207, R96, RZ ;  /* 0x00000060cf037227 */ /* 0x000fe200078e00ff */
[----:B------:R-:W-:-:S03]  /*6fa0*/  ISETP.GT.U32.AND P4, PT, R201, R92, PT ;  /* 0x0000005cc900720c */ /* 0x000fc60003f84070 */
[----:B------:R-:W-:Y:S02]  /*6fb0*/  IMAD.MOV R3, RZ, RZ, -R3 ;  /* 0x000000ffff037224 */ /* 0x000fe400078e0a03 */
[----:B------:R-:W-:-:S04]  /*6fc0*/  IMAD.HI.U32 R4, R207, R98, RZ ;  /* 0x00000062cf047227 */ /* 0x000fc800078e00ff */
[----:B------:R-:W-:Y:S01]  /*6fd0*/  @!P5 IMAD.MOV R91, RZ, RZ, -R91 ;  /* 0x000000ffff5bd224 */ /* 0x000fe200078e0a5b */
[----:B------:R-:W-:Y:S01]  /*6fe0*/  ISETP.GE.AND P5, PT, R95, RZ, PT ;  /* 0x000000ff5f00720c */ /* 0x000fe20003fa6270 */
[----:B------:R-:W-:Y:S01]  /*6ff0*/  @!P1 IMAD.MOV R90, RZ, RZ, -R90 ;  /* 0x000000ffff5a9224 */ /* 0x000fe200078e0a5a */
[C---:B------:R-:W-:Y:S01]  /*7000*/  ISETP.GT.U32.AND P1, PT, R201.reuse, R94, PT ;  /* 0x0000005ec900720c */ /* 0x040fe20003f24070 */
[----:B------:R-:W-:Y:S02]  /*7010*/  IMAD R95, R201, R3, R96 ;  /* 0x00000003c95f7224 */ /* 0x000fe400078e0260 */
[----:B------:R-:W-:Y:S02]  /*7020*/  IMAD.MOV R4, RZ, RZ, -R4 ;  /* 0x000000ffff047224 */ /* 0x000fe400078e0a04 */
[--C-:B------:R-:W-:Y:S01]  /*7030*/  @!P0 IMAD.IADD R93, R93, 0x1, -R201.reuse ;  /* 0x000000015d5d8824 */ /* 0x100fe200078e0ac9 */
[----:B------:R-:W-:Y:S01]  /*7040*/  ISETP.GT.U32.AND P0, PT, R201, R95, PT ;  /* 0x0000005fc900720c */ /* 0x000fe20003f04070 */
[----:B------:R-:W-:Y:S01]  /*7050*/  @!P4 IMAD.IADD R92, R92, 0x1, -R201 ;  /* 0x000000015c5cc824 */ /* 0x000fe200078e0ac9 */
[----:B------:R-:W-:Y:S01]  /*7060*/  ISETP.GE.AND P4, PT, R99, RZ, PT ;  /* 0x000000ff6300720c */ /* 0x000fe20003f86270 */
[----:B------:R-:W-:-:S02]  /*7070*/  IMAD R96, R201, R4, R98 ;  /* 0x00000004c9607224 */ /* 0x000fc400078e0262 */
[----:B------:R-:W-:Y:S02]  /*7080*/  @!P6 IMAD.MOV R92, RZ, RZ, -R92 ;  /* 0x000000ffff5ce224 */ /* 0x000fe400078e0a5c */
[----:B------:R-:W-:Y:S01]  /*7090*/  @!P2 IMAD.MOV R89, RZ, RZ, -R89 ;  /* 0x000000ffff59a224 */ /* 0x000fe200078e0a59 */
[----:B------:R-:W-:Y:S01]  /*70a0*/  ISETP.GT.U32.AND P6, PT, R201, R96, PT ;  /* 0x00000060c900720c */ /* 0x000fe20003fc4070 */
[--C-:B------:R-:W-:Y:S01]  /*70b0*/  @!P1 IMAD.IADD R94, R94, 0x1, -R201.reuse ;  /* 0x000000015e5e9824 */ /* 0x100fe200078e0ac9 */
[----:B------:R-:W-:Y:S01]  /*70c0*/  ISETP.GE.AND P2, PT, R97, RZ, PT ;  /* 0x000000ff6100720c */ /* 0x000fe20003f46270 */
[C---:B------:R-:W-:Y:S02]  /*70d0*/  VIADD R97, R0.reuse, 0x97 ;  /* 0x0000009700617836 */ /* 0x040fe40000000000 */
[C---:B------:R-:W-:Y:S01]  /*70e0*/  VIADD R4, R0.reuse, 0x98 ;  /* 0x0000009800047836 */ /* 0x040fe20000000000 */
[----:B------:R-:W-:Y:S01]  /*70f0*/  ISETP.GT.U32.AND P1, PT, R201, R94, PT ;  /* 0x0000005ec900720c */ /* 0x000fe20003f24070 */
[----:B------:R-:W-:Y:S01]  /*7100*/  @!P0 IMAD.IADD R95, R95, 0x1, -R201 ;  /* 0x000000015f5f8824 */ /* 0x000fe200078e0ac9 */
[----:B------:R-:W-:Y:S01]  /*7110*/  IABS R98, R97 ;  /* 0x0000006100627213 */ /* 0x000fe20000000000 */
[----:B------:R-:W-:Y:S01]  /*7120*/  VIADD R99, R0, 0x99 ;  /* 0x0000009900637836 */ /* 0x000fe20000000000 */
[----:B------:R-:W-:Y:S01]  /*7130*/  IABS R100, R4 ;  /* 0x0000000400647213 */ /* 0x000fe20000000000 */
[----:B------:R-:W-:Y:S01]  /*7140*/  @!P3 IMAD.MOV R93, RZ, RZ, -R93 ;  /* 0x000000ffff5db224 */ /* 0x000fe200078e0a5d */
[----:B------:R-:W-:Y:S01]  /*7150*/  ISETP.GT.U32.AND P0, PT, R201, R95, PT ;  /* 0x0000005fc900720c */ /* 0x000fe20003f04070 */
[----:B------:R-:W-:Y:S01]  /*7160*/  IMAD.HI.U32 R3, R207, R98, RZ ;  /* 0x00000062cf037227 */ /* 0x000fe200078e00ff */
[----:B------:R-:W-:-:S02]  /*7170*/  ISETP.GE.AND P3, PT, R97, RZ, PT ;  /* 0x000000ff6100720c */ /* 0x000fc40003f66270 */
[----:B------:R-:W-:Y:S01]  /*7180*/  IABS R102, R99 ;  /* 0x0000006300667213 */ /* 0x000fe20000000000 */
[----:B------:R-:W-:Y:S02]  /*7190*/  @!P6 IMAD.IADD R96, R96, 0x1, -R201 ;  /* 0x000000016060e824 */ /* 0x000fe400078e0ac9 */
[----:B------:R-:W-:Y:S02]  /*71a0*/  IMAD.MOV R97, RZ, RZ, -R3 ;  /* 0x000000ffff617224 */ /* 0x000fe400078e0a03 */
[----:B------:R-:W-:Y:S01]  /*71b0*/  IMAD.HI.U32 R3, R207, R100, RZ ;  /* 0x00000064cf037227 */ /* 0x000fe200078e00ff */
[----:B------:R-:W-:-:S03]  /*71c0*/  ISETP.GT.U32.AND P6, PT, R201, R96, PT ;  /* 0x00000060c900720c */ /* 0x000fc60003fc4070 */
[----:B------:R-:W-:Y:S01]  /*71d0*/  @!P1 IMAD.IADD R94, R94, 0x1, -R201 ;  /* 0x000000015e5e9824 */ /* 0x000fe200078e0ac9 */
[----:B------:R-:W-:Y:S01]  /*71e0*/  ISETP.GE.AND P1, PT, R4, RZ, PT ;  /* 0x000000ff0400720c */ /* 0x000fe20003f26270 */
[----:B------:R-:W-:Y:S02]  /*71f0*/  IMAD.MOV R3, RZ, RZ, -R3 ;  /* 0x000000ffff037224 */ /* 0x000fe400078e0a03 */
[----:B------:R-:W-:-:S04]  /*7200*/  IMAD.HI.U32 R4, R207, R102, RZ ;  /* 0x00000066cf047227 */ /* 0x000fc800078e00ff */
[----:B------:R-:W-:Y:S02]  /*7210*/  IMAD R97, R201, R97, R98 ;  /* 0x00000061c9617224 */ /* 0x000fe400078e0262 */
[----:B------:R-:W-:Y:S02]  /*7220*/  @!P0 IMAD.IADD R95, R95, 0x1, -R201 ;  /* 0x000000015f5f8824 */ /* 0x000fe400078e0ac9 */
[C---:B------:R-:W-:Y:S01]  /*7230*/  IMAD R98, R201.reuse, R3, R100 ;  /* 0x00000003c9627224 */ /* 0x040fe200078e0264 */
[----:B------:R-:W-:Y:S01]  /*7240*/  ISETP.GT.U32.AND P0, PT, R201, R97, PT ;  /* 0x00000061c900720c */ /* 0x000fe20003f04070 */
[----:B------:R-:W-:Y:S02]  /*7250*/  IMAD.MOV R4, RZ, RZ, -R4 ;  /* 0x000000ffff047224 */ /* 0x000fe400078e0a04 */
[----:B------:R-:W-:Y:S01]  /*7260*/  @!P2 IMAD.MOV R94, RZ, RZ, -R94 ;  /* 0x000000ffff5ea224 */ /* 0x000fe200078e0a5e */
[----:B------:R-:W-:Y:S01]  /*7270*/  ISETP.GE.AND P2, PT, R99, RZ, PT ;  /* 0x000000ff6300720c */ /* 0x000fe20003f46270 */
[----:B------:R-:W-:Y:S01]  /*7280*/  @!P5 IMAD.MOV R95, RZ, RZ, -R95 ;  /* 0x000000ffff5fd224 */ /* 0x000fe200078e0a5f */
[C---:B------:R-:W-:Y:S01]  /*7290*/  ISETP.GT.U32.AND P5, PT, R201.reuse, R98, PT ;  /* 0x00000062c900720c */ /* 0x040fe20003fa4070 */
[----:B------:R-:W-:-:S02]  /*72a0*/  IMAD R99, R201, R4, R102 ;  /* 0x00000004c9637224 */ /* 0x000fc400078e0266 */
[--C-:B------:R-:W-:Y:S02]  /*72b0*/  @!P6 IMAD.IADD R96, R96, 0x1, -R201.reuse ;  /* 0x000000016060e824 */ /* 0x100fe400078e0ac9 */
[C---:B------:R-:W-:Y:S02]  /*72c0*/  VIADD R3, R0.reuse, 0x9a ;  /* 0x0000009a00037836 */ /* 0x040fe40000000000 */
[----:B------:R-:W-:Y:S01]  /*72d0*/  @!P4 IMAD.MOV R96, RZ, RZ, -R96 ;  /* 0x000000ffff60c224 */ /* 0x000fe200078e0a60 */
[----:B------:R-:W-:Y:S01]  /*72e0*/  ISETP.GT.U32.AND P4, PT, R201, R99, PT ;  /* 0x00000063c900720c */ /* 0x000fe20003f84070 */
[----:B------:R-:W-:Y:S01]  /*72f0*/  VIADD R103, R0, 0x9b ;  /* 0x0000009b00677836 */ /* 0x000fe20000000000 */
[----:B------:R-:W-:Y:S01]  /*7300*/  IABS R100, R3 ;  /* 0x0000000300647213 */ /* 0x000fe20000000000 */
[--C-:B------:R-:W-:Y:S01]  /*7310*/  @!P0 IMAD.IADD R97, R97, 0x1, -R201.reuse ;  /* 0x0000000161618824 */ /* 0x100fe200078e0ac9 */
[----:B------:R-:W-:Y:S01]  /*7320*/  ISETP.GE.AND P6, PT, R3, RZ, PT ;  /* 0x000000ff0300720c */ /* 0x000fe20003fc6270 */
[----:B------:R-:W-:Y:S01]  /*7330*/  @!P5 IMAD.IADD R98, R98, 0x1, -R201 ;  /* 0x000000016262d824 */ /* 0x000fe200078e0ac9 */
[----:B------:R-:W-:Y:S01]  /*7340*/  IABS R102, R103 ;  /* 0x0000006700667213 */ /* 0x000fe20000000000 */
[----:B------:R-:W-:Y:S01]  /*7350*/  VIADD R107, R0, 0x9d ;  /* 0x0000009d006b7836 */ /* 0x000fe20000000000 */
[----:B------:R-:W-:Y:S01]  /*7360*/  ISETP.GT.U32.AND P0, PT, R201, R97, PT ;  /* 0x00000061c900720c */ /* 0x000fe20003f04070 */
[----:B------:R-:W-:Y:S01]  /*7370*/  IMAD.HI.U32 R3, R207, R100, RZ ;  /* 0x00000064cf037227 */ /* 0x000fe200078e00ff */
[----:B------:R-:W-:-:S02]  /*7380*/  ISETP.GT.U32.AND P5, PT, R201, R98, PT ;  /* 0x00000062c900720c */ /* 0x000fc40003fa4070 */
[----:B------:R-:W-:Y:S01]  /*7390*/  IABS R106, R107 ;  /* 0x0000006b006a7213 */ /* 0x000fe20000000000 */
[----:B------:R-:W-:Y:S02]  /*73a0*/  @!P4 IMAD.IADD R99, R99, 0x1, -R201 ;  /* 0x000000016363c824 */ /* 0x000fe400078e0ac9 */
[----:B------:R-:W-:-:S03]  /*73b0*/  IMAD.HI.U32 R4, R207, R102, RZ ;  /* 0x00000066cf047227 */ /* 0x000fc600078e00ff */
[C---:B------:R-:W-:Y:S01]  /*73c0*/  ISETP.GT.U32.AND P4, PT, R201.reuse, R99, PT ;  /* 0x00000063c900720c */ /* 0x040fe20003f84070 */
[----:B------:R-:W-:Y:S02]  /*73d0*/  IMAD.MOV R101, RZ, RZ, -R3 ;  /* 0x000000ffff657224 */ /* 0x000fe400078e0a03 */
[----:B------:R-:W-:Y:S02]  /*73e0*/  IMAD.MOV R4, RZ, RZ, -R4 ;  /* 0x000000ffff047224 */ /* 0x000fe400078e0a04 */
[C---:B------:R-:W-:Y:S02]  /*73f0*/  IMAD R100, R201.reuse, R101, R100 ;  /* 0x00000065c9647224 */ /* 0x040fe400078e0264 */
[----:B------:R-:W-:Y:S02]  /*7400*/  VIADD R105, R0, 0x9c ;  /* 0x0000009c00697836 */ /* 0x000fe40000000000 */
[----:B------:R-:W-:Y:S02]  /*7410*/  IMAD R101, R201, R4, R102 ;  /* 0x00000004c9657224 */ /* 0x000fe400078e0266 */
[----:B------:R-:W-:Y:S01]  /*7420*/  IMAD.HI.U32 R4, R207, R106, RZ ;  /* 0x0000006acf047227 */ /* 0x000fe200078e00ff */
[----:B------:R-:W-:-:S03]  /*7430*/  IABS R104, R105 ;  /* 0x0000006900687213 */ /* 0x000fc60000000000 */
[--C-:B------:R-:W-:Y:S01]  /*7440*/  @!P5 IMAD.IADD R98, R98, 0x1, -R201.reuse ;  /* 0x000000016262d824 */ /* 0x100fe200078e0ac9 */
[----:B------:R-:W-:Y:S01]  /*7450*/  ISETP.GT.U32.AND P5, PT, R201, R100, PT ;  /* 0x00000064c900720c */ /* 0x000fe20003fa4070 */
[----:B------:R-:W-:Y:S02]  /*7460*/  IMAD.MOV R4, RZ, RZ, -R4 ;  /* 0x000000ffff047224 */ /* 0x000fe400078e0a04 */
[--C-:B------:R-:W-:Y:S01]  /*7470*/  @!P0 IMAD.IADD R97, R97, 0x1, -R201.reuse ;  /* 0x0000000161618824 */ /* 0x100fe200078e0ac9 */
[----:B------:R-:W-:Y:S01]  /*7480*/  ISETP.GE.AND P0, PT, R103, RZ, PT ;  /* 0x000000ff6700720c */ /* 0x000fe20003f06270 */
[----:B------:R-:W-:Y:S02]  /*7490*/  IMAD R103, R201, R4, R106 ;  /* 0x00000004c9677224 */ /* 0x000fe400078e026a */
[----:B------:R-:W-:Y:S02]  /*74a0*/  @!P4 IMAD.IADD R99, R99, 0x1, -R201 ;  /* 0x000000016363c824 */ /* 0x000fe400078e0ac9 */
[----:B------:R-:W-:-:S04]  /*74b0*/  IMAD.HI.U32 R3, R207, R104, RZ ;  /* 0x00000068cf037227 */ /* 0x000fc800078e00ff */
[----:B------:R-:W-:Y:S01]  /*74c0*/  @!P1 IMAD.MOV R98, RZ, RZ, -R98 ;  /* 0x000000ffff629224 */ /* 0x000fe200078e0a62 */
[----:B------:R-:W-:Y:S01]  /*74d0*/  ISETP.GE.AND P1, PT, R105, RZ, PT ;  /* 0x000000ff6900720c */ /* 0x000fe20003f26270 */
[----:B------:R-:W-:Y:S01]  /*74e0*/  @!P2 IMAD.MOV R99, RZ, RZ, -R99 ;  /* 0x000000ffff63a224 */ /* 0x000fe200078e0a63 */
[C---:B------:R-:W-:Y:S01]  /*74f0*/  ISETP.GT.U32.AND P2, PT, R201.reuse, R103, PT ;  /* 0x00000067c900720c */ /* 0x040fe20003f44070 */
[----:B------:R-:W-:Y:S02]  /*7500*/  IMAD.MOV R3, RZ, RZ, -R3 ;  /* 0x000000ffff037224 */ /* 0x000fe400078e0a03 */
[----:B------:R-:W-:Y:S02]  /*7510*/  VIADD R105, R0, 0x9e ;  /* 0x0000009e00697836 */ /* 0x000fe40000000000 */
[----:B------:R-:W-:Y:S01]  /*7520*/  @!P3 IMAD.MOV R97, RZ, RZ, -R97 ;  /* 0x000000ffff61b224 */ /* 0x000fe200078e0a61 */
[----:B------:R-:W-:Y:S01]  /*7530*/  ISETP.GT.U32.AND P3, PT, R201, R101, PT ;  /* 0x00000065c900720c */ /* 0x000fe20003f64070 */
[----:B------:R-:W-:-:S02]  /*7540*/  @!P5 IMAD.IADD R100, R100, 0x1, -R201 ;  /* 0x000000016464d824 */ /* 0x000fc400078e0ac9 */
[C---:B------:R-:W-:Y:S01]  /*7550*/  IMAD R102, R201.reuse, R3, R104 ;  /* 0x00000003c9667224 */ /* 0x040fe200078e0268 */
[----:B------:R-:W-:Y:S01]  /*7560*/  IABS R104, R105 ;  /* 0x0000006900687213 */ /* 0x000fe20000000000 */
[----:B------:R-:W-:Y:S01]  /*7570*/  VIADD R109, R0, 0x9f ;  /* 0x0000009f006d7836 */ /* 0x000fe20000000000 */
[----:B------:R-:W-:Y:S01]  /*7580*/  ISETP.GT.U32.AND P5, PT, R201, R100, PT ;  /* 0x00000064c900720c */ /* 0x000fe20003fa4070 */
[----:B------:R-:W-:Y:S01]  /*7590*/  @!P2 IMAD.IADD R103, R103, 0x1, -R201 ;  /* 0x000000016767a824 */ /* 0x000fe200078e0ac9 */
[----:B------:R-:W-:Y:S01]  /*75a0*/  ISETP.GT.U32.AND P4, PT, R201, R102, PT ;  /* 0x00000066c900720c */ /* 0x000fe20003f84070 */
[----:B------:R-:W-:Y:S01]  /*75b0*/  IMAD.HI.U32 R3, R207, R104, RZ ;  /* 0x00000068cf037227 */ /* 0x000fe200078e00ff */
[----:B------:R-:W-:Y:S02]  /*75c0*/  IABS R106, R109 ;  /* 0x0000006d006a7213 */ /* 0x000fe40000000000 */
[----:B------:R-:W-:Y:S01]  /*75d0*/  ISETP.GT.U32.AND P2, PT, R201, R103, PT ;  /* 0x00000067c900720c */ /* 0x000fe20003f44070 */
[----:B------:R-:W-:-:S02]  /*75e0*/  IMAD.MOV R3, RZ, RZ, -R3 ;  /* 0x000000ffff037224 */ /* 0x000fc400078e0a03 */
[----:B------:R-:W-:Y:S02]  /*75f0*/  @!P3 IMAD.IADD R101, R101, 0x1, -R201 ;  /* 0x000000016565b824 */ /* 0x000fe400078e0ac9 */
[----:B------:R-:W-:Y:S02]  /*7600*/  IMAD R104, R201, R3, R104 ;  /* 0x00000003c9687224 */ /* 0x000fe400078e0268 */
[----:B------:R-:W-:Y:S01]  /*7610*/  IMAD.HI.U32 R3, R207, R106, RZ ;  /* 0x0000006acf037227 */ /* 0x000fe200078e00ff */
[----:B------:R-:W-:-:S03]  /*7620*/  ISETP.GT.U32.AND P3, PT, R201, R101, PT ;  /* 0x00000065c900720c */ /* 0x000fc60003f64070 */
[----:B------:R-:W-:Y:S01]  /*7630*/  @!P5 IMAD.IADD R100, R100, 0x1, -R201 ;  /* 0x000000016464d824 */ /* 0x000fe200078e0ac9 */
[----:B------:R-:W-:Y:S01]  /*7640*/  ISETP.GE.AND P5, PT, R107, RZ, PT ;  /* 0x000000ff6b00720c */ /* 0x000fe20003fa6270 */
[----:B------:R-:W-:Y:S02]  /*7650*/  IMAD.MOV R3, RZ, RZ, -R3 ;  /* 0x000000ffff037224 */ /* 0x000fe400078e0a03 */
[----:B------:R-:W-:Y:S01]  /*7660*/  @!P6 IMAD.MOV R100, RZ, RZ, -R100 ;  /* 0x000000ffff64e224 */ /* 0x000fe200078e0a64 */
[----:B------:R-:W-:Y:S01]  /*7670*/  ISETP.GE.AND P6, PT, R105, RZ, PT ;  /* 0x000000ff6900720c */ /* 0x000fe20003fc6270 */
[----:B------:R-:W-:Y:S02]  /*7680*/  VIADD R110, R0, 0xa0 ;  /* 0x000000a0006e7836 */ /* 0x000fe40000000000 */
[--C-:B------:R-:W-:Y:S02]  /*7690*/  @!P4 IMAD.IADD R102, R102, 0x1, -R201.reuse ;  /* 0x000000016666c824 */ /* 0x100fe400078e0ac9 */
[----:B------:R-:W-:Y:S01]  /*76a0*/  IMAD R105, R201, R3, R106 ;  /* 0x00000003c9697224 */ /* 0x000fe200078e026a */
[----:B------:R-:W-:Y:S01]  /*76b0*/  IABS R108, R110 ;  /* 0x0000006e006c7213 */ /* 0x000fe20000000000 */
[--C-:B------:R-:W-:Y:S01]  /*76c0*/  @!P2 IMAD.IADD R103, R103, 0x1, -R201.reuse ;  /* 0x000000016767a824 */ /* 0x100fe200078e0ac9 */
        /* <DEDUP_REMOVED lines=11> */
[----:B------:R-:W-:Y:S01]  /*7780*/  ISETP.GE.AND P4, PT, R110, RZ, PT ;  /* 0x000000ff6e00720c */ /* 0x000fe20003f86270 */
[----:B------:R-:W-:-:S02]  /*7790*/  @!P3 IMAD.IADD R104, R104, 0x1, -R201 ;  /* 0x000000016868b824 */ /* 0x000fc400078e0ac9 */
[----:B------:R-:W-:Y:S01]  /*77a0*/  VIADD R4, R0, 0xa2 ;  /* 0x000000a200047836 */ /* 0x000fe20000000000 */
[----:B------:R-:W-:Y:S01]  /*77b0*/  ISETP.GT.U32.AND P2, PT, R201, R105, PT ;  /* 0x00000069c900720c */ /* 0x000fe20003f44070 */
[----:B------:R-:W-:Y:S01]  /*77c0*/  @!P1 IMAD.MOV R102, RZ, RZ, -R102 ;  /* 0x000000ffff669224 */ /* 0x000fe200078e0a66 */
[----:B------:R-:W-:Y:S01]  /*77d0*/  ISETP.GE.AND P1, PT, R3, RZ, PT ;  /* 0x000000ff0300720c */ /* 0x000fe20003f26270 */
[----:B------:R-:W-:Y:S01]  /*77e0*/  IMAD.HI.U32 R3, R207, R108, RZ ;  /* 0x0000006ccf037227 */ /* 0x000fe200078e00ff */
[----:B------:R-:W-:Y:S02]  /*77f0*/  ISETP.GT.U32.AND P3, PT, R201, R104, PT ;  /* 0x00000068c900720c */ /* 0x000fe40003f64070 */
[----:B------:R-:W-:Y:S01]  /*7800*/  IABS R110, R4 ;  /* 0x00000004006e7213 */ /* 0x000fe20000000000 */
[----:B------:R-:W-:Y:S02]  /*7810*/  IMAD.MOV R3, RZ, RZ, -R3 ;  /* 0x000000ffff037224 */ /* 0x000fe400078e0a03 */
[----:B------:R-:W-:Y:S01]  /*7820*/  @!P5 IMAD.MOV R103, RZ, RZ, -R103 ;  /* 0x000000ffff67d224 */ /* 0x000fe200078e0a67 */
[----:B------:R-:W-:Y:S01]  /*7830*/  ISETP.GE.AND P5, PT, R4, RZ, PT ;  /* 0x000000ff0400720c */ /* 0x000fe20003fa6270 */
[----:B------:R-:W-:-:S04]  /*7840*/  IMAD.HI.U32 R4, R207, R110, RZ ;  /* 0x0000006ecf047227 */ /* 0x000fc800078e00ff */
[----:B------:R-:W-:Y:S02]  /*7850*/  IMAD R107, R201, R3, R108 ;  /* 0x00000003c96b7224 */ /* 0x000fe400078e026c */
[----:B------:R-:W-:Y:S02]  /*7860*/  IMAD.MOV R4, RZ, RZ, -R4 ;  /* 0x000000ffff047224 */ /* 0x000fe400078e0a04 */
[--C-:B------:R-:W-:Y:S01]  /*7870*/  @!P2 IMAD.IADD R105, R105, 0x1, -R201.reuse ;  /* 0x000000016969a824 */ /* 0x100fe200078e0ac9 */
[C---:B------:R-:W-:Y:S01]  /*7880*/  ISETP.GT.U32.AND P2, PT, R201.reuse, R107, PT ;  /* 0x0000006bc900720c */ /* 0x040fe20003f44070 */
[----:B------:R-:W-:Y:S01]  /*7890*/  @!P3 IMAD.IADD R104, R104, 0x1, -R201 ;  /* 0x000000016868b824 */ /* 0x000fe200078e0ac9 */
[C---:B------:R-:W-:Y:S01]  /*78a0*/  ISETP.GT.U32.AND P3, PT, R201.reuse, R106, PT ;  /* 0x0000006ac900720c */ /* 0x040fe20003f64070 */
[----:B------:R-:W-:Y:S02]  /*78b0*/  IMAD R108, R201, R4, R110 ;  /* 0x00000004c96c7224 */ /* 0x000fe400078e026e */
[----:B------:R-:W-:Y:S01]  /*78c0*/  @!P0 IMAD.MOV R101, RZ, RZ, -R101 ;  /* 0x000000ffff658224 */ /* 0x000fe200078e0a65 */
[----:B------:R-:W-:Y:S01]  /*78d0*/  ISETP.GE.AND P0, PT, R109, RZ, PT ;  /* 0x000000ff6d00720c */ /* 0x000fe20003f06270 */
[----:B------:R-:W-:Y:S01]  /*78e0*/  @!P6 IMAD.MOV R104, RZ, RZ, -R104 ;  /* 0x000000ffff68e224 */ /* 0x000fe200078e0a68 */
[----:B------:R-:W-:Y:S01]  /*78f0*/  ISETP.GT.U32.AND P6, PT, R201, R108, PT ;  /* 0x0000006cc900720c */ /* 0x000fe20003fc4070 */
[----:B------:R-:W-:-:S02]  /*7900*/  VIADD R109, R0, 0xa3 ;  /* 0x000000a3006d7836 */ /* 0x000fc40000000000 */
[----:B------:R-:W-:Y:S02]  /*7910*/  VIADD R111, R0, 0xa4 ;  /* 0x000000a4006f7836 */ /* 0x000fe40000000000 */
[--C-:B------:R-:W-:Y:S01]  /*7920*/  @!P2 IMAD.IADD R107, R107, 0x1, -R201.reuse ;  /* 0x000000016b6ba824 */ /* 0x100fe200078e0ac9 */
[----:B------:R-:W-:Y:S01]  /*7930*/  IABS R112, R109 ;  /* 0x0000006d00707213 */ /* 0x000fe20000000000 */
[----:B------:R-:W-:Y:S01]  /*7940*/  @!P3 IMAD.IADD R106, R106, 0x1, -R201 ;  /* 0x000000016a6ab824 */ /* 0x000fe200078e0ac9 */
[----:B------:R-:W-:Y:S01]  /*7950*/  IABS R114, R111 ;  /* 0x0000006f00727213 */ /* 0x000fe20000000000 */
[----:B------:R-:W-:Y:S01]  /*7960*/  VIADD R117, R0, 0xa5 ;  /* 0x000000a500757836 */ /* 0x000fe20000000000 */
[----:B------:R-:W-:Y:S01]  /*7970*/  ISETP.GT.U32.AND P2, PT, R201, R107, PT ;  /* 0x0000006bc900720c */ /* 0x000fe20003f44070 */
[----:B------:R-:W-:Y:S01]  /*7980*/  IMAD.HI.U32 R3, R207, R112, RZ ;  /* 0x00000070cf037227 */ /* 0x000fe200078e00ff */
[----:B------:R-:W-:-:S03]  /*7990*/  ISETP.GT.U32.AND P3, PT, R201, R106, PT ;  /* 0x0000006ac900720c */ /* 0x000fc60003f64070 */
[----:B------:R-:W-:Y:S02]  /*79a0*/  @!P6 IMAD.IADD R108, R108, 0x1, -R201 ;  /* 0x000000016c6ce824 */ /* 0x000fe400078e0ac9 */
[----:B------:R-:W-:Y:S02]  /*79b0*/  IMAD.MOV R3, RZ, RZ, -R3 ;  /* 0x000000ffff037224 */ /* 0x000fe400078e0a03 */
[----:B------:R-:W-:Y:S01]  /*79c0*/  @!P0 IMAD.MOV R105, RZ, RZ, -R105 ;  /* 0x000000ffff698224 */ /* 0x000fe200078e0a69 */
[----:B------:R-:W-:Y:S01]  /*79d0*/  ISETP.GE.AND P0, PT, R109, RZ, PT ;  /* 0x000000ff6d00720c */ /* 0x000fe20003f06270 */
[----:B------:R-:W-:Y:S01]  /*79e0*/  IMAD.HI.U32 R4, R207, R114, RZ ;  /* 0x00000072cf047227 */ /* 0x000fe200078e00ff */
[----:B------:R-:W-:-:S03]  /*79f0*/  ISETP.GT.U32.AND P6, PT, R201, R108, PT ;  /* 0x0000006cc900720c */ /* 0x000fc60003fc4070 */
[----:B------:R-:W-:Y:S01]  /*7a00*/  IMAD R109, R201, R3, R112 ;  /* 0x00000003c96d7224 */ /* 0x000fe200078e0270 */
[----:B------:R-:W-:Y:S01]  /*7a10*/  IABS R112, R117 ;  /* 0x0000007500707213 */ /* 0x000fe20000000000 */
[----:B------:R-:W-:Y:S02]  /*7a20*/  IMAD.MOV R4, RZ, RZ, -R4 ;  /* 0x000000ffff047224 */ /* 0x000fe400078e0a04 */
[----:B------:R-:W-:Y:S02]  /*7a30*/  VIADD R119, R0, 0xa6 ;  /* 0x000000a600777836 */ /* 0x000fe40000000000 */
[----:B------:R-:W-:Y:S01]  /*7a40*/  @!P2 IMAD.IADD R107, R107, 0x1, -R201 ;  /* 0x000000016b6ba824 */ /* 0x000fe200078e0ac9 */
[----:B------:R-:W-:Y:S01]  /*7a50*/  ISETP.GT.U32.AND P2, PT, R201, R109, PT ;  /* 0x0000006dc900720c */ /* 0x000fe20003f44070 */
[----:B------:R-:W-:-:S04]  /*7a60*/  IMAD.HI.U32 R3, R207, R112, RZ ;  /* 0x00000070cf037227 */ /* 0x000fc800078e00ff */
[----:B------:R-:W-:Y:S01]  /*7a70*/  @!P3 IMAD.IADD R106, R106, 0x1, -R201 ;  /* 0x000000016a6ab824 */ /* 0x000fe200078e0ac9 */
[----:B------:R-:W-:Y:S01]  /*7a80*/  ISETP.GE.AND P3, PT, R111, RZ, PT ;  /* 0x000000ff6f00720c */ /* 0x000fe20003f66270 */
[C---:B------:R-:W-:Y:S01]  /*7a90*/  IMAD R110, R201.reuse, R4, R114 ;  /* 0x00000004c96e7224 */ /* 0x040fe200078e0272 */
[----:B------:R-:W-:Y:S01]  /*7aa0*/  IABS R114, R119 ;  /* 0x0000007700727213 */ /* 0x000fe20000000000 */
[----:B------:R-:W-:Y:S02]  /*7ab0*/  IMAD.MOV R111, RZ, RZ, -R3 ;  /* 0x000000ffff6f7224 */ /* 0x000fe400078e0a03 */
[----:B------:R-:W-:Y:S01]  /*7ac0*/  @!P6 IMAD.IADD R108, R108, 0x1, -R201 ;  /* 0x000000016c6ce824 */ /* 0x000fe200078e0ac9 */
[----:B------:R-:W-:Y:S01]  /*7ad0*/  ISETP.GT.U32.AND P6, PT, R201, R110, PT ;  /* 0x0000006ec900720c */ /* 0x000fe20003fc4070 */
[----:B------:R-:W-:-:S04]  /*7ae0*/  IMAD.HI.U32 R3, R207, R114, RZ ;  /* 0x00000072cf037227 */ /* 0x000fc800078e00ff */
[----:B------:R-:W-:Y:S02]  /*7af0*/  IMAD R111, R201, R111, R112 ;  /* 0x0000006fc96f7224 */ /* 0x000fe400078e0270 */
[C---:B------:R-:W-:Y:S02]  /*7b00*/  VIADD R121, R0.reuse, 0xa7 ;  /* 0x000000a700797836 */ /* 0x040fe40000000000 */
[----:B------:R-:W-:Y:S02]  /*7b10*/  IMAD.MOV R112, RZ, RZ, -R3 ;  /* 0x000000ffff707224 */ /* 0x000fe400078e0a03 */
[----:B------:R-:W-:Y:S01]  /*7b20*/  @!P2 IMAD.IADD R109, R109, 0x1, -R201 ;  /* 0x000000016d6da824 */ /* 0x000fe200078e0ac9 */
[C---:B------:R-:W-:Y:S01]  /*7b30*/  ISETP.GT.U32.AND P2, PT, R201.reuse, R111, PT ;  /* 0x0000006fc900720c */ /* 0x040fe20003f44070 */
[----:B------:R-:W-:Y:S01]  /*7b40*/  VIADD R122, R0, 0xa8 ;  /* 0x000000a8007a7836 */ /* 0x000fe20000000000 */
[----:B------:R-:W-:Y:S01]  /*7b50*/  IABS R116, R121 ;  /* 0x0000007900747213 */ /* 0x000fe20000000000 */
[----:B------:R-:W-:-:S02]  /*7b60*/  IMAD R112, R201, R112, R114 ;  /* 0x00000070c9707224 */ /* 0x000fc400078e0272 */
[----:B------:R-:W-:Y:S01]  /*7b70*/  @!P6 IMAD.IADD R110, R110, 0x1, -R201 ;  /* 0x000000016e6ee824 */ /* 0x000fe200078e0ac9 */
[----:B------:R-:W-:Y:S01]  /*7b80*/  IABS R118, R122 ;  /* 0x0000007a00767213 */ /* 0x000fe20000000000 */
[----:B------:R-:W-:Y:S01]  /*7b90*/  VIADD R123, R0, 0xa9 ;  /* 0x000000a9007b7836 */ /* 0x000fe20000000000 */
[----:B------:R-:W-:Y:S01]  /*7ba0*/  ISETP.GT.U32.AND P6, PT, R201, R112, PT ;  /* 0x00000070c900720c */ /* 0x000fe20003fc4070 */
[----:B------:R-:W-:-:S03]  /*7bb0*/  IMAD.HI.U32 R4, R207, R116, RZ ;  /* 0x00000074cf047227 */ /* 0x000fc600078e00ff */
[----:B------:R-:W-:Y:S01]  /*7bc0*/  IABS R120, R123 ;  /* 0x0000007b00787213 */ /* 0x000fe20000000000 */
[----:B------:R-:W-:-:S04]  /*7bd0*/  IMAD.HI.U32 R113, R207, R118, RZ ;  /* 0x00000076cf717227 */ /* 0x000fc800078e00ff */
[----:B------:R-:W-:Y:S02]  /*7be0*/  IMAD.MOV R4, RZ, RZ, -R4 ;  /* 0x000000ffff047224 */ /* 0x000fe400078e0a04 */
[----:B------:R-:W-:Y:S01]  /*7bf0*/  @!P2 IMAD.IADD R111, R111, 0x1, -R201 ;  /* 0x000000016f6fa824 */ /* 0x000fe200078e0ac9 */
[C---:B------:R-:W-:Y:S01]  /*7c00*/  ISETP.GT.U32.AND P2, PT, R201.reuse, R109, PT ;  /* 0x0000006dc900720c */ /* 0x040fe20003f44070 */
[----:B------:R-:W-:Y:S02]  /*7c10*/  IMAD.MOV R114, RZ, RZ, -R113 ;  /* 0x000000ffff727224 */ /* 0x000fe400078e0a71 */
[C---:B------:R-:W-:Y:S02]  /*7c20*/  IMAD R113, R201.reuse, R4, R116 ;  /* 0x00000004c9717224 */ /* 0x040fe400078e0274 */
[----:B------:R-:W-:Y:S01]  /*7c30*/  @!P1 IMAD.MOV R107, RZ, RZ, -R107 ;  /* 0x000000ffff6b9224 */ /* 0x000fe200078e0a6b */
[----:B------:R-:W-:Y:S01]  /*7c40*/  ISETP.GT.U32.AND P1, PT, R201, R111, PT ;  /* 0x0000006fc900720c */ /* 0x000fe20003f24070 */
[----:B------:R-:W-:-:S04]  /*7c50*/  IMAD.HI.U32 R3, R207, R120, RZ ;  /* 0x00000078cf037227 */ /* 0x000fc800078e00ff */
[----:B------:R-:W-:Y:S01]  /*7c60*/  @!P4 IMAD.MOV R106, RZ, RZ, -R106 ;  /* 0x000000ffff6ac224 */ /* 0x000fe200078e0a6a */
[C---:B------:R-:W-:Y:S01]  /*7c70*/  ISETP.GT.U32.AND P4, PT, R201.reuse, R110, PT ;  /* 0x0000006ec900720c */ /* 0x040fe20003f84070 */
[----:B------:R-:W-:Y:S02]  /*7c80*/  @!P6 IMAD.IADD R112, R112, 0x1, -R201 ;  /* 0x000000017070e824 */ /* 0x000fe400078e0ac9 */
[----:B------:R-:W-:Y:S01]  /*7c90*/  @!P5 IMAD.MOV R108, RZ, RZ, -R108 ;  /* 0x000000ffff6cd224 */ /* 0x000fe200078e0a6c */
[C---:B------:R-:W-:Y:S01]  /*7ca0*/  ISETP.GT.U32.AND P5, PT, R201.reuse, R113, PT ;  /* 0x00000071c900720c */ /* 0x040fe20003fa4070 */
[----:B------:R-:W-:Y:S01]  /*7cb0*/  IMAD.MOV R3, RZ, RZ, -R3 ;  /* 0x000000ffff037224 */ /* 0x000fe200078e0a03 */
[----:B------:R-:W-:Y:S01]  /*7cc0*/  ISETP.GT.U32.AND P6, PT, R201, R112, PT ;  /* 0x00000070c900720c */ /* 0x000fe20003fc4070 */
[C---:B------:R-:W-:Y:S02]  /*7cd0*/  VIADD R125, R0.reuse, 0xab ;  /* 0x000000ab007d7836 */ /* 0x040fe40000000000 */
[----:B------:R-:W-:-:S02]  /*7ce0*/  VIADD R124, R0, 0xaa ;  /* 0x000000aa007c7836 */ /* 0x000fc40000000000 */
[C---:B------:R-:W-:Y:S02]  /*7cf0*/  IMAD R115, R201.reuse, R3, R120 ;  /* 0x00000003c9737224 */ /* 0x040fe400078e0278 */
[----:B------:R-:W-:Y:S01]  /*7d00*/  IMAD R114, R201, R114, R118 ;  /* 0x00000072c9727224 */ /* 0x000fe200078e0276 */
[----:B------:R-:W-:Y:S01]  /*7d10*/  IABS R118, R125 ;  /* 0x0000007d00767213 */ /* 0x000fe20000000000 */
[--C-:B------:R-:W-:Y:S01]  /*7d20*/  @!P1 IMAD.IADD R111, R111, 0x1, -R201.reuse ;  /* 0x000000016f6f9824 */ /* 0x100fe200078e0ac9 */
[----:B------:R-:W-:Y:S01]  /*7d30*/  IABS R116, R124 ;  /* 0x0000007c00747213 */ /* 0x000fe20000000000 */
[--C-:B------:R-:W-:Y:S01]  /*7d40*/  @!P2 IMAD.IADD R109, R109, 0x1, -R201.reuse ;  /* 0x000000016d6da824 */ /* 0x100fe200078e0ac9 */
[----:B------:R-:W-:Y:S01]  /*7d50*/  ISETP.GT.U32.AND P1, PT, R201, R115, PT ;  /* 0x00000073c900720c */ /* 0x000fe20003f24070 */
[--C-:B------:R-:W-:Y:S01]  /*7d60*/  @!P4 IMAD.IADD R110, R110, 0x1, -R201.reuse ;  /* 0x000000016e6ec824 */ /* 0x100fe200078e0ac9 */
[----:B------:R-:W-:Y:S01]  /*7d70*/  ISETP.GE.AND P4, PT, R117, RZ, PT ;  /* 0x000000ff7500720c */ /* 0x000fe20003f86270 */
[----:B------:R-:W-:Y:S01]  /*7d80*/  @!P5 IMAD.IADD R113, R113, 0x1, -R201 ;  /* 0x000000017171d824 */ /* 0x000fe200078e0ac9 */
[----:B------:R-:W-:Y:S01]  /*7d90*/  ISETP.GT.U32.AND P2, PT, R201, R114, PT ;  /* 0x00000072c900720c */ /* 0x000fe20003f44070 */
[----:B------:R-:W-:Y:S01]  /*7da0*/  IMAD.HI.U32 R4, R207, R118, RZ ;  /* 0x00000076cf047227 */ /* 0x000fe200078e00ff */
[----:B------:R-:W-:-:S03]  /*7db0*/  ISETP.GE.AND P5, PT, R121, RZ, PT ;  /* 0x000000ff7900720c */ /* 0x000fc60003fa6270 */
[----:B------:R-:W-:-:S04]  /*7dc0*/  IMAD.HI.U32 R3, R207, R116, RZ ;  /* 0x00000074cf037227 */ /* 0x000fc800078e00ff */
[----:B------:R-:W-:Y:S01]  /*7dd0*/  @!P6 IMAD.IADD R112, R112, 0x1, -R201 ;  /* 0x000000017070e824 */ /* 0x000fe200078e0ac9 */
[----:B------:R-:W-:Y:S01]  /*7de0*/  ISETP.GE.AND P6, PT, R119, RZ, PT ;  /* 0x000000ff7700720c */ /* 0x000fe20003fc6270 */
[----:B------:R-:W-:Y:S01]  /*7df0*/  @!P0 IMAD.MOV R109, RZ, RZ, -R109 ;  /* 0x000000ffff6d8224 */ /* 0x000fe200078e0a6d */
[C---:B------:R-:W-:Y:S01]  /*7e00*/  ISETP.GT.U32.AND P0, PT, R201.reuse, R113, PT ;  /* 0x00000071c900720c */ /* 0x040fe20003f04070 */
[----:B------:R-:W-:Y:S02]  /*7e10*/  IMAD.MOV R4, RZ, RZ, -R4 ;  /* 0x000000ffff047224 */ /* 0x000fe400078e0a04 */
[----:B------:R-:W-:Y:S02]  /*7e20*/  IMAD.MOV R3, RZ, RZ, -R3 ;  /* 0x000000ffff037224 */ /* 0x000fe400078e0a03 */
[C---:B------:R-:W-:Y:S02]  /*7e30*/  IMAD R117, R201.reuse, R4, R118 ;  /* 0x00000004c9757224 */ /* 0x040fe400078e0276 */
[----:B------:R-:W-:-:S02]  /*7e40*/  IMAD R116, R201, R3, R116 ;  /* 0x00000003c9747224 */ /* 0x000fc400078e0274 */
[----:B------:R-:W-:Y:S02]  /*7e50*/  VIADD R4, R0, 0xac ;  /* 0x000000ac00047836 */ /* 0x000fe40000000000 */
[----:B------:R-:W-:Y:S02]  /*7e60*/  @!P1 IMAD.IADD R115, R115, 0x1, -R201 ;  /* 0x0000000173739824 */ /* 0x000fe400078e0ac9 */
[----:B------:R-:W-:Y:S01]  /*7e70*/  @!P4 IMAD.MOV R111, RZ, RZ, -R111 ;  /* 0x000000ffff6fc224 */ /* 0x000fe200078e0a6f */
[C---:B------:R-:W-:Y:S01]  /*7e80*/  ISETP.GT.U32.AND P4, PT, R201.reuse, R116, PT ;  /* 0x00000074c900720c */ /* 0x040fe20003f84070 */
[--C-:B------:R-:W-:Y:S01]  /*7e90*/  @!P2 IMAD.IADD R114, R114, 0x1, -R201.reuse ;  /* 0x000000017272a824 */ /* 0x100fe200078e0ac9 */
[----:B------:R-:W-:Y:S01]  /*7ea0*/  ISETP.GT.U32.AND P1, PT, R201, R115, PT ;  /* 0x00000073c900720c */ /* 0x000fe20003f24070 */
[----:B------:R-:W-:Y:S01]  /*7eb0*/  @!P6 IMAD.MOV R112, RZ, RZ, -R112 ;  /* 0x000000ffff70e224 */ /* 0x000fe200078e0a70 */
        /* <DEDUP_REMOVED lines=8> */
[----:B------:R-:W-:Y:S02]  /*7f40*/  IMAD.MOV R3, RZ, RZ, -R3 ;  /* 0x000000ffff037224 */ /* 0x000fe400078e0a03 */
[----:B------:R-:W-:Y:S02]  /*7f50*/  VIADD R119, R0, 0xad ;  /* 0x000000ad00777836 */ /* 0x000fe40000000000 */
[--C-:B------:R-:W-:Y:S01]  /*7f60*/  @!P1 IMAD.IADD R115, R115, 0x1, -R201.reuse ;  /* 0x0000000173739824 */ /* 0x100fe200078e0ac9 */
[----:B------:R-:W-:Y:S01]  /*7f70*/  ISETP.GE.AND P1, PT, R125, RZ, PT ;  /* 0x000000ff7d00720c */ /* 0x000fe20003f26270 */
[--C-:B------:R-:W-:Y:S01]  /*7f80*/  @!P4 IMAD.IADD R116, R116, 0x1, -R201.reuse ;  /* 0x000000017474c824 */ /* 0x100fe200078e0ac9 */
[----:B------:R-:W-:Y:S01]  /*7f90*/  IABS R120, R119 ;  /* 0x0000007700787213 */ /* 0x000fe20000000000 */
[----:B------:R-:W-:Y:S01]  /*7fa0*/  IMAD R118, R201, R3, R118 ;  /* 0x00000003c9767224 */ /* 0x000fe200078e0276 */
[----:B------:R-:W-:Y:S01]  /*7fb0*/  ISETP.GE.AND P4, PT, R4, RZ, PT ;  /* 0x000000ff0400720c */ /* 0x000fe20003f86270 */
[----:B------:R-:W-:Y:S01]  /*7fc0*/  @!P0 IMAD.IADD R117, R117, 0x1, -R201 ;  /* 0x0000000175758824 */ /* 0x000fe200078e0ac9 */
[C---:B------:R-:W-:Y:S01]  /*7fd0*/  ISETP.GT.U32.AND P0, PT, R201.reuse, R116, PT ;  /* 0x00000074c900720c */ /* 0x040fe20003f04070 */
[----:B------:R-:W-:Y:S01]  /*7fe0*/  @!P6 IMAD.MOV R115, RZ, RZ, -R115 ;  /* 0x000000ffff73e224 */ /* 0x000fe200078e0a73 */
[----:B------:R-:W-:Y:S01]  /*7ff0*/  ISETP.GT.U32.AND P6, PT, R201, R118, PT ;  /* 0x00000076c900720c */ /* 0x000fe20003fc4070 */
[----:B------:R-:W-:Y:S01]  /*8000*/  @!P3 IMAD.IADD R114, R114, 0x1, -R201 ;  /* 0x000000017272b824 */ /* 0x000fe200078e0ac9 */
[----:B------:R-:W-:Y:S01]  /*8010*/  ISETP.GE.AND P3, PT, R124, RZ, PT ;  /* 0x000000ff7c00720c */ /* 0x000fe20003f66270 */
[----:B------:R-:W-:-:S04]  /*8020*/  IMAD.HI.U32 R4, R207, R120, RZ ;  /* 0x00000078cf047227 */ /* 0x000fc800078e00ff */
[----:B------:R-:W-:Y:S01]  /*8030*/  @!P5 IMAD.MOV R113, RZ, RZ, -R113 ;  /* 0x000000ffff71d224 */ /* 0x000fe200078e0a71 */
[----:B------:R-:W-:Y:S01]  /*8040*/  ISETP.GT.U32.AND P5, PT, R201, R117, PT ;  /* 0x00000075c900720c */ /* 0x000fe20003fa4070 */
[----:B------:R-:W-:Y:S02]  /*8050*/  IMAD.MOV R4, RZ, RZ, -R4 ;  /* 0x000000ffff047224 */ /* 0x000fe400078e0a04 */
[----:B------:R-:W-:Y:S02]  /*8060*/  VIADD R3, R0, 0xae ;  /* 0x000000ae00037836 */ /* 0x000fe40000000000 */
[----:B------:R-:W-:Y:S01]  /*8070*/  @!P2 IMAD.MOV R114, RZ, RZ, -R114 ;  /* 0x000000ffff72a224 */ /* 0x000fe200078e0a72 */
[----:B------:R-:W-:Y:S01]  /*8080*/  ISETP.GE.AND P2, PT, R119, RZ, PT ;  /* 0x000000ff7700720c */ /* 0x000fe20003f46270 */
[----:B------:R-:W-:Y:S01]  /*8090*/  IMAD R119, R201, R4, R120 ;  /* 0x00000004c9777224 */ /* 0x000fe200078e0278 */
[----:B------:R-:W-:Y:S01]  /*80a0*/  IABS R120, R3 ;  /* 0x0000000300787213 */ /* 0x000fe20000000000 */
[--C-:B------:R-:W-:Y:S01]  /*80b0*/  @!P0 IMAD.IADD R116, R116, 0x1, -R201.reuse ;  /* 0x0000000174748824 */ /* 0x100fe200078e0ac9 */
[----:B------:R-:W-:Y:S01]  /*80c0*/  ISETP.GE.AND P0, PT, R3, RZ, PT ;  /* 0x000000ff0300720c */ /* 0x000fe20003f06270 */
[----:B------:R-:W-:-:S02]  /*80d0*/  @!P6 IMAD.IADD R118, R118, 0x1, -R201 ;  /* 0x000000017676e824 */ /* 0x000fc400078e0ac9 */
[----:B------:R-:W-:Y:S02]  /*80e0*/  @!P3 IMAD.MOV R116, RZ, RZ, -R116 ;  /* 0x000000ffff74b224 */ /* 0x000fe400078e0a74 */
[----:B------:R-:W-:Y:S01]  /*80f0*/  IMAD.HI.U32 R3, R207, R120, RZ ;  /* 0x00000078cf037227 */ /* 0x000fe200078e00ff */
[----:B------:R-:W-:-:S03]  /*8100*/  ISETP.GT.U32.AND P3, PT, R201, R118, PT ;  /* 0x00000076c900720c */ /* 0x000fc60003f64070 */
[----:B------:R-:W-:Y:S01]  /*8110*/  @!P5 IMAD.IADD R117, R117, 0x1, -R201 ;  /* 0x000000017575d824 */ /* 0x000fe200078e0ac9 */
[C---:B------:R-:W-:Y:S01]  /*8120*/  ISETP.GT.U32.AND P5, PT, R201.reuse, R119, PT ;  /* 0x00000077c900720c */ /* 0x040fe20003fa4070 */
[----:B------:R-:W-:Y:S02]  /*8130*/  IMAD.MOV R3, RZ, RZ, -R3 ;  /* 0x000000ffff037224 */ /* 0x000fe400078e0a03 */
[C---:B------:R-:W-:Y:S02]  /*8140*/  VIADD R4, R0.reuse, 0xaf ;  /* 0x000000af00047836 */ /* 0x040fe40000000000 */
[C---:B------:R-:W-:Y:S02]  /*8150*/  IMAD R120, R201.reuse, R3, R120 ;  /* 0x00000003c9787224 */ /* 0x040fe400078e0278 */
[----:B------:R-:W-:Y:S01]  /*8160*/  VIADD R123, R0, 0xb0 ;  /* 0x000000b0007b7836 */ /* 0x000fe20000000000 */
[----:B------:R-:W-:Y:S01]  /*8170*/  IABS R122, R4 ;  /* 0x00000004007a7213 */ /* 0x000fe20000000000 */
[----:B------:R-:W-:Y:S01]  /*8180*/  @!P3 IMAD.IADD R118, R118, 0x1, -R201 ;  /* 0x000000017676b824 */ /* 0x000fe200078e0ac9 */
[----:B------:R-:W-:Y:S01]  /*8190*/  ISETP.GT.U32.AND P3, PT, R201, R120, PT ;  /* 0x00000078c900720c */ /* 0x000fe20003f64070 */
        /* <DEDUP_REMOVED lines=8> */
[----:B------:R-:W-:Y:S02]  /*8220*/  IMAD.MOV R4, RZ, RZ, -R4 ;  /* 0x000000ffff047224 */ /* 0x000fe400078e0a04 */
[----:B------:R-:W-:Y:S02]  /*8230*/  VIADD R123, R0, 0xb1 ;  /* 0x000000b1007b7836 */ /* 0x000fe40000000000 */
[----:B------:R-:W-:Y:S02]  /*8240*/  IMAD.MOV R3, RZ, RZ, -R121 ;  /* 0x000000ffff037224 */ /* 0x000fe400078e0a79 */
[C---:B------:R-:W-:Y:S01]  /*8250*/  IMAD R121, R201.reuse, R4, R122 ;  /* 0x00000004c9797224 */ /* 0x040fe200078e027a */
[----:B------:R-:W-:Y:S01]  /*8260*/  IABS R4, R123 ;  /* 0x0000007b00047213 */ /* 0x000fe20000000000 */
[----:B------:R-:W-:Y:S02]  /*8270*/  @!P3 IMAD.IADD R120, R120, 0x1, -R201 ;  /* 0x000000017878b824 */ /* 0x000fe400078e0ac9 */
[----:B------:R-:W-:-:S02]  /*8280*/  IMAD R122, R201, R3, R124 ;  /* 0x00000003c97a7224 */ /* 0x000fc400078e027c */
[----:B------:R-:W-:Y:S01]  /*8290*/  @!P4 IMAD.MOV R118, RZ, RZ, -R118 ;  /* 0x000000ffff76c224 */ /* 0x000fe200078e0a76 */
[----:B------:R-:W-:Y:S01]  /*82a0*/  ISETP.GT.U32.AND P3, PT, R201, R120, PT ;  /* 0x00000078c900720c */ /* 0x000fe20003f64070 */
[----:B------:R-:W-:Y:S01]  /*82b0*/  IMAD.HI.U32 R3, R207, R4, RZ ;  /* 0x00000004cf037227 */ /* 0x000fe200078e00ff */
[----:B------:R-:W-:-:S03]  /*82c0*/  ISETP.GT.U32.AND P4, PT, R201, R122, PT ;  /* 0x0000007ac900720c */ /* 0x000fc60003f84070 */
[----:B------:R-:W-:Y:S01]  /*82d0*/  @!P5 IMAD.IADD R119, R119, 0x1, -R201 ;  /* 0x000000017777d824 */ /* 0x000fe200078e0ac9 */
[----:B------:R-:W-:Y:S01]  /*82e0*/  ISETP.GT.U32.AND P5, PT, R201, R121, PT ;  /* 0x00000079c900720c */ /* 0x000fe20003fa4070 */
[----:B------:R-:W-:Y:S02]  /*82f0*/  IMAD.MOV R3, RZ, RZ, -R3 ;  /* 0x000000ffff037224 */ /* 0x000fe400078e0a03 */
[----:B------:R-:W-:Y:S01]  /*8300*/  @!P2 IMAD.MOV R119, RZ, RZ, -R119 ;  /* 0x000000ffff77a224 */ /* 0x000fe200078e0a77 */
[----:B------:R-:W-:Y:S01]  /*8310*/  ISETP.GE.AND P2, PT, R123, RZ, PT ;  /* 0x000000ff7b00720c */ /* 0x000fe20003f46270 */
[C---:B------:R-:W-:Y:S02]  /*8320*/  VIADD R127, R0.reuse, 0xb2 ;  /* 0x000000b2007f7836 */ /* 0x040fe40000000000 */
[----:B------:R-:W-:Y:S02]  /*8330*/  IMAD R123, R201, R3, R4 ;  /* 0x00000003c97b7224 */ /* 0x000fe400078e0204 */
[C---:B------:R-:W-:Y:S01]  /*8340*/  VIADD R129, R0.reuse, 0xb3 ;  /* 0x000000b300817836 */ /* 0x040fe20000000000 */
[----:B------:R-:W-:Y:S01]  /*8350*/  IABS R124, R127 ;  /* 0x0000007f007c7213 */ /* 0x000fe20000000000 */
[----:B------:R-:W-:-:S02]  /*8360*/  VIADD R130, R0, 0xb4 ;  /* 0x000000b400827836 */ /* 0x000fc40000000000 */
[--C-:B------:R-:W-:Y:S01]  /*8370*/  @!P3 IMAD.IADD R120, R120, 0x1, -R201.reuse ;  /* 0x000000017878b824 */ /* 0x100fe200078e0ac9 */
[----:B------:R-:W-:Y:S01]  /*8380*/  ISETP.GT.U32.AND P3, PT, R201, R123, PT ;  /* 0x0000007bc900720c */ /* 0x000fe20003f64070 */
[----:B------:R-:W-:Y:S01]  /*8390*/  @!P4 IMAD.IADD R122, R122, 0x1, -R201 ;  /* 0x000000017a7ac824 */ /* 0x000fe200078e0ac9 */
[----:B------:R-:W-:Y:S01]  /*83a0*/  IABS R126, R129 ;  /* 0x00000081007e7213 */ /* 0x000fe20000000000 */
[----:B------:R-:W-:Y:S01]  /*83b0*/  IMAD.HI.U32 R3, R207, R124, RZ ;  /* 0x0000007ccf037227 */ /* 0x000fe200078e00ff */
[----:B------:R-:W-:Y:S02]  /*83c0*/  IABS R128, R130 ;  /* 0x0000008200807213 */ /* 0x000fe40000000000 */
[----:B------:R-:W-:Y:S01]  /*83d0*/  ISETP.GT.U32.AND P4, PT, R201, R122, PT ;  /* 0x0000007ac900720c */ /* 0x000fe20003f84070 */
[----:B------:R-:W-:-:S04]  /*83e0*/  IMAD.HI.U32 R4, R207, R126, RZ ;  /* 0x0000007ecf047227 */ /* 0x000fc800078e00ff */
[----:B------:R-:W-:Y:S02]  /*83f0*/  @!P5 IMAD.IADD R121, R121, 0x1, -R201 ;  /* 0x000000017979d824 */ /* 0x000fe400078e0ac9 */
[----:B------:R-:W-:Y:S02]  /*8400*/  IMAD.MOV R3, RZ, RZ, -R3 ;  /* 0x000000ffff037224 */ /* 0x000fe400078e0a03 */
[----:B------:R-:W-:Y:S01]  /*8410*/  IMAD.HI.U32 R125, R207, R128, RZ ;  /* 0x00000080cf7d7227 */ /* 0x000fe200078e00ff */
[----:B------:R-:W-:-:S03]  /*8420*/  ISETP.GT.U32.AND P5, PT, R201, R121, PT ;  /* 0x00000079c900720c */ /* 0x000fc60003fa4070 */
[----:B------:R-:W-:Y:S02]  /*8430*/  IMAD.MOV R4, RZ, RZ, -R4 ;  /* 0x000000ffff047224 */ /* 0x000fe400078e0a04 */
[----:B------:R-:W-:Y:S02]  /*8440*/  IMAD R124, R201, R3, R124 ;  /* 0x00000003c97c7224 */ /* 0x000fe400078e027c */
[----:B------:R-:W-:Y:S02]  /*8450*/  IMAD.MOV R3, RZ, RZ, -R125 ;  /* 0x000000ffff037224 */ /* 0x000fe400078e0a7d */
[--C-:B------:R-:W-:Y:S02]  /*8460*/  @!P3 IMAD.IADD R123, R123, 0x1, -R201.reuse ;  /* 0x000000017b7bb824 */ /* 0x100fe400078e0ac9 */
[C---:B------:R-:W-:Y:S02]  /*8470*/  IMAD R125, R201.reuse, R4, R126 ;  /* 0x00000004c97d7224 */ /* 0x040fe400078e027e */
[--C-:B------:R-:W-:Y:S01]  /*8480*/  @!P4 IMAD.IADD R122, R122, 0x1, -R201.reuse ;  /* 0x000000017a7ac824 */ /* 0x100fe200078e0ac9 */
[C---:B------:R-:W-:Y:S01]  /*8490*/  ISETP.GT.U32.AND P3, PT, R201.reuse, R123, PT ;  /* 0x0000007bc900720c */ /* 0x040fe20003f64070 */
[C---:B------:R-:W-:Y:S01]  /*84a0*/  VIADD R126, R0.reuse, 0xb5 ;  /* 0x000000b5007e7836 */ /* 0x040fe20000000000 */
[C---:B------:R-:W-:Y:S01]  /*84b0*/  ISETP.GT.U32.AND P4, PT, R201.reuse, R125, PT ;  /* 0x0000007dc900720c */ /* 0x040fe20003f84070 */
[----:B------:R-:W-:Y:S01]  /*84c0*/  @!P0 IMAD.MOV R120, RZ, RZ, -R120 ;  /* 0x000000ffff788224 */ /* 0x000fe200078e0a78 */
[----:B------:R-:W-:Y:S01]  /*84d0*/  ISETP.GT.U32.AND P0, PT, R201, R124, PT ;  /* 0x0000007cc900720c */ /* 0x000fe20003f04070 */
[----:B------:R-:W-:Y:S01]  /*84e0*/  @!P5 IMAD.IADD R121, R121, 0x1, -R201 ;  /* 0x000000017979d824 */ /* 0x000fe200078e0ac9 */
[----:B------:R-:W-:Y:S01]  /*84f0*/  IABS R4, R126 ;  /* 0x0000007e00047213 */ /* 0x000fe20000000000 */
[----:B------:R-:W-:Y:S01]  /*8500*/  IMAD R128, R201, R3, R128 ;  /* 0x00000003c9807224 */ /* 0x000fe200078e0280 */
[----:B------:R-:W-:Y:S01]  /*8510*/  ISETP.GE.AND P5, PT, R127, RZ, PT ;  /* 0x000000ff7f00720c */ /* 0x000fe20003fa6270 */
[----:B------:R-:W-:-:S02]  /*8520*/  VIADD R127, R0, 0xb6 ;  /* 0x000000b6007f7836 */ /* 0x000fc40000000000 */
[----:B------:R-:W-:-:S04]  /*8530*/  IMAD.HI.U32 R3, R207, R4, RZ ;  /* 0x00000004cf037227 */ /* 0x000fc800078e00ff */
[--C-:B------:R-:W-:Y:S01]  /*8540*/  @!P3 IMAD.IADD R123, R123, 0x1, -R201.reuse ;  /* 0x000000017b7bb824 */ /* 0x100fe200078e0ac9 */
[----:B------:R-:W-:Y:S01]  /*8550*/  ISETP.GE.AND P3, PT, R130, RZ, PT ;  /* 0x000000ff8200720c */ /* 0x000fe20003f66270 */
[----:B------:R-:W-:Y:S01]  /*8560*/  @!P4 IMAD.IADD R125, R125, 0x1, -R201 ;  /* 0x000000017d7dc824 */ /* 0x000fe200078e0ac9 */
[----:B------:R-:W-:Y:S01]  /*8570*/  IABS R130, R127 ;  /* 0x0000007f00827213 */ /* 0x000fe20000000000 */
[----:B------:R-:W-:Y:S02]  /*8580*/  IMAD.MOV R3, RZ, RZ, -R3 ;  /* 0x000000ffff037224 */ /* 0x000fe400078e0a03 */
[----:B------:R-:W-:Y:S01]  /*8590*/  @!P6 IMAD.MOV R121, RZ, RZ, -R121 ;  /* 0x000000ffff79e224 */ /* 0x000fe200078e0a79 */
[----:B------:R-:W-:Y:S01]  /*85a0*/  ISETP.GE.AND P6, PT, R129, RZ, PT ;  /* 0x000000ff8100720c */ /* 0x000fe20003fc6270 */
[----:B------:R-:W-:Y:S01]  /*85b0*/  @!P0 IMAD.IADD R124, R124, 0x1, -R201 ;  /* 0x000000017c7c8824 */ /* 0x000fe200078e0ac9 */
[----:B------:R-:W-:Y:S01]  /*85c0*/  ISETP.GE.AND P0, PT, R126, RZ, PT ;  /* 0x000000ff7e00720c */ /* 0x000fe20003f06270 */
[----:B------:R-:W-:Y:S01]  /*85d0*/  @!P2 IMAD.MOV R123, RZ, RZ, -R123 ;  /* 0x000000ffff7ba224 */ /* 0x000fe200078e0a7b */
[C---:B------:R-:W-:Y:S01]  /*85e0*/  ISETP.GT.U32.AND P2, PT, R201.reuse, R125, PT ;  /* 0x0000007dc900720c */ /* 0x040fe20003f44070 */
[C---:B------:R-:W-:Y:S01]  /*85f0*/  IMAD R129, R201.reuse, R3, R4 ;  /* 0x00000003c9817224 */ /* 0x040fe200078e0204 */
[----:B------:R-:W-:Y:S01]  /*8600*/  ISETP.GT.U32.AND P4, PT, R201, R124, PT ;  /* 0x0000007cc900720c */ /* 0x000fe20003f84070 */
[----:B------:R-:W-:-:S04]  /*8610*/  IMAD.HI.U32 R3, R207, R130, RZ ;  /* 0x00000082cf037227 */ /* 0x000fc800078e00ff */
[----:B------:R-:W-:Y:S01]  /*8620*/  @!P1 IMAD.MOV R122, RZ, RZ, -R122 ;  /* 0x000000ffff7a9224 */ /* 0x000fe200078e0a7a */
[C---:B------:R-:W-:Y:S01]  /*8630*/  ISETP.GT.U32.AND P1, PT, R201.reuse, R128, PT ;  /* 0x00000080c900720c */ /* 0x040fe20003f24070 */
[----:B------:R-:W-:Y:S02]  /*8640*/  IMAD.MOV R3, RZ, RZ, -R3 ;  /* 0x000000ffff037224 */ /* 0x000fe400078e0a03 */
[----:B------:R-:W-:Y:S02]  /*8650*/  VIADD R126, R0, 0xb7 ;  /* 0x000000b7007e7836 */ /* 0x000fe40000000000 */
[----:B------:R-:W-:Y:S02]  /*8660*/  IMAD R130, R201, R3, R130 ;  /* 0x00000003c9827224 */ /* 0x000fe400078e0282 */
[--C-:B------:R-:W-:Y:S01]  /*8670*/  @!P2 IMAD.IADD R125, R125, 0x1, -R201.reuse ;  /* 0x000000017d7da824 */ /* 0x100fe200078e0ac9 */
[----:B------:R-:W-:Y:S01]  /*8680*/  IABS R132, R126 ;  /* 0x0000007e00847213 */ /* 0x000fe20000000000 */
[--C-:B------:R-:W-:Y:S01]  /*8690*/  @!P4 IMAD.IADD R124, R124, 0x1, -R201.reuse ;  /* 0x000000017c7cc824 */ /* 0x100fe200078e0ac9 */
[C---:B------:R-:W-:Y:S01]  /*86a0*/  ISETP.GT.U32.AND P2, PT, R201.reuse, R130, PT ;  /* 0x00000082c900720c */ /* 0x040fe20003f44070 */
[----:B------:R-:W-:Y:S01]  /*86b0*/  VIADD R135, R0, 0xb8 ;  /* 0x000000b800877836 */ /* 0x000fe20000000000 */
[----:B------:R-:W-:Y:S01]  /*86c0*/  ISETP.GT.U32.AND P4, PT, R201, R129, PT ;  /* 0x00000081c900720c */ /* 0x000fe20003f84070 */
[----:B------:R-:W-:-:S02]  /*86d0*/  @!P1 IMAD.IADD R128, R128, 0x1, -R201 ;  /* 0x0000000180809824 */ /* 0x000fc400078e0ac9 */
[----:B------:R-:W-:Y:S01]  /*86e0*/  VIADD R137, R0, 0xb9 ;  /* 0x000000b900897836 */ /* 0x000fe20000000000 */
[----:B------:R-:W-:Y:S01]  /*86f0*/  IABS R134, R135 ;  /* 0x0000008700867213 */ /* 0x000fe20000000000 */
[----:B------:R-:W-:Y:S01]  /*8700*/  IMAD.HI.U32 R3, R207, R132, RZ ;  /* 0x00000084cf037227 */ /* 0x000fe200078e00ff */
[----:B------:R-:W-:Y:S02]  /*8710*/  ISETP.GT.U32.AND P1, PT, R201, R128, PT ;  /* 0x00000080c900720c */ /* 0x000fe40003f24070 */
[----:B------:R-:W-:Y:S01]  /*8720*/  IABS R136, R137 ;  /* 0x0000008900887213 */ /* 0x000fe20000000000 */
[----:B------:R-:W-:-:S04]  /*8730*/  IMAD.HI.U32 R4, R207, R134, RZ ;  /* 0x00000086cf047227 */ /* 0x000fc800078e00ff */
[--C-:B------:R-:W-:Y:S02]  /*8740*/  @!P2 IMAD.IADD R130, R130, 0x1, -R201.reuse ;  /* 0x000000018282a824 */ /* 0x100fe400078e0ac9 */
[----:B------:R-:W-:Y:S01]  /*8750*/  @!P4 IMAD.IADD R129, R129, 0x1, -R201 ;  /* 0x000000018181c824 */ /* 0x000fe200078e0ac9 */
[----:B------:R-:W-:Y:S01]  /*8760*/  ISETP.GE.AND P4, PT, R126, RZ, PT ;  /* 0x000000ff7e00720c */ /* 0x000fe20003f86270 */
[----:B------:R-:W-:Y:S01]  /*8770*/  IMAD.MOV R3, RZ, RZ, -R3 ;  /* 0x000000ffff037224 */ /* 0x000fe200078e0a03 */
[----:B------:R-:W-:Y:S01]  /*8780*/  ISETP.GT.U32.AND P2, PT, R201, R130, PT ;  /* 0x00000082c900720c */ /* 0x000fe20003f44070 */
[----:B------:R-:W-:-:S04]  /*8790*/  IMAD.HI.U32 R126, R207, R136, RZ ;  /* 0x00000088cf7e7227 */ /* 0x000fc800078e00ff */
[----:B------:R-:W-:Y:S02]  /*87a0*/  IMAD.MOV R4, RZ, RZ, -R4 ;  /* 0x000000ffff047224 */ /* 0x000fe400078e0a04 */
[----:B------:R-:W-:Y:S02]  /*87b0*/  IMAD R131, R201, R3, R132 ;  /* 0x00000003c9837224 */ /* 0x000fe400078e0284 */
[----:B------:R-:W-:Y:S01]  /*87c0*/  @!P1 IMAD.IADD R128, R128, 0x1, -R201 ;  /* 0x0000000180809824 */ /* 0x000fe200078e0ac9 */
[----:B------:R-:W-:Y:S01]  /*87d0*/  ISETP.GE.AND P1, PT, R127, RZ, PT ;  /* 0x000000ff7f00720c */ /* 0x000fe20003f26270 */
[----:B------:R-:W-:Y:S02]  /*87e0*/  IMAD.MOV R126, RZ, RZ, -R126 ;  /* 0x000000ffff7e7224 */ /* 0x000fe400078e0a7e */
[C---:B------:R-:W-:Y:S02]  /*87f0*/  IMAD R132, R201.reuse, R4, R134 ;  /* 0x00000004c9847224 */ /* 0x040fe400078e0286 */
[----:B------:R-:W-:-:S02]  /*8800*/  IMAD R133, R201, R126, R136 ;  /* 0x0000007ec9857224 */ /* 0x000fc400078e0288 */
[----:B------:R-:W-:Y:S01]  /*8810*/  @!P3 IMAD.MOV R128, RZ, RZ, -R128 ;  /* 0x000000ffff80b224 */ /* 0x000fe200078e0a80 */
[C---:B------:R-:W-:Y:S01]  /*8820*/  ISETP.GT.U32.AND P3, PT, R201.reuse, R132, PT ;  /* 0x00000084c900720c */ /* 0x040fe20003f64070 */
[----:B------:R-:W-:Y:S01]  /*8830*/  @!P2 IMAD.IADD R130, R130, 0x1, -R201 ;  /* 0x000000018282a824 */ /* 0x000fe200078e0ac9 */
[C---:B------:R-:W-:Y:S01]  /*8840*/  ISETP.GT.U32.AND P2, PT, R201.reuse, R133, PT ;  /* 0x00000085c900720c */ /* 0x040fe20003f44070 */
[C---:B------:R-:W-:Y:S02]  /*8850*/  VIADD R127, R0.reuse, 0xba ;  /* 0x000000ba007f7836 */ /* 0x040fe40000000000 */
[----:B------:R-:W-:Y:S01]  /*8860*/  @!P6 IMAD.MOV R125, RZ, RZ, -R125 ;  /* 0x000000ffff7de224 */ /* 0x000fe200078e0a7d */
[C---:B------:R-:W-:Y:S01]  /*8870*/  ISETP.GT.U32.AND P6, PT, R201.reuse, R131, PT ;  /* 0x00000083c900720c */ /* 0x040fe20003fc4070 */
[C---:B------:R-:W-:Y:S01]  /*8880*/  VIADD R139, R0.reuse, 0xbb ;  /* 0x000000bb008b7836 */ /* 0x040fe20000000000 */
[----:B------:R-:W-:Y:S01]  /*8890*/  IABS R134, R127 ;  /* 0x0000007f00867213 */ /* 0x000fe20000000000 */
[----:B------:R-:W-:Y:S01]  /*88a0*/  @!P5 IMAD.MOV R124, RZ, RZ, -R124 ;  /* 0x000000ffff7cd224 */ /* 0x000fe200078e0a7c */
[----:B------:R-:W-:Y:S01]  /*88b0*/  ISETP.GT.U32.AND P5, PT, R201, R129, PT ;  /* 0x00000081c900720c */ /* 0x000fe20003fa4070 */
[----:B------:R-:W-:Y:S01]  /*88c0*/  VIADD R140, R0, 0xbc ;  /* 0x000000bc008c7836 */ /* 0x000fe20000000000 */
[----:B------:R-:W-:Y:S01]  /*88d0*/  IABS R126, R139 ;  /* 0x0000008b007e7213 */ /* 0x000fe20000000000 */
[----:B------:R-:W-:-:S02]  /*88e0*/  @!P3 IMAD.IADD R132, R132, 0x1, -R201 ;  /* 0x000000018484b824 */ /* 0x000fc400078e0ac9 */
[----:B------:R-:W-:Y:S01]  /*88f0*/  IMAD.HI.U32 R3, R207, R134, RZ ;  /* 0x00000086cf037227 */ /* 0x000fe200078e00ff */
[----:B------:R-:W-:-:S03]  /*8900*/  IABS R136, R140 ;  /* 0x0000008c00887213 */ /* 0x000fc60000000000 */
[----:B------:R-:W-:Y:S01]  /*8910*/  @!P2 IMAD.IADD R133, R133, 0x1, -R201 ;  /* 0x000000018585a824 */ /* 0x000fe200078e0ac9 */
[----:B------:R-:W-:Y:S01]  /*8920*/  ISETP.GT.U32.AND P2, PT, R201, R132, PT ;  /* 0x00000084c900720c */ /* 0x000fe20003f44070 */
[----:B------:R-:W-:Y:S02]  /*8930*/  IMAD.MOV R4, RZ, RZ, -R3 ;  /* 0x000000ffff047224 */ /* 0x000fe400078e0a03 */
[----:B------:R-:W-:-:S04]  /*8940*/  IMAD.HI.U32 R3, R207, R126, RZ ;  /* 0x0000007ecf037227 */ /* 0x000fc800078e00ff */
[----:B------:R-:W-:Y:S01]  /*8950*/  @!P6 IMAD.IADD R131, R131, 0x1, -R201 ;  /* 0x000000018383e824 */ /* 0x000fe200078e0ac9 */
[----:B------:R-:W-:Y:S01]  /*8960*/  ISETP.GE.AND P6, PT, R137, RZ, PT ;  /* 0x000000ff8900720c */ /* 0x000fe20003fc6270 */
[----:B------:R-:W-:Y:S02]  /*8970*/  IMAD.MOV R3, RZ, RZ, -R3 ;  /* 0x000000ffff037224 */ /* 0x000fe400078e0a03 */
[--C-:B------:R-:W-:Y:S01]  /*8980*/  @!P5 IMAD.IADD R129, R129, 0x1, -R201.reuse ;  /* 0x000000018181d824 */ /* 0x100fe200078e0ac9 */
[----:B------:R-:W-:Y:S01]  /*8990*/  ISETP.GE.AND P5, PT, R135, RZ, PT ;  /* 0x000000ff8700720c */ /* 0x000fe20003fa6270 */
[C---:B------:R-:W-:Y:S01]  /*89a0*/  IMAD R135, R201.reuse, R3, R126 ;  /* 0x00000003c9877224 */ /* 0x040fe200078e027e */
[C---:B------:R-:W-:Y:S01]  /*89b0*/  ISETP.GT.U32.AND P3, PT, R201.reuse, R131, PT ;  /* 0x00000083c900720c */ /* 0x040fe20003f64070 */
[----:B------:R-:W-:Y:S02]  /*89c0*/  @!P2 IMAD.IADD R132, R132, 0x1, -R201 ;  /* 0x000000018484a824 */ /* 0x000fe400078e0ac9 */
[C---:B------:R-:W-:Y:S01]  /*89d0*/  IMAD R134, R201.reuse, R4, R134 ;  /* 0x00000004c9867224 */ /* 0x040fe200078e0286 */
[----:B------:R-:W-:Y:S01]  /*89e0*/  ISETP.GT.U32.AND P2, PT, R201, R135, PT ;  /* 0x00000087c900720c */ /* 0x000fe20003f44070 */
[----:B------:R-:W-:-:S02]  /*89f0*/  VIADD R141, R0, 0xbd ;  /* 0x000000bd008d7836 */ /* 0x000fc40000000000 */
[----:B------:R-:W-:-:S03]  /*8a00*/  IMAD.HI.U32 R3, R207, R136, RZ ;  /* 0x00000088cf037227 */ /* 0x000fc600078e00ff */
[----:B------:R-:W-:Y:S01]  /*8a10*/  IABS R126, R141 ;  /* 0x0000008d007e7213 */ /* 0x000fe20000000000 */
[----:B------:R-:W-:Y:S01]  /*8a20*/  @!P0 IMAD.MOV R129, RZ, RZ, -R129 ;  /* 0x000000ffff818224 */ /* 0x000fe200078e0a81 */
[----:B------:R-:W-:Y:S01]  /*8a30*/  ISETP.GT.U32.AND P0, PT, R201, R133, PT ;  /* 0x00000085c900720c */ /* 0x000fe20003f04070 */
[----:B------:R-:W-:Y:S01]  /*8a40*/  @!P3 IMAD.IADD R131, R131, 0x1, -R201 ;  /* 0x000000018383b824 */ /* 0x000fe200078e0ac9 */
[----:B------:R-:W-:Y:S01]  /*8a50*/  ISETP.GT.U32.AND P3, PT, R201, R134, PT ;  /* 0x00000086c900720c */ /* 0x000fe20003f64070 */
[----:B------:R-:W-:Y:S02]  /*8a60*/  IMAD.MOV R4, RZ, RZ, -R3 ;  /* 0x000000ffff047224 */ /* 0x000fe400078e0a03 */
[----:B------:R-:W-:Y:S02]  /*8a70*/  @!P2 IMAD.IADD R135, R135, 0x1, -R201 ;  /* 0x000000018787a824 */ /* 0x000fe400078e0ac9 */
[----:B------:R-:W-:-:S03]  /*8a80*/  IMAD.HI.U32 R3, R207, R126, RZ ;  /* 0x0000007ecf037227 */ /* 0x000fc600078e00ff */
[----:B------:R-:W-:Y:S01]  /*8a90*/  ISETP.GT.U32.AND P2, PT, R201, R135, PT ;  /* 0x00000087c900720c */ /* 0x000fe20003f44070 */
[----:B------:R-:W-:Y:S02]  /*8aa0*/  IMAD.MOV R137, RZ, RZ, -R3 ;  /* 0x000000ffff897224 */ /* 0x000fe400078e0a03 */
[----:B------:R-:W-:Y:S02]  /*8ab0*/  VIADD R142, R0, 0xbe ;  /* 0x000000be008e7836 */ /* 0x000fe40000000000 */
[--C-:B------:R-:W-:Y:S01]  /*8ac0*/  @!P3 IMAD.IADD R134, R134, 0x1, -R201.reuse ;  /* 0x000000018686b824 */ /* 0x100fe200078e0ac9 */
[----:B------:R-:W-:Y:S01]  /*8ad0*/  ISETP.GE.AND P3, PT, R139, RZ, PT ;  /* 0x000000ff8b00720c */ /* 0x000fe20003f66270 */
[----:B------:R-:W-:Y:S01]  /*8ae0*/  @!P1 IMAD.MOV R130, RZ, RZ, -R130 ;  /* 0x000000ffff829224 */ /* 0x000fe200078e0a82 */
[----:B------:R-:W-:Y:S01]  /*8af0*/  IABS R138, R142 ;  /* 0x0000008e008a7213 */ /* 0x000fe20000000000 */
[C---:B------:R-:W-:Y:S01]  /*8b00*/  IMAD R137, R201.reuse, R137, R126 ;  /* 0x00000089c9897224 */ /* 0x040fe200078e027e */
[----:B------:R-:W-:Y:S01]  /*8b10*/  ISETP.GT.U32.AND P1, PT, R201, R134, PT ;  /* 0x00000086c900720c */ /* 0x000fe20003f24070 */
[----:B------:R-:W-:Y:S01]  /*8b20*/  @!P0 IMAD.IADD R133, R133, 0x1, -R201 ;  /* 0x0000000185858824 */ /* 0x000fe200078e0ac9 */
[----:B------:R-:W-:Y:S01]  /*8b30*/  ISETP.GE.AND P0, PT, R127, RZ, PT ;  /* 0x000000ff7f00720c */ /* 0x000fe20003f06270 */
[----:B------:R-:W-:-:S02]  /*8b40*/  IMAD R136, R201, R4, R136 ;  /* 0x00000004c9887224 */ /* 0x000fc400078e0288 */
[----:B------:R-:W-:Y:S01]  /*8b50*/  @!P2 IMAD.IADD R135, R135, 0x1, -R201 ;  /* 0x000000018787a824 */ /* 0x000fe200078e0ac9 */
[C---:B------:R-:W-:Y:S01]  /*8b60*/  ISETP.GT.U32.AND P2, PT, R201.reuse, R137, PT ;  /* 0x00000089c900720c */ /* 0x040fe20003f44070 */
[----:B------:R-:W-:Y:S01]  /*8b70*/  @!P4 IMAD.MOV R131, RZ, RZ, -R131 ;  /* 0x000000ffff83c224 */ /* 0x000fe200078e0a83 */
[----:B------:R-:W-:Y:S01]  /*8b80*/  ISETP.GT.U32.AND P4, PT, R201, R136, PT ;  /* 0x00000088c900720c */ /* 0x000fe20003f84070 */
[----:B------:R-:W-:-:S04]  /*8b90*/  IMAD.HI.U32 R3, R207, R138, RZ ;  /* 0x0000008acf037227 */ /* 0x000fc800078e00ff */
[----:B------:R-:W-:Y:S02]  /*8ba0*/  VIADD R126, R0, 0xbf ;  /* 0x000000bf007e7836 */ /* 0x000fe40000000000 */
[----:B------:R-:W-:Y:S01]  /*8bb0*/  @!P1 IMAD.IADD R134, R134, 0x1, -R201 ;  /* 0x0000000186869824 */ /* 0x000fe200078e0ac9 */
[----:B------:R-:W-:Y:S01]  /*8bc0*/  ISETP.GE.AND P1, PT, R142, RZ, PT ;  /* 0x000000ff8e00720c */ /* 0x000fe20003f26270 */
[----:B------:R-:W-:Y:S01]  /*8bd0*/  IMAD.MOV R3, RZ, RZ, -R3 ;  /* 0x000000ffff037224 */ /* 0x000fe200078e0a03 */
[----:B------:R-:W-:Y:S01]  /*8be0*/  IABS R4, R126 ;  /* 0x0000007e00047213 */ /* 0x000fe20000000000 */
[----:B------:R-:W-:Y:S01]  /*8bf0*/  @!P0 IMAD.MOV R134, RZ, RZ, -R134 ;  /* 0x000000ffff868224 */ /* 0x000fe200078e0a86 */
[----:B------:R-:W-:Y:S01]  /*8c00*/  ISETP.GE.AND P0, PT, R126, RZ, PT ;  /* 0x000000ff7e00720c */ /* 0x000fe20003f06270 */
[----:B------:R-:W-:Y:S02]  /*8c10*/  IMAD R138, R201, R3, R138 ;  /* 0x00000003c98a7224 */ /* 0x000fe400078e028a */
[----:B------:R-:W-:-:S02]  /*8c20*/  VIADD R126, R0, 0xc0 ;  /* 0x000000c0007e7836 */ /* 0x000fc40000000000 */
[----:B------:R-:W-:Y:S02]  /*8c30*/  @!P2 IMAD.IADD R137, R137, 0x1, -R201 ;  /* 0x000000018989a824 */ /* 0x000fe400078e0ac9 */
[----:B------:R-:W-:-:S03]  /*8c40*/  IMAD.HI.U32 R3, R207, R4, RZ ;  /* 0x00000004cf037227 */ /* 0x000fc600078e00ff */
[C---:B------:R-:W-:Y:S01]  /*8c50*/  ISETP.GT.U32.AND P2, PT, R201.reuse, R137, PT ;  /* 0x00000089c900720c */ /* 0x040fe20003f44070 */
[----:B------:R-:W-:Y:S01]  /*8c60*/  @!P3 IMAD.MOV R135, RZ, RZ, -R135 ;  /* 0x000000ffff87b224 */ /* 0x000fe200078e0a87 */
[C---:B------:R-:W-:Y:S01]  /*8c70*/  ISETP.GT.U32.AND P3, PT, R201.reuse, R138, PT ;  /* 0x0000008ac900720c */ /* 0x040fe20003f64070 */
[----:B------:R-:W-:Y:S01]  /*8c80*/  @!P5 IMAD.MOV R132, RZ, RZ, -R132 ;  /* 0x000000ffff84d224 */ /* 0x000fe200078e0a84 */
[----:B------:R-:W-:Y:S01]  /*8c90*/  ISETP.GE.AND P5, PT, R140, RZ, PT ;  /* 0x000000ff8c00720c */ /* 0x000fe20003fa6270 */
[----:B------:R-:W-:Y:S01]  /*8ca0*/  @!P4 IMAD.IADD R136, R136, 0x1, -R201 ;  /* 0x000000018888c824 */ /* 0x000fe200078e0ac9 */
[----:B------:R-:W-:Y:S01]  /*8cb0*/  IABS R140, R126 ;  /* 0x0000007e008c7213 */ /* 0x000fe20000000000 */
[----:B------:R-:W-:Y:S02]  /*8cc0*/  IMAD.MOV R3, RZ, RZ, -R3 ;  /* 0x000000ffff037224 */ /* 0x000fe400078e0a03 */
[----:B------:R-:W-:Y:S01]  /*8cd0*/  @!P6 IMAD.MOV R133, RZ, RZ, -R133 ;  /* 0x000000ffff85e224 */ /* 0x000fe200078e0a85 */
[C---:B------:R-:W-:Y:S01]  /*8ce0*/  ISETP.GT.U32.AND P4, PT, R201.reuse, R136, PT ;  /* 0x00000088c900720c */ /* 0x040fe20003f84070 */
[----:B------:R-:W-:Y:S01]  /*8cf0*/  IMAD R139, R201, R3, R4 ;  /* 0x00000003c98b7224 */ /* 0x000fe200078e0204 */
[----:B------:R-:W-:Y:S01]  /*8d00*/  ISETP.GE.AND P6, PT, R141, RZ, PT ;  /* 0x000000ff8d00720c */ /* 0x000fe20003fc6270 */
[----:B------:R-:W-:-:S04]  /*8d10*/  IMAD.HI.U32 R3, R207, R140, RZ ;  /* 0x0000008ccf037227 */ /* 0x000fc800078e00ff */
[----:B------:R-:W-:Y:S02]  /*8d20*/  IMAD.MOV R4, RZ, RZ, -R3 ;  /* 0x000000ffff047224 */ /* 0x000fe400078e0a03 */
[--C-:B------:R-:W-:Y:S02]  /*8d30*/  @!P3 IMAD.IADD R138, R138, 0x1, -R201.reuse ;  /* 0x000000018a8ab824 */ /* 0x100fe400078e0ac9 */
[----:B------:R-:W-:Y:S02]  /*8d40*/  VIADD R127, R0, 0xc1 ;  /* 0x000000c1007f7836 */ /* 0x000fe40000000000 */
[--C-:B------:R-:W-:Y:S01]  /*8d50*/  @!P2 IMAD.IADD R137, R137, 0x1, -R201.reuse ;  /* 0x000000018989a824 */ /* 0x100fe200078e0ac9 */
[C---:B------:R-:W-:Y:S01]  /*8d60*/  ISETP.GT.U32.AND P3, PT, R201.reuse, R138, PT ;  /* 0x0000008ac900720c */ /* 0x040fe20003f64070 */
[----:B------:R-:W-:Y:S01]  /*8d70*/  IMAD R140, R201, R4, R140 ;  /* 0x00000004c98c7224 */ /* 0x000fe200078e028c */
[----:B------:R-:W-:Y:S01]  /*8d80*/  ISETP.GE.AND P2, PT, R127, RZ, PT ;  /* 0x000000ff7f00720c */ /* 0x000fe20003f46270 */
[----:B------:R-:W-:Y:S01]  /*8d90*/  @!P4 IMAD.IADD R136, R136, 0x1, -R201 ;  /* 0x000000018888c824 */ /* 0x000fe200078e0ac9 */
[----:B------:R-:W-:Y:S01]  /*8da0*/  ISETP.GE.AND P4, PT, R126, RZ, PT ;  /* 0x000000ff7e00720c */ /* 0x000fe20003f86270 */
[----:B------:R-:W-:Y:S01]  /*8db0*/  @!P6 IMAD.MOV R137, RZ, RZ, -R137 ;  /* 0x000000ffff89e224 */ /* 0x000fe200078e0a89 */
[----:B------:R-:W-:Y:S01]  /*8dc0*/  IABS R126, R127 ;  /* 0x0000007f007e7213 */ /* 0x000fe20000000000 */
[----:B------:R-:W-:Y:S01]  /*8dd0*/  VIADD R141, R0, 0xc2 ;  /* 0x000000c2008d7836 */ /* 0x000fe20000000000 */
[C---:B------:R-:W-:Y:S01]  /*8de0*/  ISETP.GT.U32.AND P6, PT, R201.reuse, R140, PT ;  /* 0x0000008cc900720c */ /* 0x040fe20003fc4070 */
[----:B------:R-:W-:Y:S01]  /*8df0*/  @!P5 IMAD.MOV R136, RZ, RZ, -R136 ;  /* 0x000000ffff88d224 */ /* 0x000fe200078e0a88 */
[----:B------:R-:W-:Y:S01]  /*8e00*/  ISETP.GT.U32.AND P5, PT, R201, R139, PT ;  /* 0x0000008bc900720c */ /* 0x000fe20003fa4070 */
[----:B------:R-:W-:Y:S01]  /*8e10*/  IMAD.HI.U32 R3, R207, R126, RZ ;  /* 0x0000007ecf037227 */ /* 0x000fe200078e00ff */
[----:B------:R-:W-:-:S03]  /*8e20*/  IABS R142, R141 ;  /* 0x0000008d008e7213 */ /* 0x000fc60000000000 */
[----:B------:R-:W-:Y:S02]  /*8e30*/  VIADD R127, R0, 0xc3 ;  /* 0x000000c3007f7836 */ /* 0x000fe40000000000 */
[----:B------:R-:W-:Y:S02]  /*8e40*/  IMAD.MOV R3, RZ, RZ, -R3 ;  /* 0x000000ffff037224 */ /* 0x000fe400078e0a03 */
[--C-:B------:R-:W-:Y:S01]  /*8e50*/  @!P3 IMAD.IADD R138, R138, 0x1, -R201.reuse ;  /* 0x000000018a8ab824 */ /* 0x100fe200078e0ac9 */
[----:B------:R-:W-:Y:S01]  /*8e60*/  ISETP.GE.AND P3, PT, R141, RZ, PT ;  /* 0x000000ff8d00720c */ /* 0x000fe20003f66270 */
[----:B------:R-:W-:Y:S01]  /*8e70*/  IMAD R141, R201, R3, R126 ;  /* 0x00000003c98d7224 */ /* 0x000fe200078e027e */
[----:B------:R-:W-:Y:S01]  /*8e80*/  IABS R126, R127 ;  /* 0x0000007f007e7213 */ /* 0x000fe20000000000 */
[----:B------:R-:W-:Y:S02]  /*8e90*/  @!P6 IMAD.IADD R140, R140, 0x1, -R201 ;  /* 0x000000018c8ce824 */ /* 0x000fe400078e0ac9 */
[----:B------:R-:W-:-:S03]  /*8ea0*/  IMAD.HI.U32 R3, R207, R142, RZ ;  /* 0x0000008ecf037227 */ /* 0x000fc600078e00ff */
[----:B------:R-:W-:Y:S01]  /*8eb0*/  ISETP.GT.U32.AND P6, PT, R201, R140, PT ;  /* 0x0000008cc900720c */ /* 0x000fe20003fc4070 */
[----:B------:R-:W-:Y:S02]  /*8ec0*/  IMAD.MOV R4, RZ, RZ, -R3 ;  /* 0x000000ffff047224 */ /* 0x000fe400078e0a03 */
[----:B------:R-:W-:-:S04]  /*8ed0*/  IMAD.HI.U32 R3, R207, R126, RZ ;  /* 0x0000007ecf037227 */ /* 0x000fc800078e00ff */
[----:B------:R-:W-:Y:S02]  /*8ee0*/  @!P5 IMAD.IADD R139, R139, 0x1, -R201 ;  /* 0x000000018b8bd824 */ /* 0x000fe400078e0ac9 */
[----:B------:R-:W-:Y:S02]  /*8ef0*/  IMAD.MOV R3, RZ, RZ, -R3 ;  /* 0x000000ffff037224 */ /* 0x000fe400078e0a03 */
[----:B------:R-:W-:Y:S01]  /*8f00*/  @!P1 IMAD.MOV R138, RZ, RZ, -R138 ;  /* 0x000000ffff8a9224 */ /* 0x000fe200078e0a8a */
[C---:B------:R-:W-:Y:S01]  /*8f10*/  ISETP.GT.U32.AND P1, PT, R201.reuse, R141, PT ;  /* 0x0000008dc900720c */ /* 0x040fe20003f24070 */
[C---:B------:R-:W-:Y:S01]  /*8f20*/  IMAD R143, R201.reuse, R3, R126 ;  /* 0x00000003c98f7224 */ /* 0x040fe200078e027e */
[C---:B------:R-:W-:Y:S01]  /*8f30*/  ISETP.GT.U32.AND P5, PT, R201.reuse, R139, PT ;  /* 0x0000008bc900720c */ /* 0x040fe20003fa4070 */
[----:B------:R-:W-:Y:S02]  /*8f40*/  @!P6 IMAD.IADD R140, R140, 0x1, -R201 ;  /* 0x000000018c8ce824 */ /* 0x000fe400078e0ac9 */
[----:B------:R-:W-:Y:S01]  /*8f50*/  VIADD R145, R0, 0xc4 ;  /* 0x000000c400917836 */ /* 0x000fe20000000000 */
[C---:B------:R-:W-:Y:S01]  /*8f60*/  ISETP.GT.U32.AND P6, PT, R201.reuse, R143, PT ;  /* 0x0000008fc900720c */ /* 0x040fe20003fc4070 */
[----:B------:R-:W-:-:S02]  /*8f70*/  IMAD R142, R201, R4, R142 ;  /* 0x00000004c98e7224 */ /* 0x000fc400078e028e */
[C---:B------:R-:W-:Y:S01]  /*8f80*/  VIADD R147, R0.reuse, 0xc5 ;  /* 0x000000c500937836 */ /* 0x040fe20000000000 */
[----:B------:R-:W-:Y:S01]  /*8f90*/  IABS R144, R145 ;  /* 0x0000009100907213 */ /* 0x000fe20000000000 */
[----:B------:R-:W-:Y:S02]  /*8fa0*/  VIADD R149, R0, 0xc6 ;  /* 0x000000c600957836 */ /* 0x000fe40000000000 */
[--C-:B------:R-:W-:Y:S01]  /*8fb0*/  @!P1 IMAD.IADD R141, R141, 0x1, -R201.reuse ;  /* 0x000000018d8d9824 */ /* 0x100fe200078e0ac9 */
[----:B------:R-:W-:Y:S01]  /*8fc0*/  IABS R126, R147 ;  /* 0x00000093007e7213 */ /* 0x000fe20000000000 */
[--C-:B------:R-:W-:Y:S01]  /*8fd0*/  @!P5 IMAD.IADD R139, R139, 0x1, -R201.reuse ;  /* 0x000000018b8bd824 */ /* 0x100fe200078e0ac9 */
[----:B------:R-:W-:Y:S01]  /*8fe0*/  ISETP.GT.U32.AND P5, PT, R201, R142, PT ;  /* 0x0000008ec900720c */ /* 0x000fe20003fa4070 */
[----:B------:R-:W-:Y:S01]  /*8ff0*/  IMAD.HI.U32 R3, R207, R144, RZ ;  /* 0x00000090cf037227 */ /* 0x000fe200078e00ff */
[----:B------:R-:W-:Y:S02]  /*9000*/  ISETP.GT.U32.AND P1, PT, R201, R141, PT ;  /* 0x0000008dc900720c */ /* 0x000fe40003f24070 */
[----:B------:R-:W-:Y:S01]  /*9010*/  IABS R146, R149 ;  /* 0x0000009500927213 */ /* 0x000fe20000000000 */
[----:B------:R-:W-:Y:S01]  /*9020*/  @!P6 IMAD.IADD R143, R143, 0x1, -R201 ;  /* 0x000000018f8fe824 */ /* 0x000fe200078e0ac9 */
[----:B------:R-:W-:Y:S01]  /*9030*/  ISETP.GE.AND P6, PT, R145, RZ, PT ;  /* 0x000000ff9100720c */ /* 0x000fe20003fc6270 */
[----:B------:R-:W-:-:S02]  /*9040*/  IMAD.MOV R3, RZ, RZ, -R3 ;  /* 0x000000ffff037224 */ /* 0x000fc400078e0a03 */
[----:B------:R-:W-:Y:S01]  /*9050*/  @!P4 IMAD.MOV R140, RZ, RZ, -R140 ;  /* 0x000000ffff8cc224 */ /* 0x000fe200078e0a8c */
[C---:B------:R-:W-:Y:S01]  /*9060*/  ISETP.GT.U32.AND P4, PT, R201.reuse, R143, PT ;  /* 0x0000008fc900720c */ /* 0x040fe20003f84070 */
[----:B------:R-:W-:Y:S02]  /*9070*/  IMAD R144, R201, R3, R144 ;  /* 0x00000003c9907224 */ /* 0x000fe400078e0290 */
[----:B------:R-:W-:-:S04]  /*9080*/  IMAD.HI.U32 R3, R207, R126, RZ ;  /* 0x0000007ecf037227 */ /* 0x000fc800078e00ff */
[----:B------:R-:W-:-:S04]  /*9090*/  IMAD.HI.U32 R4, R207, R146, RZ ;  /* 0x00000092cf047227 */ /* 0x000fc800078e00ff */
[----:B------:R-:W-:Y:S01]  /*90a0*/  @!P5 IMAD.IADD R142, R142, 0x1, -R201 ;  /* 0x000000018e8ed824 */ /* 0x000fe200078e0ac9 */
[----:B------:R-:W-:Y:S01]  /*90b0*/  ISETP.GE.AND P5, PT, R127, RZ, PT ;  /* 0x000000ff7f00720c */ /* 0x000fe20003fa6270 */
[----:B------:R-:W-:Y:S02]  /*90c0*/  IMAD.MOV R3, RZ, RZ, -R3 ;  /* 0x000000ffff037224 */ /* 0x000fe400078e0a03 */
[----:B------:R-:W-:Y:S02]  /*90d0*/  IMAD.MOV R4, RZ, RZ, -R4 ;  /* 0x000000ffff047224 */ /* 0x000fe400078e0a04 */
[----:B------:R-:W-:Y:S01]  /*90e0*/  @!P1 IMAD.IADD R141, R141, 0x1, -R201 ;  /* 0x000000018d8d9824 */ /* 0x000fe200078e0ac9 */
[C---:B------:R-:W-:Y:S01]  /*90f0*/  ISETP.GT.U32.AND P1, PT, R201.reuse, R144, PT ;  /* 0x00000090c900720c */ /* 0x040fe20003f24070 */
[----:B------:R-:W-:Y:S01]  /*9100*/  @!P0 IMAD.MOV R139, RZ, RZ, -R139 ;  /* 0x000000ffff8b8224 */ /* 0x000fe200078e0a8b */
[C---:B------:R-:W-:Y:S01]  /*9110*/  ISETP.GT.U32.AND P0, PT, R201.reuse, R142, PT ;  /* 0x0000008ec900720c */ /* 0x040fe20003f04070 */
[----:B------:R-:W-:-:S02]  /*9120*/  IMAD R145, R201, R3, R126 ;  /* 0x00000003c9917224 */ /* 0x000fc400078e027e */
[----:B------:R-:W-:Y:S02]  /*9130*/  IMAD R146, R201, R4, R146 ;  /* 0x00000004c9927224 */ /* 0x000fe400078e0292 */
[----:B------:R-:W-:Y:S01]  /*9140*/  @!P4 IMAD.IADD R143, R143, 0x1, -R201 ;  /* 0x000000018f8fc824 */ /* 0x000fe200078e0ac9 */
[C---:B------:R-:W-:Y:S01]  /*9150*/  ISETP.GT.U32.AND P4, PT, R201.reuse, R145, PT ;  /* 0x00000091c900720c */ /* 0x040fe20003f84070 */
[----:B------:R-:W-:Y:S01]  /*9160*/  @!P2 IMAD.MOV R141, RZ, RZ, -R141 ;  /* 0x000000ffff8da224 */ /* 0x000fe200078e0a8d */
[----:B------:R-:W-:Y:S01]  /*9170*/  ISETP.GT.U32.AND P2, PT, R201, R146, PT ;  /* 0x00000092c900720c */ /* 0x000fe20003f44070 */
[----:B------:R-:W-:Y:S02]  /*9180*/  VIADD R127, R0, 0xc7 ;  /* 0x000000c7007f7836 */ /* 0x000fe40000000000 */
[--C-:B------:R-:W-:Y:S02]  /*9190*/  @!P1 IMAD.IADD R144, R144, 0x1, -R201.reuse ;  /* 0x0000000190909824 */ /* 0x100fe400078e0ac9 */
[--C-:B------:R-:W-:Y:S01]  /*91a0*/  @!P0 IMAD.IADD R142, R142, 0x1, -R201.reuse ;  /* 0x000000018e8e8824 */ /* 0x100fe200078e0ac9 */
[----:B------:R-:W-:Y:S01]  /*91b0*/  ISETP.GE.AND P0, PT, R147, RZ, PT ;  /* 0x000000ff9300720c */ /* 0x000fe20003f06270 */
[C---:B------:R-:W-:Y:S01]  /*91c0*/  VIADD R147, R0.reuse, 0xc8 ;  /* 0x000000c800937836 */ /* 0x040fe20000000000 */
[----:B------:R-:W-:Y:S01]  /*91d0*/  ISETP.GT.U32.AND P1, PT, R201, R144, PT ;  /* 0x00000090c900720c */ /* 0x000fe20003f24070 */
[----:B------:R-:W-:Y:S01]  /*91e0*/  VIADD R151, R0, 0xc9 ;  /* 0x000000c900977836 */ /* 0x000fe20000000000 */
[----:B------:R-:W-:Y:S01]  /*91f0*/  IABS R126, R127 ;  /* 0x0000007f007e7213 */ /* 0x000fe20000000000 */
[--C-:B------:R-:W-:Y:S01]  /*9200*/  @!P4 IMAD.IADD R145, R145, 0x1, -R201.reuse ;  /* 0x000000019191c824 */ /* 0x100fe200078e0ac9 */
[----:B------:R-:W-:Y:S01]  /*9210*/  IABS R148, R147 ;  /* 0x0000009300947213 */ /* 0x000fe20000000000 */
[----:B------:R-:W-:-:S02]  /*9220*/  @!P2 IMAD.IADD R146, R146, 0x1, -R201 ;  /* 0x000000019292a824 */ /* 0x000fc400078e0ac9 */
[----:B------:R-:W-:Y:S01]  /*9230*/  IMAD.HI.U32 R3, R207, R126, RZ ;  /* 0x0000007ecf037227 */ /* 0x000fe200078e00ff */
[C---:B------:R-:W-:Y:S02]  /*9240*/  ISETP.GT.U32.AND P4, PT, R201.reuse, R145, PT ;  /* 0x00000091c900720c */ /* 0x040fe40003f84070 */
[----:B------:R-:W-:Y:S01]  /*9250*/  ISETP.GT.U32.AND P2, PT, R201, R146, PT ;  /* 0x00000092c900720c */ /* 0x000fe20003f44070 */
[----:B------:R-:W-:-:S04]  /*9260*/  IMAD.HI.U32 R4, R207, R148, RZ ;  /* 0x00000094cf047227 */ /* 0x000fc800078e00ff */
[----:B------:R-:W-:Y:S01]  /*9270*/  @!P5 IMAD.MOV R143, RZ, RZ, -R143 ;  /* 0x000000ffff8fd224 */ /* 0x000fe200078e0a8f */
[----:B------:R-:W-:Y:S01]  /*9280*/  ISETP.GE.AND P5, PT, R127, RZ, PT ;  /* 0x000000ff7f00720c */ /* 0x000fe20003fa6270 */
[----:B------:R-:W-:Y:S01]  /*9290*/  IMAD.MOV R3, RZ, RZ, -R3 ;  /* 0x000000ffff037224 */ /* 0x000fe200078e0a03 */
[----:B------:R-:W-:Y:S01]  /*92a0*/  IABS R127, R151 ;  /* 0x00000097007f7213 */ /* 0x000fe20000000000 */
[----:B------:R-:W-:Y:S02]  /*92b0*/  IMAD.MOV R4, RZ, RZ, -R4 ;  /* 0x000000ffff047224 */ /* 0x000fe400078e0a04 */
[----:B------:R-:W-:Y:S01]  /*92c0*/  @!P1 IMAD.IADD R144, R144, 0x1, -R201 ;  /* 0x0000000190909824 */ /* 0x000fe200078e0ac9 */
[----:B------:R-:W-:Y:S01]  /*92d0*/  ISETP.GE.AND P1, PT, R147, RZ, PT ;  /* 0x000000ff9300720c */ /* 0x000fe20003f26270 */
[C---:B------:R-:W-:Y:S02]  /*92e0*/  IMAD R147, R201.reuse, R3, R126 ;  /* 0x00000003c9937224 */ /* 0x040fe400078e027e */
[----:B------:R-:W-:-:S02]  /*92f0*/  IMAD R148, R201, R4, R148 ;  /* 0x00000004c9947224 */ /* 0x000fc400078e0294 */
[----:B------:R-:W-:Y:S02]  /*9300*/  IMAD.MOV.U32 R126, RZ, RZ, R127 ;  /* 0x000000ffff7e7224 */ /* 0x000fe400078e007f */
[--C-:B------:R-:W-:Y:S01]  /*9310*/  @!P4 IMAD.IADD R145, R145, 0x1, -R201.reuse ;  /* 0x000000019191c824 */ /* 0x100fe200078e0ac9 */
[C---:B------:R-:W-:Y:S01]  /*9320*/  ISETP.GT.U32.AND P4, PT, R201.reuse, R147, PT ;  /* 0x00000093c900720c */ /* 0x040fe20003f84070 */
[----:B------:R-:W-:Y:S01]  /*9330*/  @!P2 IMAD.IADD R146, R146, 0x1, -R201 ;  /* 0x000000019292a824 */ /* 0x000fe200078e0ac9 */
[----:B------:R-:W-:Y:S01]  /*9340*/  ISETP.GT.U32.AND P2, PT, R201, R148, PT ;  /* 0x00000094c900720c */ /* 0x000fe20003f44070 */
[----:B------:R-:W-:Y:S02]  /*9350*/  VIADD R153, R0, 0xca ;  /* 0x000000ca00997836 */ /* 0x000fe40000000000 */
[----:B------:R-:W-:-:S03]  /*9360*/  IMAD.HI.U32 R3, R207, R126, RZ ;  /* 0x0000007ecf037227 */ /* 0x000fc600078e00ff */
[----:B------:R-:W-:Y:S01]  /*9370*/  IABS R150, R153 ;  /* 0x0000009900967213 */ /* 0x000fe20000000000 */
[----:B------:R-:W-:Y:S02]  /*9380*/  IMAD.MOV R3, RZ, RZ, -R3 ;  /* 0x000000ffff037224 */ /* 0x000fe400078e0a03 */
[C---:B------:R-:W-:Y:S02]  /*9390*/  VIADD R155, R0.reuse, 0xcc ;  /* 0x000000cc009b7836 */ /* 0x040fe40000000000 */
[----:B------:R-:W-:Y:S01]  /*93a0*/  @!P3 IMAD.MOV R142, RZ, RZ, -R142 ;  /* 0x000000ffff8eb224 */ /* 0x000fe200078e0a8e */
[----:B------:R-:W-:Y:S01]  /*93b0*/  ISETP.GE.AND P3, PT, R149, RZ, PT ;  /* 0x000000ff9500720c */ /* 0x000fe20003f66270 */
[----:B------:R-:W-:Y:S01]  /*93c0*/  VIADD R154, R0, 0xcb ;  /* 0x000000cb009a7836 */ /* 0x000fe20000000000 */
[----:B------:R-:W-:Y:S01]  /*93d0*/  IABS R4, R155 ;  /* 0x0000009b00047213 */ /* 0x000fe20000000000 */
[----:B------:R-:W-:Y:S02]  /*93e0*/  IMAD R149, R201, R3, R126 ;  /* 0x00000003c9957224 */ /* 0x000fe400078e027e */
[----:B------:R-:W-:Y:S01]  /*93f0*/  IMAD.HI.U32 R3, R207, R150, RZ ;  /* 0x00000096cf037227 */ /* 0x000fe200078e00ff */
[----:B------:R-:W-:-:S03]  /*9400*/  IABS R152, R154 ;  /* 0x0000009a00987213 */ /* 0x000fc60000000000 */
[--C-:B------:R-:W-:Y:S01]  /*9410*/  @!P4 IMAD.IADD R147, R147, 0x1, -R201.reuse ;  /* 0x000000019393c824 */ /* 0x100fe200078e0ac9 */
[----:B------:R-:W-:Y:S01]  /*9420*/  ISETP.GT.U32.AND P4, PT, R201, R149, PT ;  /* 0x00000095c900720c */ /* 0x000fe20003f84070 */
[----:B------:R-:W-:Y:S01]  /*9430*/  @!P2 IMAD.IADD R148, R148, 0x1, -R201 ;  /* 0x000000019494a824 */ /* 0x000fe200078e0ac9 */
[----:B------:R-:W-:Y:S01]  /*9440*/  ISETP.GE.AND P2, PT, R151, RZ, PT ;  /* 0x000000ff9700720c */ /* 0x000fe20003f46270 */
[----:B------:R-:W-:Y:S02]  /*9450*/  IMAD.MOV R3, RZ, RZ, -R3 ;  /* 0x000000ffff037224 */ /* 0x000fe400078e0a03 */
[----:B------:R-:W-:Y:S02]  /*9460*/  IMAD.MOV.U32 R126, RZ, RZ, R4 ;  /* 0x000000ffff7e7224 */ /* 0x000fe400078e0004 */
[----:B------:R-:W-:Y:S01]  /*9470*/  @!P6 IMAD.MOV R144, RZ, RZ, -R144 ;  /* 0x000000ffff90e224 */ /* 0x000fe200078e0a90 */
[C---:B------:R-:W-:Y:S01]  /*9480*/  ISETP.GT.U32.AND P6, PT, R201.reuse, R147, PT ;  /* 0x00000093c900720c */ /* 0x040fe20003fc4070 */
[----:B------:R-:W-:Y:S01]  /*9490*/  @!P0 IMAD.MOV R145, RZ, RZ, -R145 ;  /* 0x000000ffff918224 */ /* 0x000fe200078e0a91 */
[----:B------:R-:W-:Y:S01]  /*94a0*/  ISETP.GT.U32.AND P0, PT, R201, R148, PT ;  /* 0x00000094c900720c */ /* 0x000fe20003f04070 */
[----:B------:R-:W-:-:S04]  /*94b0*/  IMAD.HI.U32 R4, R207, R152, RZ ;  /* 0x00000098cf047227 */ /* 0x000fc800078e00ff */
[----:B------:R-:W-:Y:S02]  /*94c0*/  IMAD R150, R201, R3, R150 ;  /* 0x00000003c9967224 */ /* 0x000fe400078e0296 */
[----:B------:R-:W-:-:S04]  /*94d0*/  IMAD.HI.U32 R3, R207, R126, RZ ;  /* 0x0000007ecf037227 */ /* 0x000fc800078e00ff */
[----:B------:R-:W-:Y:S02]  /*94e0*/  IMAD.MOV R4, RZ, RZ, -R4 ;  /* 0x000000ffff047224 */ /* 0x000fe400078e0a04 */
[----:B------:R-:W-:Y:S02]  /*94f0*/  VIADD R156, R0, 0xcd ;  /* 0x000000cd009c7836 */ /* 0x000fe40000000000 */
[----:B------:R-:W-:Y:S02]  /*9500*/  IMAD.MOV R3, RZ, RZ, -R3 ;  /* 0x000000ffff037224 */ /* 0x000fe400078e0a03 */
[----:B------:R-:W-:Y:S01]  /*9510*/  IMAD R151, R201, R4, R152 ;  /* 0x00000004c9977224 */ /* 0x000fe200078e0298 */
[----:B------:R-:W-:Y:S01]  /*9520*/  IABS R127, R156 ;  /* 0x0000009c007f7213 */ /* 0x000fe20000000000 */
[----:B------:R-:W-:Y:S02]  /*9530*/  @!P4 IMAD.IADD R149, R149, 0x1, -R201 ;  /* 0x000000019595c824 */ /* 0x000fe400078e0ac9 */
[----:B------:R-:W-:-:S02]  /*9540*/  IMAD R152, R201, R3, R126 ;  /* 0x00000003c9987224 */ /* 0x000fc400078e027e */
[--C-:B------:R-:W-:Y:S01]  /*9550*/  @!P6 IMAD.IADD R147, R147, 0x1, -R201.reuse ;  /* 0x000000019393e824 */ /* 0x100fe200078e0ac9 */
[C---:B------:R-:W-:Y:S01]  /*9560*/  ISETP.GT.U32.AND P4, PT, R201.reuse, R149, PT ;  /* 0x00000095c900720c */ /* 0x040fe20003f84070 */
[----:B------:R-:W-:Y:S01]  /*9570*/  @!P0 IMAD.IADD R148, R148, 0x1, -R201 ;  /* 0x0000000194948824 */ /* 0x000fe200078e0ac9 */
[C---:B------:R-:W-:Y:S01]  /*9580*/  ISETP.GT.U32.AND P6, PT, R201.reuse, R150, PT ;  /* 0x00000096c900720c */ /* 0x040fe20003fc4070 */
[----:B------:R-:W-:Y:S01]  /*9590*/  IMAD.MOV.U32 R4, RZ, RZ, R127 ;  /* 0x000000ffff047224 */ /* 0x000fe200078e007f */
[C---:B------:R-:W-:Y:S01]  /*95a0*/  ISETP.GT.U32.AND P0, PT, R201.reuse, R152, PT ;  /* 0x00000098c900720c */ /* 0x040fe20003f04070 */
[----:B------:R-:W-:Y:S01]  /*95b0*/  @!P3 IMAD.MOV R146, RZ, RZ, -R146 ;  /* 0x000000ffff92b224 */ /* 0x000fe200078e0a92 */
[----:B------:R-:W-:Y:S01]  /*95c0*/  ISETP.GT.U32.AND P3, PT, R201, R151, PT ;  /* 0x00000097c900720c */ /* 0x000fe20003f64070 */
[----:B------:R-:W-:-:S04]  /*95d0*/  IMAD.HI.U32 R3, R207, R4, RZ ;  /* 0x00000004cf037227 */ /* 0x000fc800078e00ff */
[----:B------:R-:W-:Y:S02]  /*95e0*/  IMAD.MOV R3, RZ, RZ, -R3 ;  /* 0x000000ffff037224 */ /* 0x000fe400078e0a03 */
[----:B------:R-:W-:Y:S02]  /*95f0*/  VIADD R127, R0, 0xce ;  /* 0x000000ce007f7836 */ /* 0x000fe40000000000 */
[----:B------:R-:W-:Y:S01]  /*9600*/  @!P5 IMAD.MOV R147, RZ, RZ, -R147 ;  /* 0x000000ffff93d224 */ /* 0x000fe200078e0a93 */
[----:B------:R-:W-:Y:S01]  /*9610*/  ISETP.GE.AND P5, PT, R153, RZ, PT ;  /* 0x000000ff9900720c */ /* 0x000fe20003fa6270 */
[--C-:B------:R-:W-:Y:S01]  /*9620*/  @!P4 IMAD.IADD R149, R149, 0x1, -R201.reuse ;  /* 0x000000019595c824 */ /* 0x100fe200078e0ac9 */
[----:B------:R-:W-:Y:S01]  /*9630*/  ISETP.GE.AND P4, PT, R154, RZ, PT ;  /* 0x000000ff9a00720c */ /* 0x000fe20003f86270 */
[--C-:B------:R-:W-:Y:S01]  /*9640*/  @!P6 IMAD.IADD R150, R150, 0x1, -R201.reuse ;  /* 0x000000019696e824 */ /* 0x100fe200078e0ac9 */
[----:B------:R-:W-:Y:S01]  /*9650*/  ISETP.GE.AND P6, PT, R155, RZ, PT ;  /* 0x000000ff9b00720c */ /* 0x000fe20003fc6270 */
[----:B------:R-:W-:Y:S01]  /*9660*/  IMAD R153, R201, R3, R4 ;  /* 0x00000003c9997224 */ /* 0x000fe200078e0204 */
[----:B------:R-:W-:Y:S01]  /*9670*/  IABS R154, R127 ;  /* 0x0000007f009a7213 */ /* 0x000fe20000000000 */
[----:B------:R-:W-:-:S02]  /*9680*/  @!P0 IMAD.IADD R152, R152, 0x1, -R201 ;  /* 0x0000000198988824 */ /* 0x000fc400078e0ac9 */
[----:B------:R-:W-:Y:S02]  /*9690*/  VIADD R155, R0, 0xcf ;  /* 0x000000cf009b7836 */ /* 0x000fe40000000000 */
[----:B------:R-:W-:Y:S01]  /*96a0*/  @!P3 IMAD.IADD R151, R151, 0x1, -R201 ;  /* 0x000000019797b824 */ /* 0x000fe200078e0ac9 */
[C---:B------:R-:W-:Y:S01]  /*96b0*/  ISETP.GT.U32.AND P3, PT, R201.reuse, R150, PT ;  /* 0x00000096c900720c */ /* 0x040fe20003f64070 */
[----:B------:R-:W-:Y:S01]  /*96c0*/  @!P1 IMAD.MOV R148, RZ, RZ, -R148 ;  /* 0x000000ffff949224 */ /* 0x000fe200078e0a94 */
[C---:B------:R-:W-:Y:S01]  /*96d0*/  ISETP.GT.U32.AND P1, PT, R201.reuse, R152, PT ;  /* 0x00000098c900720c */ /* 0x040fe20003f24070 */
[----:B------:R-:W-:Y:S01]  /*96e0*/  @!P2 IMAD.MOV R149, RZ, RZ, -R149 ;  /* 0x000000ffff95a224 */ /* 0x000fe200078e0a95 */
[----:B------:R-:W-:Y:S01]  /*96f0*/  ISETP.GT.U32.AND P2, PT, R201, R153, PT ;  /* 0x00000099c900720c */ /* 0x000fe20003f44070 */
[----:B------:R-:W-:Y:S01]  /*9700*/  IMAD.HI.U32 R3, R207, R154, RZ ;  /* 0x0000009acf037227 */ /* 0x000fe200078e00ff */
[----:B------:R-:W-:Y:S02]  /*9710*/  IABS R126, R155 ;  /* 0x0000009b007e7213 */ /* 0x000fe40000000000 */
[----:B------:R-:W-:Y:S01]  /*9720*/  ISETP.GT.U32.AND P0, PT, R201, R151, PT ;  /* 0x00000097c900720c */ /* 0x000fe20003f04070 */
[----:B------:R-:W-:-:S02]  /*9730*/  IMAD.MOV R4, RZ, RZ, -R3 ;  /* 0x000000ffff047224 */ /* 0x000fc400078e0a03 */
[----:B------:R-:W-:-:S04]  /*9740*/  IMAD.HI.U32 R3, R207, R126, RZ ;  /* 0x0000007ecf037227 */ /* 0x000fc800078e00ff */
[C---:B------:R-:W-:Y:S02]  /*9750*/  IMAD R154, R201.reuse, R4, R154 ;  /* 0x00000004c99a7224 */ /* 0x040fe400078e029a */
[----:B------:R-:W-:Y:S02]  /*9760*/  IMAD.MOV R3, RZ, RZ, -R3 ;  /* 0x000000ffff037224 */ /* 0x000fe400078e0a03 */
[--C-:B------:R-:W-:Y:S01]  /*9770*/  @!P1 IMAD.IADD R152, R152, 0x1, -R201.reuse ;  /* 0x0000000198989824 */ /* 0x100fe200078e0ac9 */
[----:B------:R-:W-:Y:S01]  /*9780*/  ISETP.GT.U32.AND P1, PT, R201, R154, PT ;  /* 0x0000009ac900720c */ /* 0x000fe20003f24070 */
[--C-:B------:R-:W-:Y:S01]  /*9790*/  @!P2 IMAD.IADD R153, R153, 0x1, -R201.reuse ;  /* 0x000000019999a824 */ /* 0x100fe200078e0ac9 */
[----:B------:R-:W-:Y:S01]  /*97a0*/  ISETP.GE.AND P2, PT, R155, RZ, PT ;  /* 0x000000ff9b00720c */ /* 0x000fe20003f46270 */
[----:B------:R-:W-:Y:S01]  /*97b0*/  @!P0 IMAD.IADD R151, R151, 0x1, -R201 ;  /* 0x0000000197978824 */ /* 0x000fe200078e0ac9 */
[----:B------:R-:W-:Y:S01]  /*97c0*/  ISETP.GE.AND P0, PT, R127, RZ, PT ;  /* 0x000000ff7f00720c */ /* 0x000fe20003f06270 */
[----:B------:R-:W-:-:S02]  /*97d0*/  IMAD R155, R201, R3, R126 ;  /* 0x00000003c99b7224 */ /* 0x000fc400078e027e */
[----:B------:R-:W-:Y:S02]  /*97e0*/  VIADD R157, R0, 0xd0 ;  /* 0x000000d0009d7836 */ /* 0x000fe40000000000 */
[----:B------:R-:W-:Y:S01]  /*97f0*/  @!P3 IMAD.IADD R150, R150, 0x1, -R201 ;  /* 0x000000019696b824 */ /* 0x000fe200078e0ac9 */
[----:B------:R-:W-:Y:S01]  /*9800*/  ISETP.GE.AND P3, PT, R156, RZ, PT ;  /* 0x000000ff9c00720c */ /* 0x000fe20003f66270 */
[----:B------:R-:W-:Y:S01]  /*9810*/  @!P4 IMAD.MOV R151, RZ, RZ, -R151 ;  /* 0x000000ffff97c224 */ /* 0x000fe200078e0a97 */
[C---:B------:R-:W-:Y:S01]  /*9820*/  ISETP.GT.U32.AND P4, PT, R201.reuse, R155, PT ;  /* 0x0000009bc900720c */ /* 0x040fe20003f84070 */
[----:B------:R-:W-:Y:S01]  /*9830*/  VIADD R127, R0, 0xd1 ;  /* 0x000000d1007f7836 */ /* 0x000fe20000000000 */
[----:B------:R-:W-:Y:S01]  /*9840*/  IABS R156, R157 ;  /* 0x0000009d009c7213 */ /* 0x000fe20000000000 */
[----:B------:R-:W-:Y:S01]  /*9850*/  @!P1 IMAD.IADD R154, R154, 0x1, -R201 ;  /* 0x000000019a9a9824 */ /* 0x000fe200078e0ac9 */
[----:B------:R-:W-:Y:S01]  /*9860*/  ISETP.GT.U32.AND P1, PT, R201, R153, PT ;  /* 0x00000099c900720c */ /* 0x000fe20003f24070 */
[----:B------:R-:W-:Y:S01]  /*9870*/  VIADD R161, R0, 0xd2 ;  /* 0x000000d200a17836 */ /* 0x000fe20000000000 */
[----:B------:R-:W-:Y:S01]  /*9880*/  IABS R126, R127 ;  /* 0x0000007f007e7213 */ /* 0x000fe20000000000 */
[----:B------:R-:W-:-:S03]  /*9890*/  IMAD.HI.U32 R3, R207, R156, RZ ;  /* 0x0000009ccf037227 */ /* 0x000fc600078e00ff */
[----:B------:R-:W-:Y:S01]  /*98a0*/  IABS R158, R161 ;  /* 0x000000a1009e7213 */ /* 0x000fe20000000000 */
[----:B------:R-:W-:Y:S02]  /*98b0*/  IMAD.MOV R3, RZ, RZ, -R3 ;  /* 0x000000ffff037224 */ /* 0x000fe400078e0a03 */
[----:B------:R-:W-:Y:S02]  /*98c0*/  @!P4 IMAD.IADD R155, R155, 0x1, -R201 ;  /* 0x000000019b9bc824 */ /* 0x000fe400078e0ac9 */
[----:B------:R-:W-:Y:S02]  /*98d0*/  IMAD R156, R201, R3, R156 ;  /* 0x00000003c99c7224 */ /* 0x000fe400078e029c */
[----:B------:R-:W-:Y:S01]  /*98e0*/  IMAD.HI.U32 R3, R207, R126, RZ ;  /* 0x0000007ecf037227 */ /* 0x000fe200078e00ff */
[----:B------:R-:W-:-:S03]  /*98f0*/  ISETP.GT.U32.AND P4, PT, R201, R155, PT ;  /* 0x0000009bc900720c */ /* 0x000fc60003f84070 */
[----:B------:R-:W-:Y:S01]  /*9900*/  @!P5 IMAD.MOV R150, RZ, RZ, -R150 ;  /* 0x000000ffff96d224 */ /* 0x000fe200078e0a96 */
[----:B------:R-:W-:Y:S01]  /*9910*/  ISETP.GT.U32.AND P5, PT, R201, R154, PT ;  /* 0x0000009ac900720c */ /* 0x000fe20003fa4070 */
[----:B------:R-:W-:Y:S01]  /*9920*/  @!P6 IMAD.MOV R152, RZ, RZ, -R152 ;  /* 0x000000ffff98e224 */ /* 0x000fe200078e0a98 */
[----:B------:R-:W-:Y:S01]  /*9930*/  ISETP.GE.AND P6, PT, R157, RZ, PT ;  /* 0x000000ff9d00720c */ /* 0x000fe20003fc6270 */
[----:B------:R-:W-:-:S04]  /*9940*/  IMAD.HI.U32 R4, R207, R158, RZ ;  /* 0x0000009ecf047227 */ /* 0x000fc800078e00ff */
[----:B------:R-:W-:Y:S02]  /*9950*/  IMAD.MOV R157, RZ, RZ, -R3 ;  /* 0x000000ffff9d7224 */ /* 0x000fe400078e0a03 */
[----:B------:R-:W-:Y:S01]  /*9960*/  @!P1 IMAD.IADD R153, R153, 0x1, -R201 ;  /* 0x0000000199999824 */ /* 0x000fe200078e0ac9 */
[C---:B------:R-:W-:Y:S01]  /*9970*/  ISETP.GT.U32.AND P1, PT, R201.reuse, R156, PT ;  /* 0x0000009cc900720c */ /* 0x040fe20003f24070 */
[----:B------:R-:W-:Y:S02]  /*9980*/  IMAD.MOV R4, RZ, RZ, -R4 ;  /* 0x000000ffff047224 */ /* 0x000fe400078e0a04 */
[C---:B------:R-:W-:Y:S02]  /*9990*/  IMAD R157, R201.reuse, R157, R126 ;  /* 0x0000009dc99d7224 */ /* 0x040fe400078e027e */
[----:B------:R-:W-:Y:S02]  /*99a0*/  VIADD R162, R0, 0xd3 ;  /* 0x000000d300a27836 */ /* 0x000fe40000000000 */
[----:B------:R-:W-:-:S02]  /*99b0*/  IMAD R158, R201, R4, R158 ;  /* 0x00000004c99e7224 */ /* 0x000fc400078e029e */
[----:B------:R-:W-:Y:S01]  /*99c0*/  @!P3 IMAD.MOV R153, RZ, RZ, -R153 ;  /* 0x000000ffff99b224 */ /* 0x000fe200078e0a99 */
[----:B------:R-:W-:Y:S01]  /*99d0*/  ISETP.GT.U32.AND P3, PT, R201, R157, PT ;  /* 0x0000009dc900720c */ /* 0x000fe20003f64070 */
[--C-:B------:R-:W-:Y:S01]  /*99e0*/  @!P5 IMAD.IADD R154, R154, 0x1, -R201.reuse ;  /* 0x000000019a9ad824 */ /* 0x100fe200078e0ac9 */
[----:B------:R-:W-:Y:S01]  /*99f0*/  IABS R160, R162 ;  /* 0x000000a200a07213 */ /* 0x000fe20000000000 */
[----:B------:R-:W-:Y:S01]  /*9a00*/  @!P4 IMAD.IADD R155, R155, 0x1, -R201 ;  /* 0x000000019b9bc824 */ /* 0x000fe200078e0ac9 */
[----:B------:R-:W-:Y:S01]  /*9a10*/  ISETP.GE.AND P5, PT, R127, RZ, PT ;  /* 0x000000ff7f00720c */ /* 0x000fe20003fa6270 */
[----:B------:R-:W-:Y:S01]  /*9a20*/  VIADD R127, R0, 0xd4 ;  /* 0x000000d4007f7836 */ /* 0x000fe20000000000 */
[----:B------:R-:W-:Y:S01]  /*9a30*/  ISETP.GT.U32.AND P4, PT, R201, R158, PT ;  /* 0x0000009ec900720c */ /* 0x000fe20003f84070 */
[----:B------:R-:W-:-:S03]  /*9a40*/  IMAD.HI.U32 R3, R207, R160, RZ ;  /* 0x000000a0cf037227 */ /* 0x000fc600078e00ff */
[----:B------:R-:W-:Y:S01]  /*9a50*/  IABS R4, R127 ;  /* 0x0000007f00047213 */ /* 0x000fe20000000000 */
[----:B------:R-:W-:Y:S02]  /*9a60*/  @!P1 IMAD.IADD R156, R156, 0x1, -R201 ;  /* 0x000000019c9c9824 */ /* 0x000fe400078e0ac9 */
[----:B------:R-:W-:Y:S02]  /*9a70*/  IMAD.MOV R3, RZ, RZ, -R3 ;  /* 0x000000ffff037224 */ /* 0x000fe400078e0a03 */
[--C-:B------:R-:W-:Y:S01]  /*9a80*/  @!P3 IMAD.IADD R157, R157, 0x1, -R201.reuse ;  /* 0x000000019d9db824 */ /* 0x100fe200078e0ac9 */
[C---:B------:R-:W-:Y:S01]  /*9a90*/  ISETP.GT.U32.AND P1, PT, R201.reuse, R156, PT ;  /* 0x0000009cc900720c */ /* 0x040fe20003f24070 */
[----:B------:R-:W-:Y:S01]  /*9aa0*/  IMAD R159, R201, R3, R160 ;  /* 0x00000003c99f7224 */ /* 0x000fe200078e02a0 */
[----:B------:R-:W-:Y:S01]  /*9ab0*/  ISETP.GE.AND P3, PT, R127, RZ, PT ;  /* 0x000000ff7f00720c */ /* 0x000fe20003f66270 */
[----:B------:R-:W-:Y:S02]  /*9ac0*/  IMAD.MOV.U32 R160, RZ, RZ, R4 ;  /* 0x000000ffffa07224 */ /* 0x000fe400078e0004 */
[----:B------:R-:W-:Y:S01]  /*9ad0*/  @!P4 IMAD.IADD R158, R158, 0x1, -R201 ;  /* 0x000000019e9ec824 */ /* 0x000fe200078e0ac9 */
[----:B------:R-:W-:Y:S01]  /*9ae0*/  ISETP.GT.U32.AND P4, PT, R201, R157, PT ;  /* 0x0000009dc900720c */ /* 0x000fe20003f84070 */
[----:B------:R-:W-:-:S02]  /*9af0*/  VIADD R163, R0, 0xd5 ;  /* 0x000000d500a37836 */ /* 0x000fc40000000000 */
[----:B------:R-:W-:-:S03]  /*9b00*/  IMAD.HI.U32 R3, R207, R160, RZ ;  /* 0x000000a0cf037227 */ /* 0x000fc600078e00ff */
[----:B------:R-:W-:Y:S01]  /*9b10*/  IABS R4, R163 ;  /* 0x000000a300047213 */ /* 0x000fe20000000000 */
[----:B------:R-:W-:Y:S02]  /*9b20*/  IMAD.MOV R3, RZ, RZ, -R3 ;  /* 0x000000ffff037224 */ /* 0x000fe400078e0a03 */
[----:B------:R-:W-:Y:S01]  /*9b30*/  @!P1 IMAD.IADD R156, R156, 0x1, -R201 ;  /* 0x000000019c9c9824 */ /* 0x000fe200078e0ac9 */
[----:B------:R-:W-:Y:S01]  /*9b40*/  ISETP.GE.AND P1, PT, R162, RZ, PT ;  /* 0x000000ffa200720c */ /* 0x000fe20003f26270 */
[----:B------:R-:W-:Y:S02]  /*9b50*/  IMAD R160, R201, R3, R160 ;  /* 0x00000003c9a07224 */ /* 0x000fe400078e02a0 */
[----:B------:R-:W-:Y:S02]  /*9b60*/  VIADD R127, R0, 0xd6 ;  /* 0x000000d6007f7836 */ /* 0x000fe40000000000 */
[----:B------:R-:W-:-:S03]  /*9b70*/  IMAD.HI.U32 R3, R207, R4, RZ ;  /* 0x00000004cf037227 */ /* 0x000fc600078e00ff */
[----:B------:R-:W-:Y:S01]  /*9b80*/  IABS R162, R127 ;  /* 0x0000007f00a27213 */ /* 0x000fe20000000000 */
[----:B------:R-:W-:Y:S01]  /*9b90*/  @!P6 IMAD.MOV R156, RZ, RZ, -R156 ;  /* 0x000000ffff9ce224 */ /* 0x000fe200078e0a9c */
[----:B------:R-:W-:Y:S01]  /*9ba0*/  ISETP.GT.U32.AND P6, PT, R201, R158, PT ;  /* 0x0000009ec900720c */ /* 0x000fe20003fc4070 */
[----:B------:R-:W-:Y:S01]  /*9bb0*/  @!P4 IMAD.IADD R157, R157, 0x1, -R201 ;  /* 0x000000019d9dc824 */ /* 0x000fe200078e0ac9 */
[C---:B------:R-:W-:Y:S01]  /*9bc0*/  ISETP.GT.U32.AND P4, PT, R201.reuse, R160, PT ;  /* 0x000000a0c900720c */ /* 0x040fe20003f84070 */
[----:B------:R-:W-:Y:S02]  /*9bd0*/  IMAD.MOV R3, RZ, RZ, -R3 ;  /* 0x000000ffff037224 */ /* 0x000fe400078e0a03 */
[----:B------:R-:W-:Y:S01]  /*9be0*/  @!P2 IMAD.MOV R155, RZ, RZ, -R155 ;  /* 0x000000ffff9ba224 */ /* 0x000fe200078e0a9b */
[----:B------:R-:W-:Y:S01]  /*9bf0*/  ISETP.GT.U32.AND P2, PT, R201, R159, PT ;  /* 0x0000009fc900720c */ /* 0x000fe20003f44070 */
[----:B------:R-:W-:Y:S01]  /*9c00*/  @!P0 IMAD.MOV R154, RZ, RZ, -R154 ;  /* 0x000000ffff9a8224 */ /* 0x000fe200078e0a9a */
[----:B------:R-:W-:Y:S01]  /*9c10*/  ISETP.GE.AND P0, PT, R161, RZ, PT ;  /* 0x000000ffa100720c */ /* 0x000fe20003f06270 */
[----:B------:R-:W-:-:S02]  /*9c20*/  IMAD R161, R201, R3, R4 ;  /* 0x00000003c9a17224 */ /* 0x000fc400078e0204 */
[----:B------:R-:W-:-:S04]  /*9c30*/  IMAD.HI.U32 R3, R207, R162, RZ ;  /* 0x000000a2cf037227 */ /* 0x000fc800078e00ff */
[----:B------:R-:W-:Y:S02]  /*9c40*/  IMAD.MOV R4, RZ, RZ, -R3 ;  /* 0x000000ffff047224 */ /* 0x000fe400078e0a03 */
[--C-:B------:R-:W-:Y:S01]  /*9c50*/  @!P6 IMAD.IADD R158, R158, 0x1, -R201.reuse ;  /* 0x000000019e9ee824 */ /* 0x100fe200078e0ac9 */
[----:B------:R-:W-:Y:S01]  /*9c60*/  ISETP.GT.U32.AND P6, PT, R201, R161, PT ;  /* 0x000000a1c900720c */ /* 0x000fe20003fc4070 */
[----:B------:R-:W-:Y:S02]  /*9c70*/  VIADD R167, R0, 0xd8 ;  /* 0x000000d800a77836 */ /* 0x000fe40000000000 */
[--C-:B------:R-:W-:Y:S01]  /*9c80*/  @!P4 IMAD.IADD R160, R160, 0x1, -R201.reuse ;  /* 0x00000001a0a0c824 */ /* 0x100fe200078e0ac9 */
[----:B------:R-:W-:Y:S01]  /*9c90*/  ISETP.GE.AND P4, PT, R127, RZ, PT ;  /* 0x000000ff7f00720c */ /* 0x000fe20003f86270 */
[----:B------:R-:W-:Y:S01]  /*9ca0*/  IMAD R162, R201, R4, R162 ;  /* 0x00000004c9a27224 */ /* 0x000fe200078e02a2 */
[----:B------:R-:W-:Y:S01]  /*9cb0*/  IABS R164, R167 ;  /* 0x000000a700a47213 */ /* 0x000fe20000000000 */
[----:B------:R-:W-:-:S02]  /*9cc0*/  @!P2 IMAD.IADD R159, R159, 0x1, -R201 ;  /* 0x000000019f9fa824 */ /* 0x000fc400078e0ac9 */
[----:B------:R-:W-:Y:S02]  /*9cd0*/  VIADD R165, R0, 0xd7 ;  /* 0x000000d700a57836 */ /* 0x000fe40000000000 */
[----:B------:R-:W-:Y:S01]  /*9ce0*/  @!P5 IMAD.MOV R157, RZ, RZ, -R157 ;  /* 0x000000ffff9dd224 */ /* 0x000fe200078e0a9d */
[C---:B------:R-:W-:Y:S01]  /*9cf0*/  ISETP.GT.U32.AND P5, PT, R201.reuse, R160, PT ;  /* 0x000000a0c900720c */ /* 0x040fe20003fa4070 */
[----:B------:R-:W-:Y:S01]  /*9d00*/  @!P0 IMAD.MOV R158, RZ, RZ, -R158 ;  /* 0x000000ffff9e8224 */ /* 0x000fe200078e0a9e */
[----:B------:R-:W-:Y:S01]  /*9d10*/  ISETP.GT.U32.AND P0, PT, R201, R162, PT ;  /* 0x000000a2c900720c */ /* 0x000fe20003f04070 */
[----:B------:R-:W-:Y:S01]  /*9d20*/  IMAD.HI.U32 R4, R207, R164, RZ ;  /* 0x000000a4cf047227 */ /* 0x000fe200078e00ff */
[----:B------:R-:W-:Y:S02]  /*9d30*/  ISETP.GT.U32.AND P2, PT, R201, R159, PT ;  /* 0x0000009fc900720c */ /* 0x000fe40003f44070 */
[----:B------:R-:W-:Y:S01]  /*9d40*/  IABS R126, R165 ;  /* 0x000000a5007e7213 */ /* 0x000fe20000000000 */
[----:B------:R-:W-:-:S02]  /*9d50*/  @!P6 IMAD.IADD R161, R161, 0x1, -R201 ;  /* 0x00000001a1a1e824 */ /* 0x000fc400078e0ac9 */
[----:B------:R-:W-:Y:S02]  /*9d60*/  IMAD.MOV R4, RZ, RZ, -R4 ;  /* 0x000000ffff047224 */ /* 0x000fe400078e0a04 */
[----:B------:R-:W-:Y:S01]  /*9d70*/  IMAD.HI.U32 R3, R207, R126, RZ ;  /* 0x0000007ecf037227 */ /* 0x000fe200078e00ff */
[----:B------:R-:W-:-:S03]  /*9d80*/  ISETP.GT.U32.AND P6, PT, R201, R161, PT ;  /* 0x000000a1c900720c */ /* 0x000fc60003fc4070 */
[----:B------:R-:W-:Y:S02]  /*9d90*/  IMAD R164, R201, R4, R164 ;  /* 0x00000004c9a47224 */ /* 0x000fe400078e02a4 */
[----:B------:R-:W-:Y:S02]  /*9da0*/  IMAD.MOV R3, RZ, RZ, -R3 ;  /* 0x000000ffff037224 */ /* 0x000fe400078e0a03 */
[----:B------:R-:W-:Y:S02]  /*9db0*/  VIADD R4, R0, 0xd9 ;  /* 0x000000d900047836 */ /* 0x000fe40000000000 */
[--C-:B------:R-:W-:Y:S02]  /*9dc0*/  @!P5 IMAD.IADD R160, R160, 0x1, -R201.reuse ;  /* 0x00000001a0a0d824 */ /* 0x100fe400078e0ac9 */
[--C-:B------:R-:W-:Y:S01]  /*9dd0*/  @!P0 IMAD.IADD R162, R162, 0x1, -R201.reuse ;  /* 0x00000001a2a28824 */ /* 0x100fe200078e0ac9 */
[----:B------:R-:W-:Y:S01]  /*9de0*/  ISETP.GE.AND P0, PT, R167, RZ, PT ;  /* 0x000000ffa700720c */ /* 0x000fe20003f06270 */
[--C-:B------:R-:W-:Y:S01]  /*9df0*/  @!P2 IMAD.IADD R159, R159, 0x1, -R201.reuse ;  /* 0x000000019f9fa824 */ /* 0x100fe200078e0ac9 */
[----:B------:R-:W-:Y:S01]  /*9e00*/  ISETP.GE.AND P2, PT, R163, RZ, PT ;  /* 0x000000ffa300720c */ /* 0x000fe20003f46270 */
[C---:B------:R-:W-:Y:S01]  /*9e10*/  IMAD R163, R201.reuse, R3, R126 ;  /* 0x00000003c9a37224 */ /* 0x040fe200078e027e */
[----:B------:R-:W-:Y:S01]  /*9e20*/  IABS R126, R4 ;  /* 0x00000004007e7213 */ /* 0x000fe20000000000 */
[----:B------:R-:W-:Y:S01]  /*9e30*/  @!P3 IMAD.MOV R160, RZ, RZ, -R160 ;  /* 0x000000ffffa0b224 */ /* 0x000fe200078e0aa0 */
[----:B------:R-:W-:Y:S01]  /*9e40*/  ISETP.GT.U32.AND P3, PT, R201, R162, PT ;  /* 0x000000a2c900720c */ /* 0x000fe20003f64070 */
[----:B------:R-:W-:Y:S01]  /*9e50*/  @!P6 IMAD.IADD R161, R161, 0x1, -R201 ;  /* 0x00000001a1a1e824 */ /* 0x000fe200078e0ac9 */
[----:B------:R-:W-:Y:S01]  /*9e60*/  ISETP.GT.U32.AND P5, PT, R201, R163, PT ;  /* 0x000000a3c900720c */ /* 0x000fe20003fa4070 */
[----:B------:R-:W-:Y:S01]  /*9e70*/  IMAD.HI.U32 R3, R207, R126, RZ ;  /* 0x0000007ecf037227 */ /* 0x000fe200078e00ff */
[----:B------:R-:W-:-:S03]  /*9e80*/  ISETP.GT.U32.AND P6, PT, R201, R164, PT ;  /* 0x000000a4c900720c */ /* 0x000fc60003fc4070 */
[----:B------:R-:W-:Y:S02]  /*9e90*/  IMAD.MOV R3, RZ, RZ, -R3 ;  /* 0x000000ffff037224 */ /* 0x000fe400078e0a03 */
[----:B------:R-:W-:Y:S01]  /*9ea0*/  @!P1 IMAD.MOV R159, RZ, RZ, -R159 ;  /* 0x000000ffff9f9224 */ /* 0x000fe200078e0a9f */
[----:B------:R-:W-:Y:S01]  /*9eb0*/  ISETP.GE.AND P1, PT, R165, RZ, PT ;  /* 0x000000ffa500720c */ /* 0x000fe20003f26270 */
[----:B------:R-:W-:Y:S02]  /*9ec0*/  VIADD R127, R0, 0xda ;  /* 0x000000da007f7836 */ /* 0x000fe40000000000 */
[--C-:B------:R-:W-:Y:S02]  /*9ed0*/  @!P3 IMAD.IADD R162, R162, 0x1, -R201.reuse ;  /* 0x00000001a2a2b824 */ /* 0x100fe400078e0ac9 */
[----:B------:R-:W-:Y:S01]  /*9ee0*/  IMAD R165, R201, R3, R126 ;  /* 0x00000003c9a57224 */ /* 0x000fe200078e027e */
[----:B------:R-:W-:Y:S01]  /*9ef0*/  IABS R166, R127 ;  /* 0x0000007f00a67213 */ /* 0x000fe20000000000 */
[----:B------:R-:W-:Y:S01]  /*9f00*/  @!P4 IMAD.MOV R162, RZ, RZ, -R162 ;  /* 0x000000ffffa2c224 */ /* 0x000fe200078e0aa2 */
[----:B------:R-:W-:Y:S01]  /*9f10*/  ISETP.GE.AND P3, PT, R127, RZ, PT ;  /* 0x000000ff7f00720c */ /* 0x000fe20003f66270 */
[--C-:B------:R-:W-:Y:S01]  /*9f20*/  @!P5 IMAD.IADD R163, R163, 0x1, -R201.reuse ;  /* 0x00000001a3a3d824 */ /* 0x100fe200078e0ac9 */
[----:B------:R-:W-:Y:S01]  /*9f30*/  ISETP.GT.U32.AND P4, PT, R201, R165, PT ;  /* 0x000000a5c900720c */ /* 0x000fe20003f84070 */
[----:B------:R-:W-:Y:S01]  /*9f40*/  @!P6 IMAD.IADD R164, R164, 0x1, -R201 ;  /* 0x00000001a4a4e824 */ /* 0x000fe200078e0ac9 */
[----:B------:R-:W-:Y:S01]  /*9f50*/  ISETP.GE.AND P5, PT, R4, RZ, PT ;  /* 0x000000ff0400720c */ /* 0x000fe20003fa6270 */
[----:B------:R-:W-:-:S03]  /*9f60*/  IMAD.HI.U32 R4, R207, R166, RZ ;  /* 0x000000a6cf047227 */ /* 0x000fc600078e00ff */
[C---:B------:R-:W-:Y:S01]  /*9f70*/  ISETP.GT.U32.AND P6, PT, R201.reuse, R164, PT ;  /* 0x000000a4c900720c */ /* 0x040fe20003fc4070 */
[----:B------:R-:W-:Y:S02]  /*9f80*/  IMAD.MOV R4, RZ, RZ, -R4 ;  /* 0x000000ffff047224 */ /* 0x000fe400078e0a04 */
[----:B------:R-:W-:Y:S01]  /*9f90*/  @!P2 IMAD.MOV R161, RZ, RZ, -R161 ;  /* 0x000000ffffa1a224 */ /* 0x000fe200078e0aa1 */
[C---:B------:R-:W-:Y:S01]  /*9fa0*/  ISETP.GT.U32.AND P2, PT, R201.reuse, R163, PT ;  /* 0x000000a3c900720c */ /* 0x040fe20003f44070 */
[----:B------:R-:W-:Y:S02]  /*9fb0*/  IMAD R166, R201, R4, R166 ;  /* 0x00000004c9a67224 */ /* 0x000fe400078e02a6 */
[C---:B------:R-:W-:Y:S02]  /*9fc0*/  VIADD R4, R0.reuse, 0xdc ;  /* 0x000000dc00047836 */ /* 0x040fe40000000000 */
[--C-:B------:R-:W-:Y:S02]  /*9fd0*/  @!P4 IMAD.IADD R165, R165, 0x1, -R201.reuse ;  /* 0x00000001a5a5c824 */ /* 0x100fe400078e0ac9 */
[----:B------:R-:W-:Y:S01]  /*9fe0*/  VIADD R3, R0, 0xdb ;  /* 0x000000db00037836 */ /* 0x000fe20000000000 */
[----:B------:R-:W-:Y:S01]  /*9ff0*/  IABS R168, R4 ;  /* 0x0000000400a87213 */ /* 0x000fe20000000000 */
[----:B------:R-:W-:Y:S01]  /*a000*/  @!P6 IMAD.IADD R164, R164, 0x1, -R201 ;  /* 0x00000001a4a4e824 */ /* 0x000fe200078e0ac9 */
[----:B------:R-:W-:Y:S01]  /*a010*/  ISETP.GT.U32.AND P4, PT, R201, R165, PT ;  /* 0x000000a5c900720c */ /* 0x000fe20003f84070 */
[----:B------:R-:W-:Y:S01]  /*a020*/  VIADD R167, R0, 0xdd ;  /* 0x000000dd00a77836 */ /* 0x000fe20000000000 */
[----:B------:R-:W-:Y:S01]  /*a030*/  ISETP.GE.AND P6, PT, R4, RZ, PT ;  /* 0x000000ff0400720c */ /* 0x000fe20003fc6270 */
[----:B------:R-:W-:Y:S01]  /*a040*/  IMAD.HI.U32 R4, R207, R168, RZ ;  /* 0x000000a8cf047227 */ /* 0x000fe200078e00ff */
[----:B------:R-:W-:-:S02]  /*a050*/  IABS R126, R3 ;  /* 0x00000003007e7213 */ /* 0x000fc40000000000 */
[----:B------:R-:W-:Y:S01]  /*a060*/  IABS R170, R167 ;  /* 0x000000a700aa7213 */ /* 0x000fe20000000000 */
[----:B------:R-:W-:Y:S02]  /*a070*/  IMAD.MOV R4, RZ, RZ, -R4 ;  /* 0x000000ffff047224 */ /* 0x000fe400078e0a04 */
[----:B------:R-:W-:Y:S01]  /*a080*/  @!P2 IMAD.IADD R163, R163, 0x1, -R201 ;  /* 0x00000001a3a3a824 */ /* 0x000fe200078e0ac9 */
[----:B------:R-:W-:Y:S01]  /*a090*/  ISETP.GE.AND P2, PT, R3, RZ, PT ;  /* 0x000000ff0300720c */ /* 0x000fe20003f46270 */
[----:B------:R-:W-:Y:S02]  /*a0a0*/  VIADD R127, R0, 0xde ;  /* 0x000000de007f7836 */ /* 0x000fe40000000000 */
[----:B------:R-:W-:-:S03]  /*a0b0*/  IMAD.HI.U32 R3, R207, R126, RZ ;  /* 0x0000007ecf037227 */ /* 0x000fc600078e00ff */
[----:B------:R-:W-:Y:S01]  /*a0c0*/  IABS R172, R127 ;  /* 0x0000007f00ac7213 */ /* 0x000fe20000000000 */
[----:B------:R-:W-:Y:S02]  /*a0d0*/  IMAD R168, R201, R4, R168 ;  /* 0x00000004c9a87224 */ /* 0x000fe400078e02a8 */
[----:B------:R-:W-:Y:S02]  /*a0e0*/  @!P4 IMAD.IADD R165, R165, 0x1, -R201 ;  /* 0x00000001a5a5c824 */ /* 0x000fe400078e0ac9 */
[----:B------:R-:W-:Y:S02]  /*a0f0*/  IMAD.MOV R3, RZ, RZ, -R3 ;  /* 0x000000ffff037224 */ /* 0x000fe400078e0a03 */
[----:B------:R-:W-:Y:S01]  /*a100*/  @!P5 IMAD.MOV R165, RZ, RZ, -R165 ;  /* 0x000000ffffa5d224 */ /* 0x000fe200078e0aa5 */
[----:B------:R-:W-:Y:S01]  /*a110*/  ISETP.GT.U32.AND P5, PT, R201, R168, PT ;  /* 0x000000a8c900720c */ /* 0x000fe20003fa4070 */
[----:B------:R-:W-:Y:S01]  /*a120*/  @!P0 IMAD.MOV R164, RZ, RZ, -R164 ;  /* 0x000000ffffa48224 */ /* 0x000fe200078e0aa4 */
[----:B------:R-:W-:Y:S01]  /*a130*/  ISETP.GE.AND P0, PT, R167, RZ, PT ;  /* 0x000000ffa700720c */ /* 0x000fe20003f06270 */
[----:B------:R-:W-:-:S02]  /*a140*/  IMAD R167, R201, R3, R126 ;  /* 0x00000003c9a77224 */ /* 0x000fc400078e027e */
[----:B------:R-:W-:-:S03]  /*a150*/  IMAD.HI.U32 R3, R207, R170, RZ ;  /* 0x000000aacf037227 */ /* 0x000fc600078e00ff */
[----:B------:R-:W-:Y:S01]  /*a160*/  ISETP.GT.U32.AND P4, PT, R201, R167, PT ;  /* 0x000000a7c900720c */ /* 0x000fe20003f84070 */
[----:B------:R-:W-:-:S04]  /*a170*/  IMAD.HI.U32 R4, R207, R172, RZ ;  /* 0x000000accf047227 */ /* 0x000fc800078e00ff */
[----:B------:R-:W-:Y:S01]  /*a180*/  @!P1 IMAD.MOV R163, RZ, RZ, -R163 ;  /* 0x000000ffffa39224 */ /* 0x000fe200078e0aa3 */
[C---:B------:R-:W-:Y:S01]  /*a190*/  ISETP.GT.U32.AND P1, PT, R201.reuse, R166, PT ;  /* 0x000000a6c900720c */ /* 0x040fe20003f24070 */
[----:B------:R-:W-:Y:S02]  /*a1a0*/  IMAD.MOV R3, RZ, RZ, -R3 ;  /* 0x000000ffff037224 */ /* 0x000fe400078e0a03 */
[----:B------:R-:W-:Y:S02]  /*a1b0*/  IMAD.MOV R4, RZ, RZ, -R4 ;  /* 0x000000ffff047224 */ /* 0x000fe400078e0a04 */
[----:B------:R-:W-:Y:S02]  /*a1c0*/  VIADD R173, R0, 0xdf ;  /* 0x000000df00ad7836 */ /* 0x000fe40000000000 */
[C---:B------:R-:W-:Y:S02]  /*a1d0*/  IMAD R169, R201.reuse, R3, R170 ;  /* 0x00000003c9a97224 */ /* 0x040fe400078e02aa */
[----:B------:R-:W-:Y:S01]  /*a1e0*/  IMAD R170, R201, R4, R172 ;  /* 0x00000004c9aa7224 */ /* 0x000fe200078e02ac */
[----:B------:R-:W-:Y:S01]  /*a1f0*/  IABS R4, R173 ;  /* 0x000000ad00047213 */ /* 0x000fe20000000000 */
[----:B------:R-:W-:-:S02]  /*a200*/  @!P5 IMAD.IADD R168, R168, 0x1, -R201 ;  /* 0x00000001a8a8d824 */ /* 0x000fc400078e0ac9 */
[----:B------:R-:W-:Y:S02]  /*a210*/  @!P1 IMAD.IADD R166, R166, 0x1, -R201 ;  /* 0x00000001a6a69824 */ /* 0x000fe400078e0ac9 */
[----:B------:R-:W-:Y:S01]  /*a220*/  IMAD.HI.U32 R3, R207, R4, RZ ;  /* 0x00000004cf037227 */ /* 0x000fe200078e00ff */
[C---:B------:R-:W-:Y:S02]  /*a230*/  ISETP.GT.U32.AND P5, PT, R201.reuse, R168, PT ;  /* 0x000000a8c900720c */ /* 0x040fe40003fa4070 */
[----:B------:R-:W-:Y:S01]  /*a240*/  ISETP.GT.U32.AND P1, PT, R201, R166, PT ;  /* 0x000000a6c900720c */ /* 0x000fe20003f24070 */
[----:B------:R-:W-:Y:S02]  /*a250*/  IMAD.MOV R3, RZ, RZ, -R3 ;  /* 0x000000ffff037224 */ /* 0x000fe400078e0a03 */
[----:B------:R-:W-:Y:S02]  /*a260*/  @!P4 IMAD.IADD R167, R167, 0x1, -R201 ;  /* 0x00000001a7a7c824 */ /* 0x000fe400078e0ac9 */
[----:B------:R-:W-:-:S02]  /*a270*/  IMAD R171, R201, R3, R4 ;  /* 0x00000003c9ab7224 */ /* 0x000fc400078e0204 */
[C---:B------:R-:W-:Y:S01]  /*a280*/  VIADD R175, R0.reuse, 0xe1 ;  /* 0x000000e100af7836 */ /* 0x040fe20000000000 */
[C---:B------:R-:W-:Y:S01]  /*a290*/  ISETP.GT.U32.AND P4, PT, R201.reuse, R167, PT ;  /* 0x000000a7c900720c */ /* 0x040fe20003f84070 */
[----:B------:R-:W-:Y:S02]  /*a2a0*/  VIADD R174, R0, 0xe0 ;  /* 0x000000e000ae7836 */ /* 0x000fe40000000000 */
[--C-:B------:R-:W-:Y:S01]  /*a2b0*/  @!P5 IMAD.IADD R168, R168, 0x1, -R201.reuse ;  /* 0x00000001a8a8d824 */ /* 0x100fe200078e0ac9 */
[C---:B------:R-:W-:Y:S01]  /*a2c0*/  ISETP.GT.U32.AND P5, PT, R201.reuse, R171, PT ;  /* 0x000000abc900720c */ /* 0x040fe20003fa4070 */
[----:B------:R-:W-:Y:S01]  /*a2d0*/  @!P1 IMAD.IADD R166, R166, 0x1, -R201 ;  /* 0x00000001a6a69824 */ /* 0x000fe200078e0ac9 */
[C---:B------:R-:W-:Y:S01]  /*a2e0*/  ISETP.GT.U32.AND P1, PT, R201.reuse, R169, PT ;  /* 0x000000a9c900720c */ /* 0x040fe20003f24070 */
[----:B------:R-:W-:Y:S01]  /*a2f0*/  @!P6 IMAD.MOV R168, RZ, RZ, -R168 ;  /* 0x000000ffffa8e224 */ /* 0x000fe200078e0aa8 */
        /* <DEDUP_REMOVED lines=8> */
[--C-:B------:R-:W-:Y:S02]  /*a380*/  @!P5 IMAD.IADD R171, R171, 0x1, -R201.reuse ;  /* 0x00000001ababd824 */ /* 0x100fe400078e0ac9 */
[--C-:B------:R-:W-:Y:S02]  /*a390*/  @!P1 IMAD.IADD R169, R169, 0x1, -R201.reuse ;  /* 0x00000001a9a99824 */ /* 0x100fe400078e0ac9 */
[----:B------:R-:W-:Y:S01]  /*a3a0*/  IMAD.MOV R4, RZ, RZ, -R4 ;  /* 0x000000ffff047224 */ /* 0x000fe200078e0a04 */
[----:B------:R-:W-:Y:S01]  /*a3b0*/  ISETP.GT.U32.AND P5, PT, R201, R171, PT ;  /* 0x000000abc900720c */ /* 0x000fe20003fa4070 */
[--C-:B------:R-:W-:Y:S01]  /*a3c0*/  @!P3 IMAD.IADD R170, R170, 0x1, -R201.reuse ;  /* 0x00000001aaaab824 */ /* 0x100fe200078e0ac9 */
[----:B------:R-:W-:Y:S01]  /*a3d0*/  ISETP.GE.AND P3, PT, R173, RZ, PT ;  /* 0x000000ffad00720c */ /* 0x000fe20003f66270 */
[----:B------:R-:W-:Y:S01]  /*a3e0*/  @!P4 IMAD.IADD R167, R167, 0x1, -R201 ;  /* 0x00000001a7a7c824 */ /* 0x000fe200078e0ac9 */
[----:B------:R-:W-:Y:S01]  /*a3f0*/  ISETP.GT.U32.AND P1, PT, R201, R169, PT ;  /* 0x000000a9c900720c */ /* 0x000fe20003f24070 */
[----:B------:R-:W-:Y:S01]  /*a400*/  IMAD.HI.U32 R3, R207, R172, RZ ;  /* 0x000000accf037227 */ /* 0x000fe200078e00ff */
[----:B------:R-:W-:-:S03]  /*a410*/  ISETP.GE.AND P4, PT, R127, RZ, PT ;  /* 0x000000ff7f00720c */ /* 0x000fc60003f86270 */
[C---:B------:R-:W-:Y:S02]  /*a420*/  IMAD R173, R201.reuse, R4, R126 ;  /* 0x00000004c9ad7224 */ /* 0x040fe400078e027e */
[----:B------:R-:W-:Y:S01]  /*a430*/  @!P2 IMAD.MOV R167, RZ, RZ, -R167 ;  /* 0x000000ffffa7a224 */ /* 0x000fe200078e0aa7 */
[----:B------:R-:W-:Y:S01]  /*a440*/  ISETP.GT.U32.AND P2, PT, R201, R170, PT ;  /* 0x000000aac900720c */ /* 0x000fe20003f44070 */
[----:B------:R-:W-:Y:S01]  /*a450*/  IMAD.MOV R3, RZ, RZ, -R3 ;  /* 0x000000ffff037224 */ /* 0x000fe200078e0a03 */
[----:B------:R-:W2:Y:S01]  /*a460*/  LDC.64 R126, c[0x0][0x238] ;  /* 0x00008e00ff7e7b82 */ /* 0x000ea20000000a00 */
[----:B------:R-:W-:Y:S01]  /*a470*/  @!P5 IMAD.IADD R171, R171, 0x1, -R201 ;  /* 0x00000001ababd824 */ /* 0x000fe200078e0ac9 */
[C---:B------:R-:W-:Y:S01]  /*a480*/  ISETP.GT.U32.AND P5, PT, R201.reuse, R173, PT ;  /* 0x000000adc900720c */ /* 0x040fe20003fa4070 */
[----:B------:R-:W-:Y:S02]  /*a490*/  IMAD R172, R201, R3, R172 ;  /* 0x00000003c9ac7224 */ /* 0x000fe400078e02ac */
[----:B------:R-:W-:-:S02]  /*a4a0*/  VIADD R3, R0, 0xe2 ;  /* 0x000000e200037836 */ /* 0x000fc40000000000 */
[----:B------:R-:W-:Y:S01]  /*a4b0*/  @!P1 IMAD.IADD R169, R169, 0x1, -R201 ;  /* 0x00000001a9a99824 */ /* 0x000fe200078e0ac9 */
[----:B------:R-:W-:Y:S01]  /*a4c0*/  ISETP.GE.AND P1, PT, R175, RZ, PT ;  /* 0x000000ffaf00720c */ /* 0x000fe20003f26270 */
[----:B------:R-:W-:Y:S01]  /*a4d0*/  VIADD R4, R0, 0xe3 ;  /* 0x000000e300047836 */ /* 0x000fe20000000000 */
[----:B------:R-:W-:Y:S01]  /*a4e0*/  IABS R174, R3 ;  /* 0x0000000300ae7213 */ /* 0x000fe20000000000 */
[----:B------:R-:W-:Y:S01]  /*a4f0*/  @!P0 IMAD.MOV R169, RZ, RZ, -R169 ;  /* 0x000000ffffa98224 */ /* 0x000fe200078e0aa9 */
[----:B------:R-:W-:Y:S01]  /*a500*/  ISETP.GE.AND P0, PT, R3, RZ, PT ;  /* 0x000000ff0300720c */ /* 0x000fe20003f06270 */
[--C-:B------:R-:W-:Y:S01]  /*a510*/  @!P2 IMAD.IADD R170, R170, 0x1, -R201.reuse ;  /* 0x00000001aaaaa824 */ /* 0x100fe200078e0ac9 */
[----:B------:R-:W-:Y:S01]  /*a520*/  ISETP.GT.U32.AND P2, PT, R201, R172, PT ;  /* 0x000000acc900720c */ /* 0x000fe20003f44070 */
[----:B------:R-:W-:Y:S01]  /*a530*/  @!P5 IMAD.IADD R173, R173, 0x1, -R201 ;  /* 0x00000001adadd824 */ /* 0x000fe200078e0ac9 */
[----:B------:R-:W-:Y:S01]  /*a540*/  IABS R176, R4 ;  /* 0x0000000400b07213 */ /* 0x000fe20000000000 */
[----:B------:R-:W-:-:S03]  /*a550*/  IMAD.HI.U32 R3, R207, R174, RZ ;  /* 0x000000aecf037227 */ /* 0x000fc600078e00ff */
[----:B------:R-:W-:Y:S01]  /*a560*/  ISETP.GT.U32.AND P5, PT, R201, R173, PT ;  /* 0x000000adc900720c */ /* 0x000fe20003fa4070 */
[----:B------:R-:W-:Y:S02]  /*a570*/  IMAD.MOV R175, RZ, RZ, -R3 ;  /* 0x000000ffffaf7224 */ /* 0x000fe400078e0a03 */
[----:B------:R-:W-:-:S04]  /*a580*/  IMAD.HI.U32 R3, R207, R176, RZ ;  /* 0x000000b0cf037227 */ /* 0x000fc800078e00ff */
[C---:B------:R-:W-:Y:S02]  /*a590*/  IMAD R174, R201.reuse, R175, R174 ;  /* 0x000000afc9ae7224 */ /* 0x040fe400078e02ae */
[----:B------:R-:W-:Y:S02]  /*a5a0*/  IMAD.MOV R175, RZ, RZ, -R3 ;  /* 0x000000ffffaf7224 */ /* 0x000fe400078e0a03 */
[--C-:B------:R-:W-:Y:S02]  /*a5b0*/  @!P2 IMAD.IADD R172, R172, 0x1, -R201.reuse ;  /* 0x00000001acaca824 */ /* 0x100fe400078e0ac9 */
[----:B------:R-:W-:Y:S02]  /*a5c0*/  IMAD R175, R201, R175, R176 ;  /* 0x000000afc9af7224 */ /* 0x000fe400078e02b0 */
[----:B------:R-:W-:Y:S01]  /*a5d0*/  @!P5 IMAD.IADD R173, R173, 0x1, -R201 ;  /* 0x00000001adadd824 */ /* 0x000fe200078e0ac9 */
[C---:B------:R-:W-:Y:S01]  /*a5e0*/  ISETP.GT.U32.AND P2, PT, R201.reuse, R172, PT ;  /* 0x000000acc900720c */ /* 0x040fe20003f44070 */
[----:B------:R-:W-:Y:S01]  /*a5f0*/  @!P3 IMAD.MOV R171, RZ, RZ, -R171 ;  /* 0x000000ffffabb224 */ /* 0x000fe200078e0aab */
[----:B------:R-:W-:Y:S01]  /*a600*/  ISETP.GT.U32.AND P5, PT, R201, R175, PT ;  /* 0x000000afc900720c */ /* 0x000fe20003fa4070 */
[----:B------:R-:W-:Y:S01]  /*a610*/  @!P4 IMAD.MOV R170, RZ, RZ, -R170 ;  /* 0x000000ffffaac224 */ /* 0x000fe200078e0aaa */
[----:B------:R-:W-:Y:S01]  /*a620*/  ISETP.GE.AND P3, PT, R177, RZ, PT ;  /* 0x000000ffb100720c */ /* 0x000fe20003f66270 */
[----:B------:R-:W-:Y:S01]  /*a630*/  VIADD R183, R0, 0xe6 ;  /* 0x000000e600b77836 */ /* 0x000fe20000000000 */
[----:B------:R-:W-:Y:S01]  /*a640*/  SHF.R.U32.HI R177, RZ, 0x6, R179 ;  /* 0x00000006ffb17819 */ /* 0x000fe200000116b3 */
[----:B------:R-:W-:Y:S01]  /*a650*/  @!P1 IMAD.MOV R173, RZ, RZ, -R173 ;  /* 0x000000ffffad9224 */ /* 0x000fe200078e0aad */
[----:B------:R-:W-:Y:S01]  /*a660*/  ISETP.GE.AND P4, PT, R4, RZ, PT ;  /* 0x000000ff0400720c */ /* 0x000fe20003f86270 */
[----:B------:R-:W-:Y:S01]  /*a670*/  IMAD.HI.U32 R4, R207, R178, RZ ;  /* 0x000000b2cf047227 */ /* 0x000fe200078e00ff */
[----:B------:R-:W-:-:S03]  /*a680*/  SGXT.U32 R3, R177, 0x1 ;  /* 0x00000001b103781a */ /* 0x000fc60000000000 */
[----:B------:R-:W-:Y:S02]  /*a690*/  VIADD R177, R0, 0xe5 ;  /* 0x000000e500b17836 */ /* 0x000fe40000000000 */
[----:B------:R-:W-:Y:S02]  /*a6a0*/  IMAD.MOV R4, RZ, RZ, -R4 ;  /* 0x000000ffff047224 */ /* 0x000fe400078e0a04 */
[--C-:B------:R-:W-:Y:S01]  /*a6b0*/  @!P2 IMAD.IADD R172, R172, 0x1, -R201.reuse ;  /* 0x00000001acaca824 */ /* 0x100fe200078e0ac9 */
[----:B------:R-:W-:Y:S01]  /*a6c0*/  IABS R182, R177 ;  /* 0x000000b100b67213 */ /* 0x000fe20000000000 */
[----:B------:R-:W-:Y:S01]  /*a6d0*/  @!P5 IMAD.IADD R175, R175, 0x1, -R201 ;  /* 0x00000001afafd824 */ /* 0x000fe200078e0ac9 */
[C---:B------:R-:W-:Y:S01]  /*a6e0*/  ISETP.GT.U32.AND P2, PT, R201.reuse, R174, PT ;  /* 0x000000aec900720c */ /* 0x040fe20003f44070 */
[----:B------:R-:W-:Y:S01]  /*a6f0*/  IMAD R176, R201, R4, R178 ;  /* 0x00000004c9b07224 */ /* 0x000fe200078e02b2 */
[----:B------:R-:W-:Y:S01]  /*a700*/  IABS R178, R183 ;  /* 0x000000b700b27213 */ /* 0x000fe20000000000 */
[----:B------:R-:W-:Y:S01]  /*a710*/  @!P6 IMAD.MOV R172, RZ, RZ, -R172 ;  /* 0x000000fffface224 */ /* 0x000fe200078e0aac */
[----:B------:R-:W-:Y:S01]  /*a720*/  ISETP.GE.AND P6, PT, R177, RZ, PT ;  /* 0x000000ffb100720c */ /* 0x000fe20003fc6270 */
[----:B------:R-:W-:Y:S01]  /*a730*/  IMAD.HI.U32 R177, R207, R182, RZ ;  /* 0x000000b6cfb17227 */ /* 0x000fe200078e00ff */
[----:B------:R-:W-:-:S02]  /*a740*/  ISETP.GT.U32.AND P5, PT, R201, R175, PT ;  /* 0x000000afc900720c */ /* 0x000fc40003fa4070 */
[----:B------:R-:W-:Y:S01]  /*a750*/  ISETP.GT.U32.AND P1, PT, R201, R176, PT ;  /* 0x000000b0c900720c */ /* 0x000fe20003f24070 */
[----:B------:R-:W-:Y:S02]  /*a760*/  IMAD.MOV R177, RZ, RZ, -R177 ;  /* 0x000000ffffb17224 */ /* 0x000fe400078e0ab1 */
[----:B------:R-:W-:-:S04]  /*a770*/  IMAD.HI.U32 R181, R207, R178, RZ ;  /* 0x000000b2cfb57227 */ /* 0x000fc800078e00ff */
[----:B------:R-:W-:Y:S02]  /*a780*/  IMAD R177, R201, R177, R182 ;  /* 0x000000b1c9b17224 */ /* 0x000fe400078e02b6 */
[----:B------:R-:W-:Y:S02]  /*a790*/  IMAD.MOV R181, RZ, RZ, -R181 ;  /* 0x000000ffffb57224 */ /* 0x000fe400078e0ab5 */
[--C-:B------:R-:W-:Y:S02]  /*a7a0*/  @!P2 IMAD.IADD R174, R174, 0x1, -R201.reuse ;  /* 0x00000001aeaea824 */ /* 0x100fe400078e0ac9 */
[--C-:B------:R-:W-:Y:S01]  /*a7b0*/  @!P5 IMAD.IADD R175, R175, 0x1, -R201.reuse ;  /* 0x00000001afafd824 */ /* 0x100fe200078e0ac9 */
[C---:B------:R-:W-:Y:S01]  /*a7c0*/  ISETP.GT.U32.AND P5, PT, R201.reuse, R177, PT ;  /* 0x000000b1c900720c */ /* 0x040fe20003fa4070 */
[----:B------:R-:W-:Y:S01]  /*a7d0*/  @!P1 IMAD.IADD R176, R176, 0x1, -R201 ;  /* 0x00000001b0b09824 */ /* 0x000fe200078e0ac9 */
[C---:B------:R-:W-:Y:S01]  /*a7e0*/  ISETP.GT.U32.AND P2, PT, R201.reuse, R174, PT ;  /* 0x000000aec900720c */ /* 0x040fe20003f44070 */
[----:B------:R-:W-:-:S02]  /*a7f0*/  IMAD R178, R201, R181, R178 ;  /* 0x000000b5c9b27224 */ /* 0x000fc400078e02b2 */
[C---:B------:R-:W-:Y:S01]  /*a800*/  VIADD R179, R0.reuse, 0xe7 ;  /* 0x000000e700b37836 */ /* 0x040fe20000000000 */
[C---:B------:R-:W-:Y:S01]  /*a810*/  ISETP.GT.U32.AND P1, PT, R201.reuse, R176, PT ;  /* 0x000000b0c900720c */ /* 0x040fe20003f24070 */
[----:B------:R-:W-:Y:S01]  /*a820*/  @!P4 IMAD.MOV R175, RZ, RZ, -R175 ;  /* 0x000000ffffafc224 */ /* 0x000fe200078e0aaf */
[----:B------:R-:W-:Y:S01]  /*a830*/  ISETP.GT.U32.AND P4, PT, R201, R178, PT ;  /* 0x000000b2c900720c */ /* 0x000fe20003f84070 */
[----:B------:R-:W-:Y:S01]  /*a840*/  VIADD R182, R0, 0xe8 ;  /* 0x000000e800b67836 */ /* 0x000fe20000000000 */
[----:B------:R-:W-:Y:S01]  /*a850*/  IABS R180, R179 ;  /* 0x000000b300b47213 */ /* 0x000fe20000000000 */
[----:B--2---:R-:W-:Y:S02]  /*a860*/  IMAD R4, R3, R126, RZ ;  /* 0x0000007e03047224 */ /* 0x004fe400078e02ff */
[--C-:B------:R-:W-:Y:S02]  /*a870*/  @!P5 IMAD.IADD R177, R177, 0x1, -R201.reuse ;  /* 0x00000001b1b1d824 */ /* 0x100fe400078e0ac9 */
[----:B------:R-:W-:Y:S01]  /*a880*/  IMAD.HI.U32 R181, R207, R180, RZ ;  /* 0x000000b4cfb57227 */ /* 0x000fe200078e00ff */
[----:B------:R-:W-:Y:S02]  /*a890*/  STL [R1+0xe70], R4 ;  /* 0x000e700401007387 */ /* 0x000fe40000100800 */
[----:B------:R-:W-:Y:S01]  /*a8a0*/  ISETP.GT.U32.AND P5, PT, R201, R177, PT ;  /* 0x000000b1c900720c */ /* 0x000fe20003fa4070 */
[----:B------:R-:W-:Y:S01]  /*a8b0*/  @!P2 IMAD.IADD R174, R174, 0x1, -R201 ;  /* 0x00000001aeaea824 */ /* 0x000fe200078e0ac9 */
[----:B------:R-:W-:Y:S01]  /*a8c0*/  ISETP.GE.AND P2, PT, R183, RZ, PT ;  /* 0x000000ffb700720c */ /* 0x000fe20003f46270 */
[----:B------:R-:W-:-:S02]  /*a8d0*/  IMAD.MOV R181, RZ, RZ, -R181 ;  /* 0x000000ffffb57224 */ /* 0x000fc400078e0ab5 */
[--C-:B------:R-:W-:Y:S01]  /*a8e0*/  @!P1 IMAD.IADD R176, R176, 0x1, -R201.reuse ;  /* 0x00000001b0b09824 */ /* 0x100fe200078e0ac9 */
[----:B------:R-:W-:Y:S01]  /*a8f0*/  ISETP.GE.AND P1, PT, R182, RZ, PT ;  /* 0x000000ffb600720c */ /* 0x000fe20003f26270 */
[----:B------:R-:W-:Y:S01]  /*a900*/  @!P4 IMAD.IADD R178, R178, 0x1, -R201 ;  /* 0x00000001b2b2c824 */ /* 0x000fe200078e0ac9 */
[----:B------:R-:W-:Y:S01]  /*a910*/  IABS R182, R182 ;  /* 0x000000b600b67213 */ /* 0x000fe20000000000 */
[----:B------:R-:W-:Y:S01]  /*a920*/  @!P0 IMAD.MOV R174, RZ, RZ, -R174 ;  /* 0x000000ffffae8224 */ /* 0x000fe200078e0aae */
[----:B------:R-:W-:Y:S01]  /*a930*/  ISETP.GE.AND P0, PT, R179, RZ, PT ;  /* 0x000000ffb300720c */ /* 0x000fe20003f06270 */
[C---:B------:R-:W-:Y:S01]  /*a940*/  IMAD R179, R201.reuse, R181, R180 ;  /* 0x000000b5c9b37224 */ /* 0x040fe200078e02b4 */
[----:B------:R-:W-:Y:S01]  /*a950*/  ISETP.GT.U32.AND P4, PT, R201, R178, PT ;  /* 0x000000b2c900720c */ /* 0x000fe20003f84070 */
[----:B------:R-:W-:Y:S02]  /*a960*/  VIADD R180, R0, 0xe9 ;  /* 0x000000e900b47836 */ /* 0x000fe40000000000 */
[----:B------:R-:W-:-:S03]  /*a970*/  IMAD.HI.U32 R183, R207, R182, RZ ;  /* 0x000000b6cfb77227 */ /* 0x000fc600078e00ff */
[----:B------:R-:W-:Y:S01]  /*a980*/  IABS R181, R180 ;  /* 0x000000b400b57213 */ /* 0x000fe20000000000 */
[----:B------:R-:W-:Y:S02]  /*a990*/  IMAD.MOV R183, RZ, RZ, -R183 ;  /* 0x000000ffffb77224 */ /* 0x000fe400078e0ab7 */
[----:B------:R-:W-:Y:S01]  /*a9a0*/  @!P3 IMAD.MOV R176, RZ, RZ, -R176 ;  /* 0x000000ffffb0b224 */ /* 0x000fe200078e0ab0 */
[----:B------:R-:W-:Y:S01]  /*a9b0*/  ISETP.GT.U32.AND P3, PT, R201, R179, PT ;  /* 0x000000b3c900720c */ /* 0x000fe20003f64070 */
[----:B------:R-:W-:Y:S01]  /*a9c0*/  @!P5 IMAD.IADD R177, R177, 0x1, -R201 ;  /* 0x00000001b1b1d824 */ /* 0x000fe200078e0ac9 */
[----:B------:R-:W-:Y:S01]  /*a9d0*/  ISETP.GE.AND P5, PT, R180, RZ, PT ;  /* 0x000000ffb400720c */ /* 0x000fe20003fa6270 */
[----:B------:R-:W-:-:S04]  /*a9e0*/  IMAD.HI.U32 R184, R207, R181, RZ ;  /* 0x000000b5cfb87227 */ /* 0x000fc800078e00ff */
[C---:B------:R-:W-:Y:S02]  /*a9f0*/  IMAD R180, R201.reuse, R183, R182 ;  /* 0x000000b7c9b47224 */ /* 0x040fe400078e02b6 */
[----:B------:R-:W-:Y:S02]  /*aa00*/  IMAD.MOV R184, RZ, RZ, -R184 ;  /* 0x000000ffffb87224 */ /* 0x000fe400078e0ab8 */
[----:B------:R-:W-:Y:S01]  /*aa10*/  @!P4 IMAD.IADD R178, R178, 0x1, -R201 ;  /* 0x00000001b2b2c824 */ /* 0x000fe200078e0ac9 */
[C---:B------:R-:W-:Y:S01]  /*aa20*/  ISETP.GT.U32.AND P4, PT, R201.reuse, R180, PT ;  /* 0x000000b4c900720c */ /* 0x040fe20003f84070 */
[----:B------:R-:W-:Y:S02]  /*aa30*/  IMAD R181, R201, R184, R181 ;  /* 0x000000b8c9b57224 */ /* 0x000fe400078e02b5 */
[----:B------:R-:W-:Y:S02]  /*aa40*/  @!P3 IMAD.IADD R179, R179, 0x1, -R201 ;  /* 0x00000001b3b3b824 */ /* 0x000fe400078e0ac9 */
[C---:B------:R-:W-:Y:S01]  /*aa50*/  VIADD R182, R0.reuse, 0xea ;  /* 0x000000ea00b67836 */ /* 0x040fe20000000000 */
[----:B------:R-:W-:Y:S01]  /*aa60*/  ISETP.GT.U32.AND P3, PT, R201, R181, PT ;  /* 0x000000b5c900720c */ /* 0x000fe20003f64070 */
[----:B------:R-:W-:-:S02]  /*aa70*/  VIADD R184, R0, 0xeb ;  /* 0x000000eb00b87836 */ /* 0x000fc40000000000 */
[----:B------:R-:W-:Y:S01]  /*aa80*/  @!P2 IMAD.MOV R178, RZ, RZ, -R178 ;  /* 0x000000ffffb2a224 */ /* 0x000fe200078e0ab2 */
[----:B------:R-:W-:Y:S01]  /*aa90*/  IABS R185, R182 ;  /* 0x000000b600b97213 */ /* 0x000fe20000000000 */
[----:B-1----:R-:W-:Y:S01]  /*aaa0*/  IMAD R2, R126, 0x2, R4 ;  /* 0x000000027e027824 */ /* 0x002fe200078e0204 */
[----:B------:R-:W-:Y:S01]  /*aab0*/  IABS R183, R184 ;  /* 0x000000b800b77213 */ /* 0x000fe20000000000 */
[--C-:B------:R-:W-:Y:S01]  /*aac0*/  @!P4 IMAD.IADD R180, R180, 0x1, -R201.reuse ;  /* 0x00000001b4b4c824 */ /* 0x100fe200078e0ac9 */
[----:B------:R-:W-:Y:S01]  /*aad0*/  ISETP.GE.AND P4, PT, R182, RZ, PT ;  /* 0x000000ffb600720c */ /* 0x000fe20003f86270 */
[----:B------:R-:W-:Y:S01]  /*aae0*/  IMAD.HI.U32 R186, R207, R185, RZ ;  /* 0x000000b9cfba7227 */ /* 0x000fe200078e00ff */
[----:B------:R1:W-:Y:S02]  /*aaf0*/  STL [R1+0x84], R2 ;  /* 0x0000840201007387 */ /* 0x0003e40000100800 */
[----:B------:R-:W-:Y:S01]  /*ab00*/  ISETP.GT.U32.AND P2, PT, R201, R180, PT ;  /* 0x000000b4c900720c */ /* 0x000fe20003f44070 */
[----:B------:R-:W-:-:S02]  /*ab10*/  @!P3 IMAD.IADD R181, R181, 0x1, -R201 ;  /* 0x00000001b5b5b824 */ /* 0x000fc400078e0ac9 */
[----:B------:R-:W-:Y:S02]  /*ab20*/  IMAD.MOV R182, RZ, RZ, -R186 ;  /* 0x000000ffffb67224 */ /* 0x000fe400078e0aba */
[----:B------:R-:W-:Y:S01]  /*ab30*/  @!P6 IMAD.MOV R177, RZ, RZ, -R177 ;  /* 0x000000ffffb1e224 */ /* 0x000fe200078e0ab1 */
[----:B------:R-:W-:Y:S01]  /*ab40*/  ISETP.GT.U32.AND P6, PT, R201, R179, PT ;  /* 0x000000b3c900720c */ /* 0x000fe20003fc4070 */
[----:B------:R-:W-:Y:S01]  /*ab50*/  IMAD.HI.U32 R187, R207, R183, RZ ;  /* 0x000000b7cfbb7227 */ /* 0x000fe200078e00ff */
[----:B------:R-:W-:-:S03]  /*ab60*/  ISETP.GT.U32.AND P3, PT, R201, R181, PT ;  /* 0x000000b5c900720c */ /* 0x000fc60003f64070 */
[----:B-1----:R-:W-:Y:S02]  /*ab70*/  IMAD R2, R126, 0x2, R2 ;  /* 0x000000027e027824 */ /* 0x002fe400078e0202 */
[C---:B------:R-:W-:Y:S02]  /*ab80*/  IMAD R182, R201.reuse, R182, R185 ;  /* 0x000000b6c9b67224 */ /* 0x040fe400078e02b9 */
[----:B------:R-:W-:Y:S01]  /*ab90*/  IMAD.MOV R186, RZ, RZ, -R187 ;  /* 0x000000ffffba7224 */ /* 0x000fe200078e0abb */
[----:B------:R1:W-:Y:S01]  /*aba0*/  STL [R1+0x80], R2 ;  /* 0x0000800201007387 */ /* 0x0003e20000100800 */
[----:B------:R-:W-:Y:S01]  /*abb0*/  @!P2 IMAD.IADD R180, R180, 0x1, -R201 ;  /* 0x00000001b4b4a824 */ /* 0x000fe200078e0ac9 */
[C---:B------:R-:W-:Y:S01]  /*abc0*/  ISETP.GT.U32.AND P2, PT, R201.reuse, R182, PT ;  /* 0x000000b6c900720c */ /* 0x040fe20003f44070 */
[----:B------:R-:W-:Y:S02]  /*abd0*/  IMAD R183, R201, R186, R183 ;  /* 0x000000bac9b77224 */ /* 0x000fe400078e02b7 */
[--C-:B------:R-:W-:Y:S01]  /*abe0*/  @!P6 IMAD.IADD R179, R179, 0x1, -R201.reuse ;  /* 0x00000001b3b3e824 */ /* 0x100fe200078e0ac9 */
[----:B------:R-:W-:Y:S01]  /*abf0*/  ISETP.GE.AND P6, PT, R184, RZ, PT ;  /* 0x000000ffb800720c */ /* 0x000fe20003fc6270 */
[----:B------:R-:W-:Y:S01]  /*ac00*/  @!P3 IMAD.IADD R181, R181, 0x1, -R201 ;  /* 0x00000001b5b5b824 */ /* 0x000fe200078e0ac9 */
[----:B------:R-:W-:Y:S01]  /*ac10*/  ISETP.GT.U32.AND P3, PT, R201, R183, PT ;  /* 0x000000b7c900720c */ /* 0x000fe20003f64070 */
[----:B------:R-:W-:-:S02]  /*ac20*/  VIADD R184, R0, 0xec ;  /* 0x000000ec00b87836 */ /* 0x000fc40000000000 */
[----:B-1----:R-:W-:Y:S02]  /*ac30*/  IMAD R2, R126, 0x2, R2 ;  /* 0x000000027e027824 */ /* 0x002fe400078e0202 */
[----:B------:R-:W-:Y:S01]  /*ac40*/  @!P0 IMAD.MOV R179, RZ, RZ, -R179 ;  /* 0x000000ffffb38224 */ /* 0x000fe200078e0ab3 */
[----:B------:R-:W-:Y:S01]  /*ac50*/  ISETP.GE.AND P0, PT, R184, RZ, PT ;  /* 0x000000ffb800720c */ /* 0x000fe20003f06270 */
[--C-:B------:R-:W-:Y:S01]  /*ac60*/  @!P2 IMAD.IADD R182, R182, 0x1, -R201.reuse ;  /* 0x00000001b6b6a824 */ /* 0x100fe200078e0ac9 */
[----:B------:R1:W-:Y:S01]  /*ac70*/  STL [R1+0x7c], R2 ;  /* 0x00007c0201007387 */ /* 0x0003e20000100800 */
        /* <DEDUP_REMOVED lines=9> */
[----:B-1----:R-:W-:Y:S02]  /*ad10*/  IMAD R2, R126, 0x2, R2 ;  /* 0x000000027e027824 */ /* 0x002fe400078e0202 */
[----:B------:R-:W-:Y:S02]  /*ad20*/  VIADD R185, R0, 0xee ;  /* 0x000000ee00b97836 */ /* 0x000fe40000000000 */
[----:B------:R-:W-:Y:S01]  /*ad30*/  IMAD.MOV R189, RZ, RZ, -R189 ;  /* 0x000000ffffbd7224 */ /* 0x000fe200078e0abd */
[----:B------:R1:W-:Y:S01]  /*ad40*/  STL [R1+0x9c], R2 ;  /* 0x00009c0201007387 */ /* 0x0003e20000100800 */
[----:B------:R-:W-:Y:S01]  /*ad50*/  IMAD.HI.U32 R188, R207, R186, RZ ;  /* 0x000000bacfbc7227 */ /* 0x000fe200078e00ff */
[----:B------:R-:W-:-:S03]  /*ad60*/  IABS R187, R185 ;  /* 0x000000b900bb7213 */ /* 0x000fc60000000000 */
[----:B------:R-:W-:Y:S02]  /*ad70*/  IMAD R184, R201, R189, R184 ;  /* 0x000000bdc9b87224 */ /* 0x000fe400078e02b8 */
[----:B------:R-:W-:Y:S02]  /*ad80*/  IMAD.MOV R188, RZ, RZ, -R188 ;  /* 0x000000ffffbc7224 */ /* 0x000fe400078e0abc */
[----:B------:R-:W-:Y:S01]  /*ad90*/  @!P5 IMAD.MOV R181, RZ, RZ, -R181 ;  /* 0x000000ffffb5d224 */ /* 0x000fe200078e0ab5 */
[----:B------:R-:W-:Y:S01]  /*ada0*/  ISETP.GE.AND P5, PT, R185, RZ, PT ;  /* 0x000000ffb900720c */ /* 0x000fe20003fa6270 */
[----:B-1----:R-:W-:Y:S02]  /*adb0*/  IMAD R2, R126, 0x2, R2 ;  /* 0x000000027e027824 */ /* 0x002fe400078e0202 */
[----:B------:R-:W-:Y:S01]  /*adc0*/  @!P2 IMAD.IADD R182, R182, 0x1, -R201 ;  /* 0x00000001b6b6a824 */ /* 0x000fe200078e0ac9 */
[C---:B------:R-:W-:Y:S01]  /*add0*/  ISETP.GT.U32.AND P2, PT, R201.reuse, R184, PT ;  /* 0x000000b8c900720c */ /* 0x040fe20003f44070 */
[----:B------:R-:W-:Y:S01]  /*ade0*/  IMAD R185, R201, R188, R186 ;  /* 0x000000bcc9b97224 */ /* 0x000fe200078e02ba */
[----:B------:R1:W-:Y:S01]  /*adf0*/  STL [R1+0x30], R2 ;  /* 0x0000300201007387 */ /* 0x0003e20000100800 */
[----:B------:R-:W-:-:S04]  /*ae00*/  IMAD.HI.U32 R188, R207, R187, RZ ;  /* 0x000000bbcfbc7227 */ /* 0x000fc800078e00ff */
[----:B------:R-:W-:Y:S02]  /*ae10*/  VIADD R186, R0, 0xef ;  /* 0x000000ef00ba7836 */ /* 0x000fe40000000000 */
[----:B------:R-:W-:Y:S02]  /*ae20*/  IMAD.MOV R188, RZ, RZ, -R188 ;  /* 0x000000ffffbc7224 */ /* 0x000fe400078e0abc */
[----:B------:R-:W-:Y:S01]  /*ae30*/  @!P3 IMAD.IADD R183, R183, 0x1, -R201 ;  /* 0x00000001b7b7b824 */ /* 0x000fe200078e0ac9 */
[----:B------:R-:W-:Y:S01]  /*ae40*/  ISETP.GE.AND P3, PT, R186, RZ, PT ;  /* 0x000000ffba00720c */ /* 0x000fe20003f66270 */
[----:B-1----:R-:W-:Y:S01]  /*ae50*/  IMAD R2, R126, 0x2, R2 ;  /* 0x000000027e027824 */ /* 0x002fe200078e0202 */
[----:B------:R-:W-:Y:S01]  /*ae60*/  IABS R189, R186 ;  /* 0x000000ba00bd7213 */ /* 0x000fe20000000000 */
[C---:B------:R-:W-:Y:S02]  /*ae70*/  IMAD R186, R201.reuse, R188, R187 ;  /* 0x000000bcc9ba7224 */ /* 0x040fe400078e02bb */
[----:B------:R-:W-:Y:S01]  /*ae80*/  @!P2 IMAD.IADD R184, R184, 0x1, -R201 ;  /* 0x00000001b8b8a824 */ /* 0x000fe200078e0ac9 */
[----:B------:R1:W-:Y:S01]  /*ae90*/  STL [R1+0x34], R2 ;  /* 0x0000340201007387 */ /* 0x0003e20000100800 */
[----:B------:R-:W-:Y:S01]  /*aea0*/  @!P4 IMAD.MOV R182, RZ, RZ, -R182 ;  /* 0x000000ffffb6c224 */ /* 0x000fe200078e0ab6 */
[C---:B------:R-:W-:Y:S01]  /*aeb0*/  ISETP.GT.U32.AND P2, PT, R201.reuse, R186, PT ;  /* 0x000000bac900720c */ /* 0x040fe20003f44070 */
[----:B------:R-:W-:Y:S01]  /*aec0*/  VIADD R191, R0, 0xf0 ;  /* 0x000000f000bf7836 */ /* 0x000fe20000000000 */
[----:B------:R-:W-:Y:S01]  /*aed0*/  ISETP.GT.U32.AND P4, PT, R201, R185, PT ;  /* 0x000000b9c900720c */ /* 0x000fe20003f84070 */
[----:B------:R-:W-:-:S02]  /*aee0*/  IMAD.MOV.U32 R187, RZ, RZ, R189 ;  /* 0x000000ffffbb7224 */ /* 0x000fc400078e00bd */
[----:B------:R-:W-:Y:S01]  /*aef0*/  @!P6 IMAD.MOV R183, RZ, RZ, -R183 ;  /* 0x000000ffffb7e224 */ /* 0x000fe200078e0ab7 */
[----:B------:R-:W-:Y:S01]  /*af00*/  IABS R188, R191 ;  /* 0x000000bf00bc7213 */ /* 0x000fe20000000000 */
[----:B------:R-:W-:Y:S01]  /*af10*/  IMAD.HI.U32 R189, R207, R187, RZ ;  /* 0x000000bbcfbd7227 */ /* 0x000fe200078e00ff */
[----:B------:R-:W-:-:S03]  /*af20*/  ISETP.GT.U32.AND P6, PT, R201, R184, PT ;  /* 0x000000b8c900720c */ /* 0x000fc60003fc4070 */
[----:B-1----:R-:W-:Y:S02]  /*af30*/  IMAD R2, R126, 0x2, R2 ;  /* 0x000000027e027824 */ /* 0x002fe400078e0202 */
[----:B------:R-:W-:Y:S02]  /*af40*/  @!P2 IMAD.IADD R186, R186, 0x1, -R201 ;  /* 0x00000001babaa824 */ /* 0x000fe400078e0ac9 */
[----:B------:R-:W-:Y:S01]  /*af50*/  IMAD.MOV R189, RZ, RZ, -R189 ;  /* 0x000000ffffbd7224 */ /* 0x000fe200078e0abd */
[----:B------:R1:W-:Y:S01]  /*af60*/  STL [R1+0x38], R2 ;  /* 0x0000380201007387 */ /* 0x0003e20000100800 */
[----:B------:R-:W-:Y:S01]  /*af70*/  IMAD.HI.U32 R193, R207, R188, RZ ;  /* 0x000000bccfc17227 */ /* 0x000fe200078e00ff */
[----:B------:R-:W-:-:S03]  /*af80*/  ISETP.GT.U32.AND P2, PT, R201, R186, PT ;  /* 0x000000bac900720c */ /* 0x000fc60003f44070 */
[----:B------:R-:W-:Y:S02]  /*af90*/  @!P4 IMAD.IADD R185, R185, 0x1, -R201 ;  /* 0x00000001b9b9c824 */ /* 0x000fe400078e0ac9 */
[C---:B------:R-:W-:Y:S02]  /*afa0*/  IMAD R187, R201.reuse, R189, R187 ;  /* 0x000000bdc9bb7224 */ /* 0x040fe400078e02bb */
[----:B------:R-:W-:Y:S01]  /*afb0*/  IMAD.MOV R193, RZ, RZ, -R193 ;  /* 0x000000ffffc17224 */ /* 0x000fe200078e0ac1 */
[C---:B------:R-:W-:Y:S01]  /*afc0*/  ISETP.GT.U32.AND P4, PT, R201.reuse, R185, PT ;  /* 0x000000b9c900720c */ /* 0x040fe20003f84070 */
[----:B-1----:R-:W-:Y:S02]  /*afd0*/  IMAD R2, R126, 0x2, R2 ;  /* 0x000000027e027824 */ /* 0x002fe400078e0202 */
[----:B------:R-:W-:Y:S01]  /*afe0*/  @!P6 IMAD.IADD R184, R184, 0x1, -R201 ;  /* 0x00000001b8b8e824 */ /* 0x000fe200078e0ac9 */
[C---:B------:R-:W-:Y:S01]  /*aff0*/  ISETP.GT.U32.AND P6, PT, R201.reuse, R187, PT ;  /* 0x000000bbc900720c */ /* 0x040fe20003fc4070 */
[----:B------:R-:W-:Y:S01]  /*b000*/  IMAD R188, R201, R193, R188 ;  /* 0x000000c1c9bc7224 */ /* 0x000fe200078e02bc */
[----:B------:R1:W-:Y:S01]  /*b010*/  STL [R1+0x3c], R2 ;  /* 0x00003c0201007387 */ /* 0x0003e20000100800 */
[----:B------:R-:W-:-:S02]  /*b020*/  VIADD R190, R0, 0xf1 ;  /* 0x000000f100be7836 */ /* 0x000fc40000000000 */
[--C-:B------:R-:W-:Y:S01]  /*b030*/  @!P2 IMAD.IADD R186, R186, 0x1, -R201.reuse ;  /* 0x00000001babaa824 */ /* 0x100fe200078e0ac9 */
[----:B------:R-:W-:Y:S01]  /*b040*/  ISETP.GT.U32.AND P2, PT, R201, R188, PT ;  /* 0x000000bcc900720c */ /* 0x000fe20003f44070 */
[C---:B------:R-:W-:Y:S01]  /*b050*/  VIADD R194, R0.reuse, 0xf2 ;  /* 0x000000f200c27836 */ /* 0x040fe20000000000 */
[----:B------:R-:W-:Y:S01]  /*b060*/  IABS R189, R190 ;  /* 0x000000be00bd7213 */ /* 0x000fe20000000000 */
[----:B------:R-:W-:Y:S01]  /*b070*/  @!P4 IMAD.IADD R185, R185, 0x1, -R201 ;  /* 0x00000001b9b9c824 */ /* 0x000fe200078e0ac9 */
[----:B------:R-:W-:Y:S01]  /*b080*/  ISETP.GE.AND P4, PT, R191, RZ, PT ;  /* 0x000000ffbf00720c */ /* 0x000fe20003f86270 */
[----:B------:R-:W-:Y:S01]  /*b090*/  VIADD R193, R0, 0xf3 ;  /* 0x000000f300c17836 */ /* 0x000fe20000000000 */
[----:B------:R-:W-:Y:S01]  /*b0a0*/  IABS R196, R194 ;  /* 0x000000c200c47213 */ /* 0x000fe20000000000 */
[----:B-1----:R-:W-:Y:S02]  /*b0b0*/  IMAD R2, R126, 0x2, R2 ;  /* 0x000000027e027824 */ /* 0x002fe400078e0202 */
[----:B------:R-:W-:Y:S01]  /*b0c0*/  IMAD.HI.U32 R191, R207, R189, RZ ;  /* 0x000000bdcfbf7227 */ /* 0x000fe200078e00ff */
[----:B------:R-:W-:-:S02]  /*b0d0*/  IABS R198, R193 ;  /* 0x000000c100c67213 */ /* 0x000fc40000000000 */
[----:B------:R1:W-:Y:S01]  /*b0e0*/  STL [R1+0x40], R2 ;  /* 0x0000400201007387 */ /* 0x0003e20000100800 */
[----:B------:R-:W-:Y:S01]  /*b0f0*/  @!P6 IMAD.IADD R187, R187, 0x1, -R201 ;  /* 0x00000001bbbbe824 */ /* 0x000fe200078e0ac9 */
[----:B------:R-:W-:Y:S01]  /*b100*/  ISETP.GE.AND P6, PT, R190, RZ, PT ;  /* 0x000000ffbe00720c */ /* 0x000fe20003fc6270 */
[----:B------:R-:W-:Y:S02]  /*b110*/  IMAD.MOV.U32 R190, RZ, RZ, R196 ;  /* 0x000000ffffbe7224 */ /* 0x000fe400078e00c4 */
[----:B------:R-:W-:Y:S02]  /*b120*/  IMAD.MOV R191, RZ, RZ, -R191 ;  /* 0x000000ffffbf7224 */ /* 0x000fe400078e0abf */
[----:B------:R-:W-:Y:S01]  /*b130*/  @!P2 IMAD.IADD R188, R188, 0x1, -R201 ;  /* 0x00000001bcbca824 */ /* 0x000fe200078e0ac9 */
[----:B------:R-:W-:Y:S01]  /*b140*/  ISETP.GT.U32.AND P2, PT, R201, R187, PT ;  /* 0x000000bbc900720c */ /* 0x000fe20003f44070 */
[----:B------:R-:W-:-:S04]  /*b150*/  IMAD.HI.U32 R196, R207, R190, RZ ;  /* 0x000000becfc47227 */ /* 0x000fc800078e00ff */
[----:B-1----:R-:W-:Y:S02]  /*b160*/  IMAD R2, R126, 0x2, R2 ;  /* 0x000000027e027824 */ /* 0x002fe400078e0202 */
[C---:B------:R-:W-:Y:S02]  /*b170*/  IMAD R189, R201.reuse, R191, R189 ;  /* 0x000000bfc9bd7224 */ /* 0x040fe400078e02bd */
[----:B------:R-:W-:Y:S01]  /*b180*/  IMAD.MOV R196, RZ, RZ, -R196 ;  /* 0x000000ffffc47224 */ /* 0x000fe200078e0ac4 */
[----:B------:R1:W-:Y:S01]  /*b190*/  STL [R1+0x44], R2 ;  /* 0x0000440201007387 */ /* 0x0003e20000100800 */
[----:B------:R-:W-:Y:S01]  /*b1a0*/  @!P1 IMAD.MOV R185, RZ, RZ, -R185 ;  /* 0x000000ffffb99224 */ /* 0x000fe200078e0ab9 */
[C---:B------:R-:W-:Y:S01]  /*b1b0*/  ISETP.GT.U32.AND P1, PT, R201.reuse, R189, PT ;  /* 0x000000bdc900720c */ /* 0x040fe20003f24070 */
[----:B------:R-:W-:Y:S02]  /*b1c0*/  IMAD R190, R201, R196, R190 ;  /* 0x000000c4c9be7224 */ /* 0x000fe400078e02be */
[----:B------:R-:W-:-:S02]  /*b1d0*/  @!P2 IMAD.IADD R187, R187, 0x1, -R201 ;  /* 0x00000001bbbba824 */ /* 0x000fc400078e0ac9 */
[----:B------:R-:W-:Y:S01]  /*b1e0*/  IMAD.MOV.U32 R191, RZ, RZ, R198 ;  /* 0x000000ffffbf7224 */ /* 0x000fe200078e00c6 */
[C---:B------:R-:W-:Y:S01]  /*b1f0*/  ISETP.GT.U32.AND P2, PT, R201.reuse, R190, PT ;  /* 0x000000bec900720c */ /* 0x040fe20003f44070 */
[----:B------:R-:W-:Y:S01]  /*b200*/  @!P0 IMAD.MOV R184, RZ, RZ, -R184 ;  /* 0x000000ffffb88224 */ /* 0x000fe200078e0ab8 */
[----:B------:R-:W-:Y:S01]  /*b210*/  ISETP.GT.U32.AND P0, PT, R201, R188, PT ;  /* 0x000000bcc900720c */ /* 0x000fe20003f04070 */
[----:B-1----:R-:W-:Y:S02]  /*b220*/  IMAD R2, R126, 0x2, R2 ;  /* 0x000000027e027824 */ /* 0x002fe400078e0202 */
[----:B------:R-:W-:-:S03]  /*b230*/  IMAD.HI.U32 R198, R207, R191, RZ ;  /* 0x000000bfcfc67227 */ /* 0x000fc600078e00ff */
[----:B------:R1:W-:Y:S01]  /*b240*/  STL [R1+0x48], R2 ;  /* 0x0000480201007387 */ /* 0x0003e20000100800 */
[--C-:B------:R-:W-:Y:S02]  /*b250*/  @!P1 IMAD.IADD R189, R189, 0x1, -R201.reuse ;  /* 0x00000001bdbd9824 */ /* 0x100fe400078e0ac9 */
[----:B------:R-:W-:Y:S01]  /*b260*/  @!P5 IMAD.MOV R186, RZ, RZ, -R186 ;  /* 0x000000ffffbad224 */ /* 0x000fe200078e0aba */
[----:B------:R-:W-:Y:S01]  /*b270*/  ISETP.GE.AND P5, PT, R194, RZ, PT ;  /* 0x000000ffc200720c */ /* 0x000fe20003fa6270 */
[----:B------:R-:W-:Y:S01]  /*b280*/  IMAD.MOV R194, RZ, RZ, -R198 ;  /* 0x000000ffffc27224 */ /* 0x000fe200078e0ac6 */
[C---:B------:R-:W-:Y:S01]  /*b290*/  ISETP.GT.U32.AND P1, PT, R201.reuse, R189, PT ;  /* 0x000000bdc900720c */ /* 0x040fe20003f24070 */
[----:B------:R-:W-:Y:S02]  /*b2a0*/  @!P2 IMAD.IADD R190, R190, 0x1, -R201 ;  /* 0x00000001bebea824 */ /* 0x000fe400078e0ac9 */
[C---:B------:R-:W-:Y:S02]  /*b2b0*/  IMAD R191, R201.reuse, R194, R191 ;  /* 0x000000c2c9bf7224 */ /* 0x040fe400078e02bf */
[----:B-1----:R-:W-:Y:S01]  /*b2c0*/  IMAD R2, R126, 0x2, R2 ;  /* 0x000000027e027824 */ /* 0x002fe200078e0202 */
[----:B------:R-:W-:Y:S01]  /*b2d0*/  ISETP.GT.U32.AND P2, PT, R201, R190, PT ;  /* 0x000000bec900720c */ /* 0x000fe20003f44070 */
[----:B------:R-:W-:-:S02]  /*b2e0*/  VIADD R196, R0, 0xf4 ;  /* 0x000000f400c47836 */ /* 0x000fc40000000000 */
[----:B------:R-:W-:Y:S01]  /*b2f0*/  VIADD R194, R0, 0xf5 ;  /* 0x000000f500c27836 */ /* 0x000fe20000000000 */
[----:B------:R1:W-:Y:S01]  /*b300*/  STL [R1+0x50], R2 ;  /* 0x0000500201007387 */ /* 0x0003e20000100800 */
[----:B------:R-:W-:Y:S01]  /*b310*/  @!P0 IMAD.IADD R188, R188, 0x1, -R201 ;  /* 0x00000001bcbc8824 */ /* 0x000fe200078e0ac9 */
[----:B------:R-:W-:Y:S01]  /*b320*/  ISETP.GE.AND P0, PT, R193, RZ, PT ;  /* 0x000000ffc100720c */ /* 0x000fe20003f06270 */
[----:B------:R-:W-:Y:S01]  /*b330*/  @!P3 IMAD.MOV R187, RZ, RZ, -R187 ;  /* 0x000000ffffbbb224 */ /* 0x000fe200078e0abb */
[----:B------:R-:W-:Y:S01]  /*b340*/  ISETP.GE.AND P3, PT, R196, RZ, PT ;  /* 0x000000ffc400720c */ /* 0x000fe20003f66270 */
[----:B------:R-:W-:Y:S01]  /*b350*/  VIADD R193, R0, 0xf6 ;  /* 0x000000f600c17836 */ /* 0x000fe20000000000 */
[----:B------:R-:W-:Y:S01]  /*b360*/  IABS R205, R196 ;  /* 0x000000c400cd7213 */ /* 0x000fe20000000000 */
[----:B------:R-:W-:Y:S01]  /*b370*/  @!P4 IMAD.MOV R188, RZ, RZ, -R188 ;  /* 0x000000ffffbcc224 */ /* 0x000fe200078e0abc */
[----:B------:R-:W-:Y:S01]  /*b380*/  IABS R196, R194 ;  /* 0x000000c200c47213 */ /* 0x000fe20000000000 */
[--C-:B------:R-:W-:Y:S01]  /*b390*/  @!P1 IMAD.IADD R189, R189, 0x1, -R201.reuse ;  /* 0x00000001bdbd9824 */ /* 0x100fe200078e0ac9 */
[----:B------:R-:W-:Y:S01]  /*b3a0*/  ISETP.GE.AND P4, PT, R194, RZ, PT ;  /* 0x000000ffc200720c */ /* 0x000fe20003f86270 */
[----:B-1----:R-:W-:Y:S01]  /*b3b0*/  IMAD R2, R126, 0x2, R2 ;  /* 0x000000027e027824 */ /* 0x002fe200078e0202 */
[----:B------:R-:W-:Y:S01]  /*b3c0*/  ISETP.GE.AND P1, PT, R193, RZ, PT ;  /* 0x000000ffc100720c */ /* 0x000fe20003f26270 */
[----:B------:R-:W-:Y:S01]  /*b3d0*/  @!P2 IMAD.IADD R190, R190, 0x1, -R201 ;  /* 0x00000001bebea824 */ /* 0x000fe200078e0ac9 */
[----:B------:R-:W-:Y:S01]  /*b3e0*/  IABS R194, R193 ;  /* 0x000000c100c27213 */ /* 0x000fe20000000000 */
[----:B------:R-:W-:Y:S01]  /*b3f0*/  IMAD.MOV.U32 R193, RZ, RZ, R196 ;  /* 0x000000ffffc17224 */ /* 0x000fe200078e00c4 */
[----:B------:R1:W-:Y:S01]  /*b400*/  STL [R1+0x5c], R2 ;  /* 0x00005c0201007387 */ /* 0x0003e20000100800 */
[----:B------:R-:W-:Y:S01]  /*b410*/  IMAD.HI.U32 R196, R207, R205, RZ ;  /* 0x000000cdcfc47227 */ /* 0x000fe200078e00ff */
[----:B------:R-:W-:-:S03]  /*b420*/  ISETP.GT.U32.AND P2, PT, R201, R191, PT ;  /* 0x000000bfc900720c */ /* 0x000fc60003f44070 */
[----:B------:R-:W-:Y:S02]  /*b430*/  IMAD.MOV R196, RZ, RZ, -R196 ;  /* 0x000000ffffc47224 */ /* 0x000fe400078e0ac4 */
[----:B------:R-:W-:Y:S02]  /*b440*/  @!P6 IMAD.MOV R189, RZ, RZ, -R189 ;  /* 0x000000ffffbde224 */ /* 0x000fe400078e0abd */
[----:B------:R-:W-:Y:S02]  /*b450*/  IMAD R205, R201, R196, R205 ;  /* 0x000000c4c9cd7224 */ /* 0x000fe400078e02cd */
[----:B-1----:R-:W-:Y:S02]  /*b460*/  IMAD R2, R126, 0x2, R2 ;  /* 0x000000027e027824 */ /* 0x002fe400078e0202 */
[----:B------:R-:W-:Y:S01]  /*b470*/  IMAD.HI.U32 R198, R207, R252, RZ ;  /* 0x000000fccfc67227 */ /* 0x000fe200078e00ff */
[----:B------:R-:W-:Y:S02]  /*b480*/  ISETP.GT.U32.AND P6, PT, R201, R205, PT ;  /* 0x000000cdc900720c */ /* 0x000fe40003fc4070 */
[----:B------:R1:W-:Y:S01]  /*b490*/  STL [R1+0x64], R2 ;  /* 0x0000640201007387 */ /* 0x0003e20000100800 */
[----:B------:R-:W-:-:S02]  /*b4a0*/  @!P2 IMAD.IADD R191, R191, 0x1, -R201 ;  /* 0x00000001bfbfa824 */ /* 0x000fc400078e0ac9 */
[----:B------:R-:W-:-:S03]  /*b4b0*/  IMAD.HI.U32 R206, R207, R193, RZ ;  /* 0x000000c1cfce7227 */ /* 0x000fc600078e00ff */
[----:B------:R-:W-:Y:S01]  /*b4c0*/  ISETP.GT.U32.AND P2, PT, R201, R191, PT ;  /* 0x000000bfc900720c */ /* 0x000fe20003f44070 */
[----:B------:R-:W-:Y:S02]  /*b4d0*/  IMAD.MOV R198, RZ, RZ, -R198 ;  /* 0x000000ffffc67224 */ /* 0x000fe400078e0ac6 */
[----:B------:R-:W-:-:S04]  /*b4e0*/  IMAD.HI.U32 R203, R207, R194, RZ ;  /* 0x000000c2cfcb7227 */ /* 0x000fc800078e00ff */
[----:B-1----:R-:W-:Y:S02]  /*b4f0*/  IMAD R2, R126, 0x2, R2 ;  /* 0x000000027e027824 */ /* 0x002fe400078e0202 */
[----:B------:R-:W-:Y:S02]  /*b500*/  @!P6 IMAD.IADD R205, R205, 0x1, -R201 ;  /* 0x00000001cdcde824 */ /* 0x000fe400078e0ac9 */
[----:B------:R-:W-:Y:S01]  /*b510*/  IMAD.MOV R206, RZ, RZ, -R206 ;  /* 0x000000ffffce7224 */ /* 0x000fe200078e0ace */
[----:B------:R1:W-:Y:S01]  /*b520*/  STL [R1+0xf0], R2 ;  /* 0x0000f00201007387 */ /* 0x0003e20000100800 */
[C---:B------:R-:W-:Y:S01]  /*b530*/  IMAD R252, R201.reuse, R198, R252 ;  /* 0x000000c6c9fc7224 */ /* 0x040fe200078e02fc */
[C---:B------:R-:W-:Y:S01]  /*b540*/  ISETP.GT.U32.AND P6, PT, R201.reuse, R205, PT ;  /* 0x000000cdc900720c */ /* 0x040fe20003fc4070 */
[----:B------:R-:W-:Y:S02]  /*b550*/  IMAD.MOV R198, RZ, RZ, -R203 ;  /* 0x000000ffffc67224 */ /* 0x000fe400078e0acb */
[----:B------:R-:W-:-:S02]  /*b560*/  IMAD R193, R201, R206, R193 ;  /* 0x000000cec9c17224 */ /* 0x000fc400078e02c1 */
[----:B------:R-:W-:Y:S02]  /*b570*/  @!P2 IMAD.IADD R191, R191, 0x1, -R201 ;  /* 0x00000001bfbfa824 */ /* 0x000fe400078e0ac9 */
[C---:B------:R-:W-:Y:S02]  /*b580*/  IMAD R194, R201.reuse, R198, R194 ;  /* 0x000000c6c9c27224 */ /* 0x040fe400078e02c2 */
[----:B-1----:R-:W-:Y:S02]  /*b590*/  IMAD R2, R126, 0x2, R2 ;  /* 0x000000027e027824 */ /* 0x002fe400078e0202 */
[----:B------:R-:W-:Y:S01]  /*b5a0*/  @!P0 IMAD.MOV R191, RZ, RZ, -R191 ;  /* 0x000000ffffbf8224 */ /* 0x000fe200078e0abf */
[----:B------:R-:W-:Y:S01]  /*b5b0*/  ISETP.GT.U32.AND P0, PT, R201, R193, PT ;  /* 0x000000c1c900720c */ /* 0x000fe20003f04070 */
[----:B------:R-:W-:Y:S01]  /*b5c0*/  VIADD R196, R0, 0xf7 ;  /* 0x000000f700c47836 */ /* 0x000fe20000000000 */
[----:B------:R1:W-:Y:S01]  /*b5d0*/  STL [R1+0x54], R2 ;  /* 0x0000540201007387 */ /* 0x0003e20000100800 */
[----:B------:R-:W-:Y:S01]  /*b5e0*/  @!P6 IMAD.IADD R205, R205, 0x1, -R201 ;  /* 0x00000001cdcde824 */ /* 0x000fe200078e0ac9 */
[----:B------:R-:W-:Y:S01]  /*b5f0*/  ISETP.GT.U32.AND P6, PT, R201, R194, PT ;  /* 0x000000c2c900720c */ /* 0x000fe20003fc4070 */
[----:B------:R-:W-:Y:S01]  /*b600*/  @!P5 IMAD.MOV R190, RZ, RZ, -R190 ;  /* 0x000000ffffbed224 */ /* 0x000fe200078e0abe */
[----:B------:R-:W-:Y:S01]  /*b610*/  ISETP.GE.AND P5, PT, R196, RZ, PT ;  /* 0x000000ffc400720c */ /* 0x000fe20003fa6270 */
[C---:B------:R-:W-:Y:S01]  /*b620*/  VIADD R4, R0.reuse, 0xfa ;  /* 0x000000fa00047836 */ /* 0x040fe20000000000 */
[----:B------:R-:W-:Y:S01]  /*b630*/  IABS R206, R196 ;  /* 0x000000c400ce7213 */ /* 0x000fe20000000000 */
[----:B------:R-:W-:-:S02]  /*b640*/  VIADD R196, R0, 0xf8 ;  /* 0x000000f800c47836 */ /* 0x000fc40000000000 */
[----:B------:R-:W-:Y:S01]  /*b650*/  VIADD R217, R0, 0xf9 ;  /* 0x000000f900d97836 */ /* 0x000fe20000000000 */
[----:B------:R-:W-:Y:S01]  /*b660*/  IABS R249, R4 ;  /* 0x0000000400f97213 */ /* 0x000fe20000000000 */
[----:B-1----:R-:W-:Y:S01]  /*b670*/  IMAD R2, R126, 0x2, R2 ;  /* 0x000000027e027824 */ /* 0x002fe200078e0202 */
[----:B------:R-:W-:Y:S01]  /*b680*/  ISETP.GE.AND P2, PT, R196, RZ, PT ;  /* 0x000000ffc400720c */ /* 0x000fe20003f46270 */
[--C-:B------:R-:W-:Y:S01]  /*b690*/  @!P0 IMAD.IADD R193, R193, 0x1, -R201.reuse ;  /* 0x00000001c1c18824 */ /* 0x100fe200078e0ac9 */
[----:B------:R-:W-:Y:S01]  /*b6a0*/  IABS R198, R196 ;  /* 0x000000c400c67213 */ /* 0x000fe20000000000 */
[----:B------:R-:W-:Y:S01]  /*b6b0*/  IMAD.HI.U32 R196, R207, R206, RZ ;  /* 0x000000cecfc47227 */ /* 0x000fe200078e00ff */
[----:B------:R1:W-:Y:S01]  /*b6c0*/  STL [R1+0x4c], R2 ;  /* 0x00004c0201007387 */ /* 0x0003e20000100800 */
[----:B------:R-:W-:Y:S02]  /*b6d0*/  IABS R203, R217 ;  /* 0x000000d900cb7213 */ /* 0x000fe40000000000 */
[----:B------:R-:W-:Y:S01]  /*b6e0*/  @!P6 IMAD.IADD R194, R194, 0x1, -R201 ;  /* 0x00000001c2c2e824 */ /* 0x000fe200078e0ac9 */
[----:B------:R-:W-:Y:S01]  /*b6f0*/  ISETP.GT.U32.AND P0, PT, R201, R193, PT ;  /* 0x000000c1c900720c */ /* 0x000fe20003f04070 */
[----:B------:R-:W-:-:S02]  /*b700*/  IMAD.MOV R250, RZ, RZ, -R196 ;  /* 0x000000fffffa7224 */ /* 0x000fc400078e0ac4 */
[----:B------:R-:W-:Y:S01]  /*b710*/  IMAD.MOV.U32 R196, RZ, RZ, R198 ;  /* 0x000000ffffc47224 */ /* 0x000fe200078e00c6 */
[C---:B------:R-:W-:Y:S01]  /*b720*/  ISETP.GT.U32.AND P6, PT, R201.reuse, R194, PT ;  /* 0x000000c2c900720c */ /* 0x040fe20003fc4070 */
[----:B------:R-:W-:Y:S02]  /*b730*/  IMAD R206, R201, R250, R206 ;  /* 0x000000fac9ce7224 */ /* 0x000fe400078e02ce */
[----:B-1----:R-:W-:Y:S02]  /*b740*/  IMAD R2, R126, 0x2, R2 ;  /* 0x000000027e027824 */ /* 0x002fe400078e0202 */
[----:B------:R-:W-:-:S03]  /*b750*/  IMAD.HI.U32 R251, R207, R196, RZ ;  /* 0x000000c4cffb7227 */ /* 0x000fc600078e00ff */
[----:B------:R1:W-:Y:S01]  /*b760*/  STL [R1+0xdc], R2 ;  /* 0x0000dc0201007387 */ /* 0x0003e20000100800 */
[----:B------:R-:W-:Y:S02]  /*b770*/  IMAD.MOV R251, RZ, RZ, -R251 ;  /* 0x000000fffffb7224 */ /* 0x000fe400078e0afb */
[--C-:B------:R-:W-:Y:S01]  /*b780*/  @!P0 IMAD.IADD R193, R193, 0x1, -R201.reuse ;  /* 0x00000001c1c18824 */ /* 0x100fe200078e0ac9 */
[C---:B------:R-:W-:Y:S01]  /*b790*/  ISETP.GT.U32.AND P0, PT, R201.reuse, R206, PT ;  /* 0x000000cec900720c */ /* 0x040fe20003f04070 */
[C---:B------:R-:W-:Y:S02]  /*b7a0*/  IMAD R196, R201.reuse, R251, R196 ;  /* 0x000000fbc9c47224 */ /* 0x040fe400078e02c4 */
[----:B------:R-:W-:Y:S02]  /*b7b0*/  @!P6 IMAD.IADD R194, R194, 0x1, -R201 ;  /* 0x00000001c2c2e824 */ /* 0x000fe400078e0ac9 */
[----:B------:R-:W-:Y:S01]  /*b7c0*/  IMAD.MOV.U32 R198, RZ, RZ, R249 ;  /* 0x000000ffffc67224 */ /* 0x000fe200078e00f9 */
[----:B------:R-:W-:Y:S01]  /*b7d0*/  ISETP.GT.U32.AND P6, PT, R201, R196, PT ;  /* 0x000000c4c900720c */ /* 0x000fe20003fc4070 */
[----:B-1----:R-:W-:-:S02]  /*b7e0*/  IMAD R2, R126, 0x2, R2 ;  /* 0x000000027e027824 */ /* 0x002fc400078e0202 */
[----:B------:R-:W-:-:S03]  /*b7f0*/  IMAD.HI.U32 R250, R207, R203, RZ ;  /* 0x000000cbcffa7227 */ /* 0x000fc600078e00ff */
[----:B------:R1:W-:Y:S01]  /*b800*/  STL [R1+0xd8], R2 ;  /* 0x0000d80201007387 */ /* 0x0003e20000100800 */
[----:B------:R-:W-:-:S04]  /*b810*/  IMAD.HI.U32 R249, R207, R198, RZ ;  /* 0x000000c6cff97227 */ /* 0x000fc800078e00ff */
[C---:B------:R-:W-:Y:S02]  /*b820*/  VIADD R3, R0.reuse, 0xfe ;  /* 0x000000fe00037836 */ /* 0x040fe40000000000 */
[----:B------:R-:W-:Y:S02]  /*b830*/  IMAD.MOV R250, RZ, RZ, -R250 ;  /* 0x000000fffffa7224 */ /* 0x000fe400078e0afa */
[----:B------:R-:W-:Y:S01]  /*b840*/  VIADD R215, R0, 0xfc ;  /* 0x000000fc00d77836 */ /* 0x000fe20000000000 */
[----:B------:R-:W-:Y:S01]  /*b850*/  IABS R218, R3 ;  /* 0x0000000300da7213 */ /* 0x000fe20000000000 */
[----:B-1----:R-:W-:Y:S02]  /*b860*/  IMAD R2, R126, 0x2, R2 ;  /* 0x000000027e027824 */ /* 0x002fe400078e0202 */
[----:B------:R-:W-:Y:S02]  /*b870*/  IMAD.MOV R249, RZ, RZ, -R249 ;  /* 0x000000fffff97224 */ /* 0x000fe400078e0af9 */
[----:B------:R-:W-:Y:S01]  /*b880*/  VIADD R216, R0, 0xfb ;  /* 0x000000fb00d87836 */ /* 0x000fe20000000000 */
[----:B------:R1:W-:Y:S01]  /*b890*/  STL [R1+0xe4], R2 ;  /* 0x0000e40201007387 */ /* 0x0003e20000100800 */
[----:B------:R-:W-:Y:S01]  /*b8a0*/  IMAD R203, R201, R250, R203 ;  /* 0x000000fac9cb7224 */ /* 0x000fe200078e02cb */
[----:B------:R-:W-:Y:S01]  /*b8b0*/  IABS R250, R215 ;  /* 0x000000d700fa7213 */ /* 0x000fe20000000000 */
[----:B------:R-:W-:-:S02]  /*b8c0*/  @!P0 IMAD.IADD R206, R206, 0x1, -R201 ;  /* 0x00000001cece8824 */ /* 0x000fc400078e0ac9 */
[C---:B------:R-:W-:Y:S01]  /*b8d0*/  IMAD R198, R201.reuse, R249, R198 ;  /* 0x000000f9c9c67224 */ /* 0x040fe200078e02c6 */
[----:B------:R-:W-:Y:S01]  /*b8e0*/  IABS R249, R216 ;  /* 0x000000d800f97213 */ /* 0x000fe20000000000 */
[----:B------:R-:W-:Y:S01]  /*b8f0*/  VIADD R204, R0, 0xfd ;  /* 0x000000fd00cc7836 */ /* 0x000fe20000000000 */
[C---:B------:R-:W-:Y:S01]  /*b900*/  ISETP.GT.U32.AND P0, PT, R201.reuse, R203, PT ;  /* 0x000000cbc900720c */ /* 0x040fe20003f04070 */
[----:B------:R-:W-:Y:S01]  /*b910*/  @!P6 IMAD.IADD R196, R196, 0x1, -R201 ;  /* 0x00000001c4c4e824 */ /* 0x000fe200078e0ac9 */
[----:B------:R-:W-:Y:S01]  /*b920*/  ISETP.GT.U32.AND P6, PT, R201, R206, PT ;  /* 0x000000cec900720c */ /* 0x000fe20003fc4070 */
[----:B-1----:R-:W-:Y:S01]  /*b930*/  IMAD R2, R126, 0x2, R2 ;  /* 0x000000027e027824 */ /* 0x002fe200078e0202 */
[----:B------:R-:W-:Y:S01]  /*b940*/  IABS R251, R204 ;  /* 0x000000cc00fb7213 */ /* 0x000fe20000000000 */
[----:B------:R-:W-:Y:S02]  /*b950*/  IMAD.MOV.U32 R219, RZ, RZ, R218 ;  /* 0x000000ffffdb7224 */ /* 0x000fe400078e00da */
[C---:B------:R-:W-:Y:S01]  /*b960*/  IMAD.HI.U32 R218, R207.reuse, R250, RZ ;  /* 0x000000facfda7227 */ /* 0x040fe200078e00ff */
[----:B------:R1:W-:Y:S03]  /*b970*/  STL [R1+0xec], R2 ;  /* 0x0000ec0201007387 */ /* 0x0003e60000100800 */
[----:B------:R-:W-:-:S04]  /*b980*/  IMAD.HI.U32 R220, R207, R249, RZ ;  /* 0x000000f9cfdc7227 */ /* 0x000fc800078e00ff */
[----:B------:R-:W-:Y:S02]  /*b990*/  IMAD.MOV R221, RZ, RZ, -R218 ;  /* 0x000000ffffdd7224 */ /* 0x000fe400078e0ada */
[----:B------:R-:W-:Y:S01]  /*b9a0*/  @!P3 IMAD.MOV R205, RZ, RZ, -R205 ;  /* 0x000000ffffcdb224 */ /* 0x000fe200078e0acd */
[----:B------:R-:W-:Y:S01]  /*b9b0*/  ISETP.GT.U32.AND P3, PT, R201, R196, PT ;  /* 0x000000c4c900720c */ /* 0x000fe20003f64070 */
[----:B-1----:R-:W-:Y:S02]  /*b9c0*/  IMAD R2, R126, 0x2, R2 ;  /* 0x000000027e027824 */ /* 0x002fe400078e0202 */
[----:B------:R-:W-:Y:S02]  /*b9d0*/  IMAD.MOV R222, RZ, RZ, -R220 ;  /* 0x000000ffffde7224 */ /* 0x000fe400078e0adc */
[----:B------:R-:W-:Y:S01]  /*b9e0*/  IMAD.HI.U32 R220, R207, R251, RZ ;  /* 0x000000fbcfdc7227 */ /* 0x000fe200078e00ff */
[----:B------:R1:W-:Y:S03]  /*b9f0*/  STL [R1+0xfc], R2 ;  /* 0x0000fc0201007387 */ /* 0x0003e60000100800 */
[----:B------:R-:W-:-:S02]  /*ba00*/  IMAD R250, R201, R221, R250 ;  /* 0x000000ddc9fa7224 */ /* 0x000fc400078e02fa */
[----:B------:R-:W-:Y:S01]  /*ba10*/  @!P4 IMAD.MOV R193, RZ, RZ, -R193 ;  /* 0x000000ffffc1c224 */ /* 0x000fe200078e0ac1 */
[----:B------:R-:W-:Y:S01]  /*ba20*/  ISETP.GT.U32.AND P4, PT, R201, R198, PT ;  /* 0x000000c6c900720c */ /* 0x000fe20003f84070 */
[----:B------:R-:W-:-:S04]  /*ba30*/  IMAD.HI.U32 R218, R207, R219, RZ ;  /* 0x000000dbcfda7227 */ /* 0x000fc800078e00ff */
[----:B-1----:R-:W-:Y:S02]  /*ba40*/  IMAD R2, R126, 0x2, R2 ;  /* 0x000000027e027824 */ /* 0x002fe400078e0202 */
[C---:B------:R-:W-:Y:S02]  /*ba50*/  IMAD R207, R201.reuse, R222, R249 ;  /* 0x000000dec9cf7224 */ /* 0x040fe400078e02f9 */
[----:B------:R-:W-:Y:S01]  /*ba60*/  IMAD.MOV R249, RZ, RZ, -R220 ;  /* 0x000000fffff97224 */ /* 0x000fe200078e0adc */
[----:B------:R1:W-:Y:S01]  /*ba70*/  STL [R1+0xf8], R2 ;  /* 0x0000f80201007387 */ /* 0x0003e20000100800 */
[----:B------:R-:W-:Y:S01]  /*ba80*/  @!P6 IMAD.IADD R206, R206, 0x1, -R201 ;  /* 0x00000001cecee824 */ /* 0x000fe200078e0ac9 */
[C---:B------:R-:W-:Y:S01]  /*ba90*/  ISETP.GT.U32.AND P6, PT, R201.reuse, R250, PT ;  /* 0x000000fac900720c */ /* 0x040fe20003fc4070 */
[----:B------:R-:W-:Y:S02]  /*baa0*/  IMAD.MOV R218, RZ, RZ, -R218 ;  /* 0x000000ffffda7224 */ /* 0x000fe400078e0ada */
[----:B------:R-:W-:-:S02]  /*bab0*/  IMAD R251, R201, R249, R251 ;  /* 0x000000f9c9fb7224 */ /* 0x000fc400078e02fb */
[C---:B------:R-:W-:Y:S02]  /*bac0*/  IMAD R249, R201.reuse, R218, R219 ;  /* 0x000000dac9f97224 */ /* 0x040fe400078e02db */
[--C-:B------:R-:W-:Y:S01]  /*bad0*/  @!P3 IMAD.IADD R196, R196, 0x1, -R201.reuse ;  /* 0x00000001c4c4b824 */ /* 0x100fe200078e0ac9 */
[C---:B------:R-:W-:Y:S01]  /*bae0*/  ISETP.GT.U32.AND P3, PT, R201.reuse, R251, PT ;  /* 0x000000fbc900720c */ /* 0x040fe20003f64070 */
[----:B-1----:R-:W-:Y:S02]  /*baf0*/  IMAD R2, R126, 0x2, R2 ;  /* 0x000000027e027824 */ /* 0x002fe400078e0202 */
[--C-:B------:R-:W-:Y:S01]  /*bb00*/  @!P4 IMAD.IADD R198, R198, 0x1, -R201.reuse ;  /* 0x00000001c6c6c824 */ /* 0x100fe200078e0ac9 */
[C---:B------:R-:W-:Y:S01]  /*bb10*/  ISETP.GT.U32.AND P4, PT, R201.reuse, R249, PT ;  /* 0x000000f9c900720c */ /* 0x040fe20003f84070 */
[--C-:B------:R-:W-:Y:S01]  /*bb20*/  @!P6 IMAD.IADD R250, R250, 0x1, -R201.reuse ;  /* 0x00000001fafae824 */ /* 0x100fe200078e0ac9 */
[----:B------:R1:W-:Y:S01]  /*bb30*/  STL [R1+0x110], R2 ;  /* 0x0001100201007387 */ /* 0x0003e20000100800 */
[----:B------:R-:W-:Y:S01]  /*bb40*/  @!P1 IMAD.MOV R194, RZ, RZ, -R194 ;  /* 0x000000ffffc29224 */ /* 0x000fe200078e0ac2 */
[C---:B------:R-:W-:Y:S01]  /*bb50*/  ISETP.GT.U32.AND P6, PT, R201.reuse, R198, PT ;  /* 0x000000c6c900720c */ /* 0x040fe20003fc4070 */
[----:B------:R-:W-:Y:S01]  /*bb60*/  @!P5 IMAD.MOV R206, RZ, RZ, -R206 ;  /* 0x000000ffffced224 */ /* 0x000fe200078e0ace */
[----:B------:R-:W-:Y:S01]  /*bb70*/  ISETP.GT.U32.AND P1, PT, R201, R207, PT ;  /* 0x000000cfc900720c */ /* 0x000fe20003f24070 */
[----:B------:R-:W-:-:S02]  /*bb80*/  @!P0 IMAD.IADD R203, R203, 0x1, -R201 ;  /* 0x00000001cbcb8824 */ /* 0x000fc400078e0ac9 */
[--C-:B------:R-:W-:Y:S01]  /*bb90*/  @!P3 IMAD.IADD R251, R251, 0x1, -R201.reuse ;  /* 0x00000001fbfbb824 */ /* 0x100fe200078e0ac9 */
[C---:B------:R-:W-:Y:S01]  /*bba0*/  ISETP.GT.U32.AND P3, PT, R201.reuse, R250, PT ;  /* 0x000000fac900720c */ /* 0x040fe20003f64070 */
[----:B------:R-:W-:Y:S01]  /*bbb0*/  @!P2 IMAD.MOV R196, RZ, RZ, -R196 ;  /* 0x000000ffffc4a224 */ /* 0x000fe200078e0ac4 */
[----:B------:R-:W-:Y:S01]  /*bbc0*/  ISETP.GT.U32.AND P0, PT, R201, R203, PT ;  /* 0x000000cbc900720c */ /* 0x000fe20003f04070 */
[----:B-1----:R-:W-:Y:S02]  /*bbd0*/  IMAD R2, R126, 0x2, R2 ;  /* 0x000000027e027824 */ /* 0x002fe400078e0202 */
[--C-:B------:R-:W-:Y:S01]  /*bbe0*/  @!P4 IMAD.IADD R249, R249, 0x1, -R201.reuse ;  /* 0x00000001f9f9c824 */ /* 0x100fe200078e0ac9 */
[----:B------:R-:W-:Y:S01]  /*bbf0*/  ISETP.GT.U32.AND P4, PT, R201, R251, PT ;  /* 0x000000fbc900720c */ /* 0x000fe20003f84070 */
[--C-:B------:R-:W-:Y:S01]  /*bc00*/  @!P6 IMAD.IADD R198, R198, 0x1, -R201.reuse ;  /* 0x00000001c6c6e824 */ /* 0x100fe200078e0ac9 */
[----:B------:R1:W-:Y:S01]  /*bc10*/  STL [R1+0x124], R2 ;  /* 0x0001240201007387 */ /* 0x0003e20000100800 */
[----:B------:R-:W-:Y:S01]  /*bc20*/  ISETP.GE.AND P6, PT, R4, RZ, PT ;  /* 0x000000ff0400720c */ /* 0x000fe20003fc6270 */
[----:B------:R-:W-:Y:S01]  /*bc30*/  @!P1 IMAD.IADD R207, R207, 0x1, -R201 ;  /* 0x00000001cfcf9824 */ /* 0x000fe200078e0ac9 */
[----:B------:R-:W-:-:S02]  /*bc40*/  ISETP.GE.AND P1, PT, R217, RZ, PT ;  /* 0x000000ffd900720c */ /* 0x000fc40003f26270 */
[--C-:B------:R-:W-:Y:S01]  /*bc50*/  @!P3 IMAD.IADD R250, R250, 0x1, -R201.reuse ;  /* 0x00000001fafab824 */ /* 0x100fe200078e0ac9 */
[----:B------:R-:W-:Y:S01]  /*bc60*/  ISETP.GT.U32.AND P2, PT, R201, R249, PT ;  /* 0x000000f9c900720c */ /* 0x000fe20003f44070 */
[--C-:B------:R-:W-:Y:S01]  /*bc70*/  @!P0 IMAD.IADD R203, R203, 0x1, -R201.reuse ;  /* 0x00000001cbcb8824 */ /* 0x100fe200078e0ac9 */
[----:B------:R-:W-:Y:S01]  /*bc80*/  ISETP.GT.U32.AND P5, PT, R201, R207, PT ;  /* 0x000000cfc900720c */ /* 0x000fe20003fa4070 */
[C---:B-1----:R-:W-:Y:S02]  /*bc90*/  IMAD R2, R126.reuse, 0x2, R2 ;  /* 0x000000027e027824 */ /* 0x042fe400078e0202 */
[----:B------:R-:W-:Y:S01]  /*bca0*/  @!P4 IMAD.IADD R251, R251, 0x1, -R201 ;  /* 0x00000001fbfbc824 */ /* 0x000fe200078e0ac9 */
[----:B------:R-:W-:Y:S02]  /*bcb0*/  ISETP.GE.AND P3, PT, R215, RZ, PT ;  /* 0x000000ffd700720c */ /* 0x000fe40003f66270 */
[----:B------:R1:W-:Y:S01]  /*bcc0*/  STL [R1+0xe8], R2 ;  /* 0x0000e80201007387 */ /* 0x0003e20000100800 */
[----:B------:R-:W-:Y:S01]  /*bcd0*/  ISETP.GT.U32.AND P0, PT, R201, R252, PT ;  /* 0x000000fcc900720c */ /* 0x000fe20003f04070 */
[----:B-1----:R-:W-:Y:S01]  /*bce0*/  IMAD R2, R126, 0x2, R2 ;  /* 0x000000027e027824 */ /* 0x002fe200078e0202 */
[----:B------:R-:W-:-:S04]  /*bcf0*/  ISETP.GE.AND P4, PT, R204, RZ, PT ;  /* 0x000000ffcc00720c */ /* 0x000fc80003f86270 */
[----:B------:R-:W-:-:S07]  /*bd00*/  @!P5 IMAD.IADD R207, R207, 0x1, -R201 ;  /* 0x00000001cfcfd824 */ /* 0x000fce00078e0ac9 */
[----:B------:R-:W-:Y:S01]  /*bd10*/  @!P0 IMAD.IADD R252, R252, 0x1, -R201 ;  /* 0x00000001fcfc8824 */ /* 0x000fe200078e0ac9 */
[----:B------:R1:W-:Y:S01]  /*bd20*/  STL [R1+0x10c], R2 ;  /* 0x00010c0201007387 */ /* 0x0003e20000100800 */
[----:B------:R-:W-:-:S03]  /*bd30*/  ISETP.GE.AND P5, PT, R216, RZ, PT ;  /* 0x000000ffd800720c */ /* 0x000fc60003fa6270 */
[----:B------:R-:W-:Y:S01]  /*bd40*/  ISETP.GT.U32.AND P0, PT, R201, R252, PT ;  /* 0x000000fcc900720c */ /* 0x000fe20003f04070 */
[----:B-1----:R-:W-:-:S05]  /*bd50*/  IMAD R2, R126, 0x2, R2 ;  /* 0x000000027e027824 */ /* 0x002fca00078e0202 */
[----:B------:R1:W-:Y:S02]  /*bd60*/  STL [R1+0x108], R2 ;  /* 0x0001080201007387 */ /* 0x0003e40000100800 */
        /* <DEDUP_REMOVED lines=35> */
[----:B------:R1:W-:Y:S04]  /*bfa0*/  STL [R1+0x14c], R2 ;  /* 0x00014c0201007387 */ /* 0x0003e80000100800 */
[----:B------:R-:W2:Y:S01]  /*bfb0*/  LDL R4, [R1+0xd30] ;  /* 0x000d300001047983 */ /* 0x000ea20000100800 */
[----:B------:R-:W-:Y:S02]  /*bfc0*/  @!P1 IMAD.MOV R203, RZ, RZ, -R203 ;  /* 0x000000ffffcb9224 */ /* 0x000fe400078e0acb */
[--C-:B------:R-:W-:Y:S02]  /*bfd0*/  @!P2 IMAD.IADD R249, R249, 0x1, -R201.reuse ;  /* 0x00000001f9f9a824 */ /* 0x100fe400078e0ac9 */
[----:B------:R-:W-:Y:S02]  /*bfe0*/  @!P6 IMAD.MOV R198, RZ, RZ, -R198 ;  /* 0x000000ffffc6e224 */ /* 0x000fe400078e0ac6 */
[----:B-1----:R-:W-:Y:S01]  /*bff0*/  IMAD R2, R126, 0x2, R2 ;  /* 0x000000027e027824 */ /* 0x002fe200078e0202 */
[----:B------:R-:W-:Y:S01]  /*c000*/  ISETP.GE.AND P1, PT, R0, RZ, PT ;  /* 0x000000ff0000720c */ /* 0x000fe20003f26270 */
[----:B------:R-:W-:Y:S01]  /*c010*/  @!P0 IMAD.IADD R252, R252, 0x1, -R201 ;  /* 0x00000001fcfc8824 */ /* 0x000fe200078e0ac9 */
[----:B------:R-:W-:-:S02]  /*c020*/  ISETP.GE.AND P2, PT, R3, RZ, PT ;  /* 0x000000ff0300720c */ /* 0x000fc40003f46270 */
[----:B------:R1:W-:Y:S02]  /*c030*/  STL [R1+0x150], R2 ;  /* 0x0001500201007387 */ /* 0x0003e40000100800 */
[----:B-1----:R-:W-:-:S05]  /*c040*/  IMAD R2, R126, 0x2, R2 ;  /* 0x000000027e027824 */ /* 0x002fca00078e0202 */
[----:B------:R1:W-:Y:S04]  /*c050*/  STL [R1+0x154], R2 ;  /* 0x0001540201007387 */ /* 0x0003e80000100800 */
[----:B------:R-:W3:Y:S01]  /*c060*/  LDL R204, [R1+0xd34] ;  /* 0x000d340001cc7983 */ /* 0x000ee20000100800 */
[----:B-1----:R-:W-:-:S05]  /*c070*/  IMAD R2, R126, 0x2, R2 ;  /* 0x000000027e027824 */ /* 0x002fca00078e0202 */
[----:B------:R1:W-:Y:S02]  /*c080*/  STL [R1+0x158], R2 ;  /* 0x0001580201007387 */ /* 0x0003e40000100800 */
[----:B-1----:R-:W-:-:S05]  /*c090*/  IMAD R2, R126, 0x2, R2 ;  /* 0x000000027e027824 */ /* 0x002fca00078e0202 */
[----:B------:R1:W-:Y:S02]  /*c0a0*/  STL [R1+0x160], R2 ;  /* 0x0001600201007387 */ /* 0x0003e40000100800 */
[----:B-1----:R-:W-:-:S05]  /*c0b0*/  IMAD R2, R126, 0x2, R2 ;  /* 0x000000027e027824 */ /* 0x002fca00078e0202 */
[----:B------:R1:W-:Y:S01]  /*c0c0*/  STL [R1+0x15c], R2 ;  /* 0x00015c0201007387 */ /* 0x0003e20000100800 */
[----:B------:R-:W-:-:S03]  /*c0d0*/  IMAD R222, R126, 0x2, R2 ;  /* 0x000000027ede7824 */ /* 0x000fc600078e0202 */
[----:B------:R-:W-:Y:S04]  /*c0e0*/  STL [R1+0xe54], R0 ;  /* 0x000e540001007387 */ /* 0x000fe80000100800 */
[----:B------:R-:W4:Y:S04]  /*c0f0*/  LDL.LU R221, [R1+0x2c] ;  /* 0x00002c0001dd7983 */ /* 0x000f280000300800 */
[----:B------:R-:W2:Y:S04]  /*c100*/  LDL.LU R220, [R1+0x28] ;  /* 0x0000280001dc7983 */ /* 0x000ea80000300800 */
[----:B------:R-:W2:Y:S04]  /*c110*/  LDL.LU R219, [R1+0x24] ;  /* 0x0000240001db7983 */ /* 0x000ea80000300800 */
[----:B------:R1:W-:Y:S04]  /*c120*/  STL [R1+0x164], R222 ;  /* 0x000164de01007387 */ /* 0x0003e80000100800 */
[----:B------:R-:W2:Y:S04]  /*c130*/  LDL.LU R218, [R1+0x20] ;  /* 0x0000200001da7983 */ /* 0x000ea80000300800 */
[----:B------:R-:W2:Y:S04]  /*c140*/  LDL.LU R217, [R1+0x1c] ;  /* 0x00001c0001d97983 */ /* 0x000ea80000300800 */
[----:B------:R-:W2:Y:S04]  /*c150*/  LDL.LU R216, [R1+0x18] ;  /* 0x0000180001d87983 */ /* 0x000ea80000300800 */
[----:B------:R-:W2:Y:S04]  /*c160*/  LDL.LU R215, [R1+0x14] ;  /* 0x0000140001d77983 */ /* 0x000ea80000300800 */
[----:B-1----:R-:W2:Y:S01]  /*c170*/  LDL.LU R2, [R1+0x10] ;  /* 0x0000100001027983 */ /* 0x002ea20000300800 */
[----:B------:R-:W-:-:S03]  /*c180*/  IMAD R222, R126, 0x2, R222 ;  /* 0x000000027ede7824 */ /* 0x000fc600078e02de */
[----:B------:R-:W2:Y:S04]  /*c190*/  LDL.LU R0, [R1+0xc] ;  /* 0x00000c0001007983 */ /* 0x000ea80000300800 */
[----:B------:R-:W2:Y:S01]  /*c1a0*/  LDL.LU R3, [R1+0x4] ;  /* 0x0000040001037983 */ /* 0x000ea20000300800 */
[----:B------:R-:W-:Y:S01]  /*c1b0*/  @!P1 IMAD.MOV R252, RZ, RZ, -R252 ;  /* 0x000000fffffc9224 */ /* 0x000fe200078e0afc */
[----:B------:R-:W-:Y:S02]  /*c1c0*/  ISETP.NE.AND P0, PT, RZ, UR17, PT ;  /* 0x00000011ff007c0c */ /* 0x000fe4000bf05270 */
[----:B------:R-:W-:-:S04]  /*c1d0*/  LOP3.LUT R201, RZ, UR17, RZ, 0x33, !PT ;  /* 0x00000011ffc97c12 */ /* 0x000fc8000f8e33ff */
[C---:B------:R-:W-:Y:S02]  /*c1e0*/  SEL R252, R201.reuse, R252, !P0 ;  /* 0x000000fcc9fc7207 */ /* 0x040fe40004000000 */
[----:B------:R-:W-:Y:S02]  /*c1f0*/  SEL R200, R201, R200, !P0 ;  /* 0x000000c8c9c87207 */ /* 0x000fe40004000000 */
[----:B---3--:R-:W-:Y:S02]  /*c200*/  ISETP.GE.AND P6, PT, R204, RZ, PT ;  /* 0x000000ffcc00720c */ /* 0x008fe40003fc6270 */
[----:B------:R-:W3:Y:S04]  /*c210*/  LDL.LU R204, [R1+0xe98] ;  /* 0x000e980001cc7983 */ /* 0x000ee80000300800 */
[----:B------:R1:W-:Y:S02]  /*c220*/  STL [R1+0x16c], R222 ;  /* 0x00016cde01007387 */ /* 0x0003e40000100800 */
[----:B-1----:R-:W-:-:S05]  /*c230*/  IMAD R222, R126, 0x2, R222 ;  /* 0x000000027ede7824 */ /* 0x002fca00078e02de */
[----:B------:R1:W-:Y:S02]  /*c240*/  STL [R1+0x170], R222 ;  /* 0x000170de01007387 */ /* 0x0003e40000100800 */
[----:B-1----:R-:W-:-:S05]  /*c250*/  IMAD R222, R126, 0x2, R222 ;  /* 0x000000027ede7824 */ /* 0x002fca00078e02de */
[----:B------:R-:W-:Y:S04]  /*c260*/  STL [R1+0x168], R222 ;  /* 0x000168de01007387 */ /* 0x000fe80000100800 */
[----:B------:R1:W-:Y:S01]  /*c270*/  STL [R1+0x1a0], R252 ;  /* 0x0001a0fc01007387 */ /* 0x0003e20000100800 */
[C---:B----4-:R-:W-:Y:S01]  /*c280*/  SEL R221, R201.reuse, R221, !P0 ;  /* 0x000000ddc9dd7207 */ /* 0x050fe20004000000 */
[----:B-1----:R-:W-:Y:S02]  /*c290*/  IMAD R252, R126, 0x2, R222 ;  /* 0x000000027efc7824 */ /* 0x002fe400078e02de */
[----:B------:R-:W4:Y:S01]  /*c2a0*/  LDL.LU R222, [R1+0xe94] ;  /* 0x000e940001de7983 */ /* 0x000f220000300800 */
[----:B--2---:R-:W-:-:S03]  /*c2b0*/  SEL R220, R201, R220, !P0 ;  /* 0x000000dcc9dc7207 */ /* 0x004fc60004000000 */
[----:B------:R1:W-:Y:S01]  /*c2c0*/  STL [R1+0x5e4], R200 ;  /* 0x0005e4c801007387 */ /* 0x0003e20000100800 */
[----:B------:R-:W-:-:S03]  /*c2d0*/  SEL R219, R201, R219, !P0 ;  /* 0x000000dbc9db7207 */ /* 0x000fc60004000000 */
[----:B-1----:R-:W2:Y:S01]  /*c2e0*/  LDL.LU R200, [R1] ;  /* 0x0000000001c87983 */ /* 0x002ea20000300800 */
[----:B------:R-:W-:-:S03]  /*c2f0*/  SEL R218, R201, R218, !P0 ;  /* 0x000000dac9da7207 */ /* 0x000fc60004000000 */
[----:B------:R1:W-:Y:S01]  /*c300*/  STL [R1+0x19c], R221 ;  /* 0x00019cdd01007387 */ /* 0x0003e20000100800 */
[C---:B------:R-:W-:Y:S02]  /*c310*/  SEL R217, R201.reuse, R217, !P0 ;  /* 0x000000d9c9d97207 */ /* 0x040fe40004000000 */
[C---:B------:R-:W-:Y:S01]  /*c320*/  SEL R216, R201.reuse, R216, !P0 ;  /* 0x000000d8c9d87207 */ /* 0x040fe20004000000 */
[----:B-1----:R-:W4:Y:S04]  /*c330*/  LDL.LU R221, [R1+0xe90] ;  /* 0x000e900001dd7983 */ /* 0x002f280000300800 */
[----:B------:R1:W-:Y:S01]  /*c340*/  STL [R1+0x198], R220 ;  /* 0x000198dc01007387 */ /* 0x0003e20000100800 */
[C---:B------:R-:W-:Y:S02]  /*c350*/  SEL R215, R201.reuse, R215, !P0 ;  /* 0x000000d7c9d77207 */ /* 0x040fe40004000000 */
[C---:B------:R-:W-:Y:S01]  /*c360*/  SEL R2, R201.reuse, R2, !P0 ;  /* 0x00000002c9027207 */ /* 0x040fe20004000000 */
[----:B-1----:R-:W4:Y:S04]  /*c370*/  LDL.LU R220, [R1+0xe8c] ;  /* 0x000e8c0001dc7983 */ /* 0x002f280000300800 */
[----:B------:R1:W-:Y:S04]  /*c380*/  STL [R1+0x194], R219 ;  /* 0x000194db01007387 */ /* 0x0003e80000100800 */
[----:B-1----:R-:W3:Y:S04]  /*c390*/  LDL.LU R219, [R1+0xe88] ;  /* 0x000e880001db7983 */ /* 0x002ee80000300800 */
[----:B------:R1:W-:Y:S04]  /*c3a0*/  STL [R1+0x190], R218 ;  /* 0x000190da01007387 */ /* 0x0003e80000100800 */
[----:B-1----:R-:W2:Y:S04]  /*c3b0*/  LDL.LU R218, [R1+0xe84] ;  /* 0x000e840001da7983 */ /* 0x002ea80000300800 */
[----:B------:R1:W-:Y:S04]  /*c3c0*/  STL [R1+0x18c], R217 ;  /* 0x00018cd901007387 */ /* 0x0003e80000100800 */
[----:B-1----:R-:W4:Y:S04]  /*c3d0*/  LDL.LU R217, [R1+0xe80] ;  /* 0x000e800001d97983 */ /* 0x002f280000300800 */
[----:B------:R1:W-:Y:S04]  /*c3e0*/  STL [R1+0x188], R216 ;  /* 0x000188d801007387 */ /* 0x0003e80000100800 */
[----:B-1----:R-:W4:Y:S04]  /*c3f0*/  LDL.LU R216, [R1+0xe7c] ;  /* 0x000e7c0001d87983 */ /* 0x002f280000300800 */
[----:B------:R1:W-:Y:S04]  /*c400*/  STL [R1+0x184], R215 ;  /* 0x000184d701007387 */ /* 0x0003e80000100800 */
[----:B-1----:R-:W4:Y:S04]  /*c410*/  LDL.LU R215, [R1+0xe78] ;  /* 0x000e780001d77983 */ /* 0x002f280000300800 */
[----:B------:R1:W-:Y:S04]  /*c420*/  STL [R1+0x180], R2 ;  /* 0x0001800201007387 */ /* 0x0003e80000100800 */
[----:B-1----:R-:W4:Y:S01]  /*c430*/  LDL.LU R2, [R1+0xe74] ;  /* 0x000e740001027983 */ /* 0x002f220000300800 */
[----:B------:R-:W-:-:S02]  /*c440*/  SEL R3, R201, R3, !P0 ;  /* 0x00000003c9037207 */ /* 0x000fc40004000000 */
[C---:B---3--:R-:W-:Y:S02]  /*c450*/  SEL R219, R201.reuse, R219, !P0 ;  /* 0x000000dbc9db7207 */ /* 0x048fe40004000000 */
[C---:B--2---:R-:W-:Y:S02]  /*c460*/  SEL R218, R201.reuse, R218, !P0 ;  /* 0x000000dac9da7207 */ /* 0x044fe40004000000 */
[C---:B----4-:R-:W-:Y:S02]  /*c470*/  SEL R217, R201.reuse, R217, !P0 ;  /* 0x000000d9c9d97207 */ /* 0x050fe40004000000 */
[C---:B------:R-:W-:Y:S02]  /*c480*/  SEL R216, R201.reuse, R216, !P0 ;  /* 0x000000d8c9d87207 */ /* 0x040fe40004000000 */
[----:B------:R-:W-:-:S05]  /*c490*/  SEL R2, R201, R2, !P0 ;  /* 0x00000002c9027207 */ /* 0x000fca0004000000 */
[----:B------:R1:W-:Y:S04]  /*c4a0*/  STL.64 [R1+0xe58], R2 ;  /* 0x000e580201007387 */ /* 0x0003e80000100a00 */
[----:B------:R-:W-:Y:S04]  /*c4b0*/  STL.64 [R1+0xe60], R216 ;  /* 0x000e60d801007387 */ /* 0x000fe80000100a00 */
[----:B------:R-:W-:Y:S01]  /*c4c0*/  STL.64 [R1+0xe68], R218 ;  /* 0x000e68da01007387 */ /* 0x000fe20000100a00 */
[C---:B-1----:R-:W-:Y:S02]  /*c4d0*/  SEL R3, R201.reuse, R211, !P0 ;  /* 0x000000d3c9037207 */ /* 0x042fe40004000000 */
[----:B------:R-:W-:-:S02]  /*c4e0*/  SEL R2, R201, R5, !P0 ;  /* 0x00000005c9027207 */ /* 0x000fc40004000000 */
[C---:B------:R-:W-:Y:S01]  /*c4f0*/  SEL R5, R201.reuse, R6, !P0 ;  /* 0x00000006c9057207 */ /* 0x040fe20004000000 */
[----:B------:R1:W-:Y:S04]  /*c500*/  STL [R1+0x5e0], R3 ;  /* 0x0005e00301007387 */ /* 0x0003e80000100800 */
[----:B------:R2:W-:Y:S01]  /*c510*/  STL [R1+0x59c], R2 ;  /* 0x00059c0201007387 */ /* 0x0005e20000100800 */
[----:B-1----:R-:W-:-:S03]  /*c520*/  SEL R3, R201, R7, !P0 ;  /* 0x00000007c9037207 */ /* 0x002fc60004000000 */
[----:B------:R1:W-:Y:S01]  /*c530*/  STL [R1+0x598], R5 ;  /* 0x0005980501007387 */ /* 0x0003e20000100800 */
[----:B--2---:R-:W-:-:S03]  /*c540*/  SEL R2, R201, R8, !P0 ;  /* 0x00000008c9027207 */ /* 0x004fc60004000000 */
[----:B------:R2:W-:Y:S04]  /*c550*/  STL [R1+0x594], R3 ;  /* 0x0005940301007387 */ /* 0x0005e80000100800 */
[----:B------:R3:W-:Y:S01]  /*c560*/  STL [R1+0x590], R2 ;  /* 0x0005900201007387 */ /* 0x0007e20000100800 */
[C---:B-1----:R-:W-:Y:S02]  /*c570*/  SEL R5, R201.reuse, R9, !P0 ;  /* 0x00000009c9057207 */ /* 0x042fe40004000000 */
[----:B--2---:R-:W-:-:S03]  /*c580*/  SEL R3, R201, R10, !P0 ;  /* 0x0000000ac9037207 */ /* 0x004fc60004000000 */
[----:B------:R1:W-:Y:S01]  /*c590*/  STL [R1+0x58c], R5 ;  /* 0x00058c0501007387 */ /* 0x0003e20000100800 */
[----:B---3--:R-:W-:-:S03]  /*c5a0*/  SEL R2, R201, R11, !P0 ;  /* 0x0000000bc9027207 */ /* 0x008fc60004000000 */
        /* <DEDUP_REMOVED lines=142> */
[----:B------:R-:W-:Y:S01]  /*ce90*/  STL [R1+0x46c], R5 ;  /* 0x00046c0501007387 */ /* 0x000fe20000100800 */
[----:B---3--:R-:W-:-:S03]  /*cea0*/  SEL R2, R201, R83, !P0 ;  /* 0x00000053c9027207 */ /* 0x008fc60004000000 */
[----:B------:R1:W-:Y:S04]  /*ceb0*/  STL [R1+0x468], R3 ;  /* 0x0004680301007387 */ /* 0x0003e80000100800 */
[----:B------:R2:W-:Y:S01]  /*cec0*/  STL [R1+0x464], R2 ;  /* 0x0004640201007387 */ /* 0x0005e20000100800 */
[C---:B-1----:R-:W-:Y:S02]  /*ced0*/  SEL R3, R201.reuse, R85, !P0 ;  /* 0x00000055c9037207 */ /* 0x042fe40004000000 */
[----:B--2---:R-:W-:-:S03]  /*cee0*/  SEL R2, R201, R86, !P0 ;  /* 0x00000056c9027207 */ /* 0x004fc60004000000 */
[----:B------:R1:W-:Y:S01]  /*cef0*/  STL [R1+0x460], R3 ;  /* 0x0004600301007387 */ /* 0x0003e20000100800 */
[----:B------:R-:W-:-:S03]  /*cf00*/  SEL R5, R201, R87, !P0 ;  /* 0x00000057c9057207 */ /* 0x000fc60004000000 */
        /* <DEDUP_REMOVED lines=145> */
[C---:B--2---:R-:W-:Y:S01]  /*d820*/  SEL R3, R201.reuse, R162, !P0 ;  /* 0x000000a2c9037207 */ /* 0x044fe20004000000 */
[----:B------:R-:W-:Y:S01]  /*d830*/  @!P5 IMAD.MOV R207, RZ, RZ, -R207 ;  /* 0x000000ffffcfd224 */ /* 0x000fe200078e0acf */
[----:B---3--:R-:W-:Y:S01]  /*d840*/  SEL R2, R201, R163, !P0 ;  /* 0x000000a3c9027207 */ /* 0x008fe20004000000 */
[----:B------:R1:W-:Y:S01]  /*d850*/  STL [R1+0x5c0], R5 ;  /* 0x0005c00501007387 */ /* 0x0003e20000100800 */
[----:B------:R-:W-:-:S03]  /*d860*/  ISETP.NE.AND P5, PT, R4, RZ, PT ;  /* 0x000000ff0400720c */ /* 0x000fc60003fa5270 */
        /* <DEDUP_REMOVED lines=12> */
[----:B------:R-:W-:Y:S01]  /*d930*/  STL [R1+0x5a4], R3 ;  /* 0x0005a40301007387 */ /* 0x000fe20000100800 */
[----:B------:R-:W-:Y:S01]  /*d940*/  @!P6 IMAD.MOV R204, RZ, RZ, -R204 ;  /* 0x000000ffffcce224 */ /* 0x000fe200078e0acc */
[----:B------:R-:W-:Y:S02]  /*d950*/  @!P5 LOP3.LUT R204, RZ, R4, RZ, 0x33, !PT ;  /* 0x00000004ffccd212 */ /* 0x000fe400078e33ff */
[----:B------:R1:W-:Y:S04]  /*d960*/  STL [R1+0x5a0], R2 ;  /* 0x0005a00201007387 */ /* 0x0003e80000100800 */
[----:B------:R-:W2:Y:S04]  /*d970*/  LDL.LU R4, [R1+0xe70] ;  /* 0x000e700001047983 */ /* 0x000ea80000300800 */
[----:B------:R-:W3:Y:S01]  /*d980*/  LDL.LU R20, [R1+0x84] ;  /* 0x0000840001147983 */ /* 0x000ee20000300800 */
[----:B-1----:R-:W1:Y:S03]  /*d990*/  LDC R2, c[0x0][0x230] ;  /* 0x00008c00ff027b82 */ /* 0x002e660000000800 */
[----:B------:R-:W4:Y:S04]  /*d9a0*/  LDL.LU R19, [R1+0x80] ;  /* 0x0000800001137983 */ /* 0x000f280000300800 */
        /* <DEDUP_REMOVED lines=8> */
[----:B------:R-:W4:Y:S01]  /*da30*/  LDL.LU R153, [R1+0x48] ;  /* 0x0000480001997983 */ /* 0x000f220000300800 */
[----:B------:R-:W1:Y:S01]  /*da40*/  S2R R3, SR_TID.X ;  /* 0x0000000000037919 */ /* 0x000e620000002100 */
[----:B------:R-:W-:-:S02]  /*da50*/  @!P3 IMAD.MOV R250, RZ, RZ, -R250 ;  /* 0x000000fffffab224 */ /* 0x000fc400078e0afa */
[----:B------:R-:W-:Y:S02]  /*da60*/  @!P4 IMAD.MOV R251, RZ, RZ, -R251 ;  /* 0x000000fffffbc224 */ /* 0x000fe400078e0afb */
[----:B------:R-:W-:Y:S02]  /*da70*/  @!P2 IMAD.MOV R249, RZ, RZ, -R249 ;  /* 0x000000fffff9a224 */ /* 0x000fe400078e0af9 */
[----:B------:R-:W-:Y:S01]  /*da80*/  IMAD R13, R204, UR4, RZ ;  /* 0x00000004cc0d7c24 */ /* 0x000fe2000f8e02ff */
[C---:B------:R-:W-:Y:S02]  /*da90*/  SEL R0, R201.reuse, R0, !P0 ;  /* 0x00000000c9007207 */ /* 0x040fe40004000000 */
[C---:B------:R-:W-:Y:S02]  /*daa0*/  SEL R200, R201.reuse, R200, !P0 ;  /* 0x000000c8c9c87207 */ /* 0x040fe40004000000 */
[C---:B------:R-:W-:Y:S02]  /*dab0*/  SEL R215, R201.reuse, R215, !P0 ;  /* 0x000000d7c9d77207 */ /* 0x040fe40004000000 */
[----:B------:R-:W-:-:S02]  /*dac0*/  SEL R220, R201, R220, !P0 ;  /* 0x000000dcc9dc7207 */ /* 0x000fc40004000000 */
[C---:B------:R-:W-:Y:S02]  /*dad0*/  SEL R221, R201.reuse, R221, !P0 ;  /* 0x000000ddc9dd7207 */ /* 0x040fe40004000000 */
[C---:B------:R-:W-:Y:S02]  /*dae0*/  SEL R222, R201.reuse, R222, !P0 ;  /* 0x000000dec9de7207 */ /* 0x040fe40004000000 */
        /* <DEDUP_REMOVED lines=67> */
[C---:B------:R-:W-:Y:S01]  /*df20*/  SEL R140, R201.reuse, R207, !P0 ;  /* 0x000000cfc98c7207 */ /* 0x040fe20004000000 */
[----:B-1----:R-:W-:Y:S01]  /*df30*/  VIADD R2, R2, 0x7f ;  /* 0x0000007f02027836 */ /* 0x002fe20000000000 */
[C---:B------:R-:W-:Y:S01]  /*df40*/  SEL R250, R201.reuse, R250, !P0 ;  /* 0x000000fac9fa7207 */ /* 0x040fe20004000000 */
[----:B------:R-:W4:Y:S01]  /*df50*/  LDL.LU R23, [R1+0x50] ;  /* 0x0000500001177983 */ /* 0x000f220000300800 */
[C---:B------:R-:W-:Y:S01]  /*df60*/  SEL R251, R201.reuse, R251, !P0 ;  /* 0x000000fbc9fb7207 */ /* 0x040fe20004000000 */
[----:B------:R-:W-:Y:S01]  /*df70*/  IMAD R6, R126, 0x2, R252 ;  /* 0x000000027e067824 */ /* 0x000fe200078e02fc */
[----:B------:R-:W-:Y:S01]  /*df80*/  SEL R201, R201, R249, !P0 ;  /* 0x000000f9c9c97207 */ /* 0x000fe20004000000 */
[----:B------:R-:W4:Y:S01]  /*df90*/  LDL.LU R22, [R1+0x5c] ;  /* 0x00005c0001167983 */ /* 0x000f220000300800 */
[----:B------:R-:W-:Y:S01]  /*dfa0*/  LEA R12, P0, R13, UR6, 0x2 ;  /* 0x000000060d0c7c11 */ /* 0x000fe2000f8010ff */
[----:B------:R-:W-:Y:S01]  /*dfb0*/  ULDC.64 UR4, c[0x0][0x218] ;  /* 0x0000860000047ab9 */ /* 0x000fe20000000a00 */
[----:B------:R-:W-:Y:S01]  /*dfc0*/  LOP3.LUT R3, R3, 0x7f, RZ, 0xc0, !PT ;  /* 0x0000007f03037812 */ /* 0x000fe200078ec0ff */
[----:B------:R-:W4:Y:S01]  /*dfd0*/  LDL.LU R21, [R1+0x64] ;  /* 0x0000640001157983 */ /* 0x000f220000300800 */
[----:B------:R-:W-:-:S02]  /*dfe0*/  LEA.HI.X.SX32 R13, R13, UR7, 0x2, P0 ;  /* 0x000000070d0d7c11 */ /* 0x000fc400080f16ff */
[----:B------:R-:W-:Y:S01]  /*dff0*/  ISETP.GT.AND P0, PT, R2, 0x7f, PT ;  /* 0x0000007f0200780c */ /* 0x000fe20003f04270 */
[----:B------:R-:W-:Y:S01]  /*e000*/  IMAD R127, R3, R127, RZ ;  /* 0x0000007f037f7224 */ /* 0x000fe200078e02ff */
[-C--:B--2---:R-:W-:Y:S02]  /*e010*/  LEA R216, P4, R4, R12.reuse, 0x2 ;  /* 0x0000000c04d87211 */ /* 0x084fe400078810ff */
[-C--:B---3--:R-:W-:Y:S02]  /*e020*/  LEA R2, P5, R20, R12.reuse, 0x2 ;  /* 0x0000000c14027211 */ /* 0x088fe400078a10ff */
[-C--:B------:R-:W-:Y:S02]  /*e030*/  LEA.HI.X.SX32 R217, R4, R13.reuse, 0x2, P4 ;  /* 0x0000000d04d97211 */ /* 0x080fe400020f16ff */
[-C--:B----4-:R-:W-:Y:S02]  /*e040*/  LEA R204, P2, R19, R12.reuse, 0x2 ;  /* 0x0000000c13cc7211 */ /* 0x090fe400078410ff */
[----:B------:R-:W-:Y:S01]  /*e050*/  LEA.HI.X.SX32 R3, R20, R13, 0x2, P5 ;  /* 0x0000000d14037211 */ /* 0x000fe200028f16ff */
[----:B------:R1:W-:Y:S01]  /*e060*/  STL.64 [R1+0xd0], R216 ;  /* 0x0000d0d801007387 */ /* 0x0003e20000100a00 */
[----:B------:R-:W-:-:S02]  /*e070*/  LEA R218, P3, R18, R12, 0x2 ;  /* 0x0000000c12da7211 */ /* 0x000fc400078610ff */
[-C--:B------:R-:W-:Y:S01]  /*e080*/  LEA.HI.X.SX32 R205, R19, R13.reuse, 0x2, P2 ;  /* 0x0000000d13cd7211 */ /* 0x080fe200010f16ff */
[----:B------:R-:W2:Y:S01]  /*e090*/  LDL.LU R20, [R1+0xf0] ;  /* 0x0000f00001147983 */ /* 0x000ea20000300800 */
[----:B------:R-:W-:-:S03]  /*e0a0*/  LEA.HI.X.SX32 R219, R18, R13, 0x2, P3 ;  /* 0x0000000d12db7211 */ /* 0x000fc600018f16ff */
[----:B------:R3:W-:Y:S01]  /*e0b0*/  STL.64 [R1+0xc8], R2 ;  /* 0x0000c80201007387 */ /* 0x0007e20000100a00 */
[----:B-1----:R-:W-:-:S03]  /*e0c0*/  LEA R216, P4, R17, R12, 0x2 ;  /* 0x0000000c11d87211 */ /* 0x002fc600078810ff */
[----:B------:R-:W4:Y:S01]  /*e0d0*/  LDL.LU R19, [R1+0x54] ;  /* 0x0000540001137983 */ /* 0x000f220000300800 */
[----:B------:R-:W-:-:S03]  /*e0e0*/  LEA.HI.X.SX32 R217, R17, R13, 0x2, P4 ;  /* 0x0000000d11d97211 */ /* 0x000fc600020f16ff */
[----:B------:R1:W-:Y:S01]  /*e0f0*/  STL.64 [R1+0xc0], R204 ;  /* 0x0000c0cc01007387 */ /* 0x0003e20000100a00 */
[----:B---3--:R-:W-:-:S03]  /*e100*/  LEA R2, P5, R159, R12, 0x2 ;  /* 0x0000000c9f027211 */ /* 0x008fc600078a10ff */
[----:B------:R-:W3:Y:S01]  /*e110*/  LDL.LU R18, [R1+0x4c] ;  /* 0x00004c0001127983 */ /* 0x000ee20000300800 */
[----:B------:R-:W-:-:S03]  /*e120*/  LEA.HI.X.SX32 R3, R159, R13, 0x2, P5 ;  /* 0x0000000d9f037211 */ /* 0x000fc600028f16ff */
[----:B------:R1:W-:Y:S02]  /*e130*/  STL.64 [R1+0xb8], R218 ;  /* 0x0000b8da01007387 */ /* 0x0003e40000100a00 */
[CC--:B-1----:R-:W-:Y:S02]  /*e140*/  LEA R204, P2, R16.reuse, R12.reuse, 0x2 ;  /* 0x0000000c10cc7211 */ /* 0x0c2fe400078410ff */
[----:B------:R-:W3:Y:S02]  /*e150*/  LDL.LU R17, [R1+0xdc] ;  /* 0x0000dc0001117983 */ /* 0x000ee40000300800 */
[----:B------:R-:W-:Y:S02]  /*e160*/  LEA.HI.X.SX32 R205, R16, R13, 0x2, P2 ;  /* 0x0000000d10cd7211 */ /* 0x000fe400010f16ff */
[----:B------:R1:W-:Y:S01]  /*e170*/  STL.64 [R1+0xb0], R216 ;  /* 0x0000b0d801007387 */ /* 0x0003e20000100a00 */
[----:B------:R-:W-:-:S03]  /*e180*/  LEA R218, P3, R15, R12, 0x2 ;  /* 0x0000000c0fda7211 */ /* 0x000fc600078610ff */
        /* <DEDUP_REMOVED lines=10> */
[----:B------:R1:W-:Y:S04]  /*e230*/  STL.64 [R1+0x98], R218 ;  /* 0x000098da01007387 */ /* 0x0003e80000100a00 */
[----:B------:R-:W3:Y:S01]  /*e240*/  LDL.LU R159, [R1+0xfc] ;  /* 0x0000fc00019f7983 */ /* 0x000ee20000300800 */
[----:B-1----:R-:W-:-:S03]  /*e250*/  LEA R204, P2, R155, R12, 0x2 ;  /* 0x0000000c9bcc7211 */ /* 0x002fc600078410ff */
[----:B------:R1:W-:Y:S04]  /*e260*/  STL.64 [R1+0x90], R216 ;  /* 0x000090d801007387 */ /* 0x0003e80000100a00 */
[----:B------:R-:W3:Y:S04]  /*e270*/  LDL.LU R14, [R1+0xf8] ;  /* 0x0000f800010e7983 */ /* 0x000ee80000300800 */
[----:B------:R1:W-:Y:S01]  /*e280*/  STL.64 [R1+0x88], R2 ;  /* 0x0000880201007387 */ /* 0x0003e20000100a00 */
[----:B------:R-:W-:-:S03]  /*e290*/  LEA.HI.X.SX32 R205, R155, R13, 0x2, P2 ;  /* 0x0000000d9bcd7211 */ /* 0x000fc600010f16ff */
[----:B------:R-:W3:Y:S01]  /*e2a0*/  LDL.LU R157, [R1+0x110] ;  /* 0x00011000019d7983 */ /* 0x000ee20000300800 */
[----:B------:R-:W-:-:S03]  /*e2b0*/  LEA R218, P3, R153, R12, 0x2 ;  /* 0x0000000c99da7211 */ /* 0x000fc600078610ff */
[----:B------:R1:W-:Y:S01]  /*e2c0*/  STL.64 [R1+0x80], R204 ;  /* 0x000080cc01007387 */ /* 0x0003e20000100a00 */
[----:B------:R-:W-:-:S03]  /*e2d0*/  LEA.HI.X.SX32 R219, R153, R13, 0x2, P3 ;  /* 0x0000000d99db7211 */ /* 0x000fc600018f16ff */
[----:B------:R-:W3:Y:S04]  /*e2e0*/  LDL.LU R155, [R1+0x124] ;  /* 0x00012400019b7983 */ /* 0x000ee80000300800 */
[----:B------:R-:W3:Y:S04]  /*e2f0*/  LDL.LU R153, [R1+0xe8] ;  /* 0x0000e80001997983 */ /* 0x000ee80000300800 */
[----:B------:R2:W-:Y:S01]  /*e300*/  STL.64 [R1+0x78], R218 ;  /* 0x000078da01007387 */ /* 0x0005e20000100a00 */
[-C--:B-1----:R-:W-:Y:S02]  /*e310*/  LEA R216, P4, R23, R12.reuse, 0x2 ;  /* 0x0000000c17d87211 */ /* 0x082fe400078810ff */
[----:B------:R-:W-:-:S02]  /*e320*/  LEA R2, P5, R22, R12, 0x2 ;  /* 0x0000000c16027211 */ /* 0x000fc400078a10ff */
[-C--:B------:R-:W-:Y:S02]  /*e330*/  LEA.HI.X.SX32 R217, R23, R13.reuse, 0x2, P4 ;  /* 0x0000000d17d97211 */ /* 0x080fe400020f16ff */
[CC--:B------:R-:W-:Y:S01]  /*e340*/  LEA R204, P2, R21.reuse, R12.reuse, 0x2 ;  /* 0x0000000c15cc7211 */ /* 0x0c0fe200078410ff */
[----:B------:R-:W3:Y:S01]  /*e350*/  LDL.LU R23, [R1+0x10c] ;  /* 0x00010c0001177983 */ /* 0x000ee20000300800 */
[-C--:B------:R-:W-:Y:S02]  /*e360*/  LEA.HI.X.SX32 R3, R22, R13.reuse, 0x2, P5 ;  /* 0x0000000d16037211 */ /* 0x080fe400028f16ff */
[----:B------:R-:W-:Y:S01]  /*e370*/  LEA.HI.X.SX32 R205, R21, R13, 0x2, P2 ;  /* 0x0000000d15cd7211 */ /* 0x000fe200010f16ff */
[----:B------:R4:W-:Y:S04]  /*e380*/  STL.64 [R1+0x70], R216 ;  /* 0x000070d801007387 */ /* 0x0009e80000100a00 */
[----:B------:R-:W3:Y:S04]  /*e390*/  LDL.LU R22, [R1+0x108] ;  /* 0x0001080001167983 */ /* 0x000ee80000300800 */
[----:B------:R3:W-:Y:S04]  /*e3a0*/  STL.64 [R1+0x68], R2 ;  /* 0x0000680201007387 */ /* 0x0007e80000100a00 */
[----:B------:R-:W3:Y:S04]  /*e3b0*/  LDL.LU R21, [R1+0xe0] ;  /* 0x0000e00001157983 */ /* 0x000ee80000300800 */
[----:B------:R1:W-:Y:S01]  /*e3c0*/  STL.64 [R1+0x60], R204 ;  /* 0x000060cc01007387 */ /* 0x0003e20000100a00 */
[----:B--2---:R-:W-:-:S04]  /*e3d0*/  LEA R218, P3, R20, R12, 0x2 ;  /* 0x0000000c14da7211 */ /* 0x004fc800078610ff */
[----:B------:R-:W-:Y:S02]  /*e3e0*/  LEA.HI.X.SX32 R219, R20, R13, 0x2, P3 ;  /* 0x0000000d14db7211 */ /* 0x000fe400018f16ff */
[----:B------:R-:W2:Y:S01]  /*e3f0*/  LDL.LU R20, [R1+0xf4] ;  /* 0x0000f40001147983 */ /* 0x000ea20000300800 */
[----:B----4-:R-:W-:-:S03]  /*e400*/  LEA R216, P4, R19, R12, 0x2 ;  /* 0x0000000c13d87211 */ /* 0x010fc600078810ff */
[----:B------:R4:W-:Y:S01]  /*e410*/  STL.64 [R1+0x58], R218 ;  /* 0x000058da01007387 */ /* 0x0009e20000100a00 */
[----:B------:R-:W-:-:S03]  /*e420*/  LEA.HI.X.SX32 R217, R19, R13, 0x2, P4 ;  /* 0x0000000d13d97211 */ /* 0x000fc600020f16ff */
[----:B------:R-:W2:Y:S01]  /*e430*/  LDL.LU R19, [R1+0x120] ;  /* 0x0001200001137983 */ /* 0x000ea20000300800 */
[----:B---3--:R-:W-:-:S03]  /*e440*/  LEA R2, P5, R18, R12, 0x2 ;  /* 0x0000000c12027211 */ /* 0x008fc600078a10ff */
[----:B------:R3:W-:Y:S01]  /*e450*/  STL.64 [R1+0x50], R216 ;  /* 0x000050d801007387 */ /* 0x0007e20000100a00 */
[----:B------:R-:W-:-:S03]  /*e460*/  LEA.HI.X.SX32 R3, R18, R13, 0x2, P5 ;  /* 0x0000000d12037211 */ /* 0x000fc600028f16ff */
[----:B------:R-:W2:Y:S01]  /*e470*/  LDL.LU R18, [R1+0x11c] ;  /* 0x00011c0001127983 */ /* 0x000ea20000300800 */
[----:B-1----:R-:W-:-:S03]  /*e480*/  LEA R204, P2, R17, R12, 0x2 ;  /* 0x0000000c11cc7211 */ /* 0x002fc600078410ff */
[----:B------:R1:W-:Y:S01]  /*e490*/  STL.64 [R1+0x48], R2 ;  /* 0x0000480201007387 */ /* 0x0003e20000100a00 */
[----:B------:R-:W-:-:S03]  /*e4a0*/  LEA.HI.X.SX32 R205, R17, R13, 0x2, P2 ;  /* 0x0000000d11cd7211 */ /* 0x000fc600010f16ff */
[----:B------:R-:W2:Y:S01]  /*e4b0*/  LDL.LU R17, [R1+0x118] ;  /* 0x0001180001117983 */ /* 0x000ea20000300800 */
[----:B----4-:R-:W-:-:S04]  /*e4c0*/  LEA R218, P3, R161, R12, 0x2 ;  /* 0x0000000ca1da7211 */ /* 0x010fc800078610ff */
[-C--:B------:R-:W-:Y:S02]  /*e4d0*/  LEA.HI.X.SX32 R219, R161, R13.reuse, 0x2, P3 ;  /* 0x0000000da1db7211 */ /* 0x080fe400018f16ff */
[CC--:B---3--:R-:W-:Y:S01]  /*e4e0*/  LEA R216, P4, R16.reuse, R12.reuse, 0x2 ;  /* 0x0000000c10d87211 */ /* 0x0c8fe200078810ff */
[----:B------:R3:W-:Y:S03]  /*e4f0*/  STL.64 [R1+0x40], R204 ;  /* 0x000040cc01007387 */ /* 0x0007e60000100a00 */
[----:B------:R-:W-:Y:S01]  /*e500*/  LEA.HI.X.SX32 R217, R16, R13, 0x2, P4 ;  /* 0x0000000d10d97211 */ /* 0x000fe200020f16ff */
[----:B------:R4:W-:Y:S01]  /*e510*/  STL.64 [R1+0x38], R218 ;  /* 0x000038da01007387 */ /* 0x0009e20000100a00 */
[----:B-1----:R-:W-:-:S03]  /*e520*/  LEA R2, P5, R15, R12, 0x2 ;  /* 0x0000000c0f027211 */ /* 0x002fc600078a10ff */
[----:B------:R-:W2:Y:S01]  /*e530*/  LDL.LU R16, [R1+0x104] ;  /* 0x0001040001107983 */ /* 0x000ea20000300800 */
[----:B------:R-:W-:-:S03]  /*e540*/  LEA.HI.X.SX32 R3, R15, R13, 0x2, P5 ;  /* 0x0000000d0f037211 */ /* 0x000fc600028f16ff */
[----:B------:R1:W-:Y:S01]  /*e550*/  STL.64 [R1+0x30], R216 ;  /* 0x000030d801007387 */ /* 0x0003e20000100a00 */
[----:B---3--:R-:W-:-:S03]  /*e560*/  LEA R204, P2, R159, R12, 0x2 ;  /* 0x0000000c9fcc7211 */ /* 0x008fc600078410ff */
[----:B------:R-:W3:Y:S01]  /*e570*/  LDL.LU R15, [R1+0x100] ;  /* 0x00010000010f7983 */ /* 0x000ee20000300800 */
[-C--:B------:R-:W-:Y:S02]  /*e580*/  LEA.HI.X.SX32 R205, R159, R13.reuse, 0x2, P2 ;  /* 0x0000000d9fcd7211 */ /* 0x080fe400010f16ff */
[CC--:B----4-:R-:W-:Y:S01]  /*e590*/  LEA R218, P3, R14.reuse, R12.reuse, 0x2 ;  /* 0x0000000c0eda7211 */ /* 0x0d0fe200078610ff */
[----:B------:R4:W-:Y:S03]  /*e5a0*/  STL.64 [R1+0x28], R2 ;  /* 0x0000280201007387 */ /* 0x0009e60000100a00 */
[-C--:B------:R-:W-:Y:S02]  /*e5b0*/  LEA.HI.X.SX32 R219, R14, R13.reuse, 0x2, P3 ;  /* 0x0000000d0edb7211 */ /* 0x080fe400018f16ff */
[CC--:B-1----:R-:W-:Y:S01]  /*e5c0*/  LEA R216, P4, R157.reuse, R12.reuse, 0x2 ;  /* 0x0000000c9dd87211 */ /* 0x0c2fe200078810ff */
[----:B------:R-:W-:Y:S03]  /*e5d0*/  STL.64 [R1+0x20], R204 ;  /* 0x000020cc01007387 */ /* 0x000fe60000100a00 */
[----:B------:R-:W-:Y:S01]  /*e5e0*/  LEA.HI.X.SX32 R217, R157, R13, 0x2, P4 ;  /* 0x0000000d9dd97211 */ /* 0x000fe200020f16ff */
[----:B------:R1:W-:Y:S01]  /*e5f0*/  STL.64 [R1+0x18], R218 ;  /* 0x000018da01007387 */ /* 0x0003e20000100a00 */
[----:B----4-:R-:W-:-:S03]  /*e600*/  LEA R2, P5, R155, R12, 0x2 ;  /* 0x0000000c9b027211 */ /* 0x010fc600078a10ff */
[----:B-1----:R-:W4:Y:S04]  /*e610*/  LDL.LU.64 R218, [R1+0xe68] ;  /* 0x000e680001da7983 */ /* 0x002f280000300a00 */
[----:B------:R-:W4:Y:S01]  /*e620*/  LDL.LU R14, [R1+0x114] ;  /* 0x00011400010e7983 */ /* 0x000f220000300800 */
[----:B------:R-:W-:-:S03]  /*e630*/  LEA R204, P2, R153, R12, 0x2 ;  /* 0x0000000c99cc7211 */ /* 0x000fc600078410ff */
[----:B------:R1:W-:Y:S01]  /*e640*/  STL.64 [R1+0x10], R216 ;  /* 0x000010d801007387 */ /* 0x0003e20000100a00 */
[-C--:B------:R-:W-:Y:S02]  /*e650*/  LEA.HI.X.SX32 R3, R155, R13.reuse, 0x2, P5 ;  /* 0x0000000d9b037211 */ /* 0x080fe400028f16ff */
[----:B------:R-:W-:Y:S01]  /*e660*/  LEA.HI.X.SX32 R205, R153, R13, 0x2, P2 ;  /* 0x0000000d99cd7211 */ /* 0x000fe200010f16ff */
[----:B-1----:R-:W4:Y:S04]  /*e670*/  LDL.LU.64 R216, [R1+0xe60] ;  /* 0x000e600001d87983 */ /* 0x002f280000300a00 */
[----:B------:R-:W4:Y:S04]  /*e680*/  LDL.LU R169, [R1+0x12c] ;  /* 0x00012c0001a97983 */ /* 0x000f280000300800 */
[----:B------:R1:W-:Y:S04]  /*e690*/  STL.64 [R1+0x8], R2 ;  /* 0x0000080201007387 */ /* 0x0003e80000100a00 */
[----:B-1----:R-:W4:Y:S04]  /*e6a0*/  LDL.LU.64 R2, [R1+0xe58] ;  /* 0x000e580001027983 */ /* 0x002f280000300a00 */
[----:B------:R-:W4:Y:S04]  /*e6b0*/  LDL.LU R167, [R1+0x128] ;  /* 0x0001280001a77983 */ /* 0x000f280000300800 */
[----:B------:R1:W-:Y:S04]  /*e6c0*/  STL.64 [R1], R204 ;  /* 0x000000cc01007387 */ /* 0x0003e80000100a00 */
[----:B------:R-:W4:Y:S04]  /*e6d0*/  LDL.LU R165, [R1+0x134] ;  /* 0x0001340001a57983 */ /* 0x000f280000300800 */
[----:B------:R-:W4:Y:S04]  /*e6e0*/  LDL.LU R163, [R1+0x144] ;  /* 0x0001440001a37983 */ /* 0x000f280000300800 */
[----:B------:R-:W4:Y:S04]  /*e6f0*/  LDL.LU R161, [R1+0x13c] ;  /* 0x00013c0001a17983 */ /* 0x000f280000300800 */
[----:B------:R-:W4:Y:S04]  /*e700*/  LDL.LU R159, [R1+0x130] ;  /* 0x00013000019f7983 */ /* 0x000f280000300800 */
[----:B------:R-:W4:Y:S04]  /*e710*/  LDL.LU R157, [R1+0x138] ;  /* 0x00013800019d7983 */ /* 0x000f280000300800 */
[----:B------:R-:W4:Y:S04]  /*e720*/  LDL.LU R155, [R1+0x140] ;  /* 0x00014000019b7983 */ /* 0x000f280000300800 */
[----:B------:R-:W4:Y:S01]  /*e730*/  LDL.LU R153, [R1+0x148] ;  /* 0x0001480001997983 */ /* 0x000f220000300800 */
[----:B------:R-:W-:-:S04]  /*e740*/  LEA R84, P3, R23, R12, 0x2 ;  /* 0x0000000c17547211 */ /* 0x000fc800078610ff */
[----:B------:R-:W-:Y:S02]  /*e750*/  LEA.HI.X.SX32 R85, R23, R13, 0x2, P3 ;  /* 0x0000000d17557211 */ /* 0x000fe400018f16ff */
[----:B------:R-:W4:Y:S01]  /*e760*/  LDL.LU R23, [R1+0x14c] ;  /* 0x00014c0001177983 */ /* 0x000f220000300800 */
[----:B------:R-:W-:-:S04]  /*e770*/  LEA R82, P4, R22, R12, 0x2 ;  /* 0x0000000c16527211 */ /* 0x000fc800078810ff */
[----:B------:R-:W-:Y:S02]  /*e780*/  LEA.HI.X.SX32 R83, R22, R13, 0x2, P4 ;  /* 0x0000000d16537211 */ /* 0x000fe400020f16ff */
[----:B------:R-:W4:Y:S01]  /*e790*/  LDL.LU R22, [R1+0x150] ;  /* 0x0001500001167983 */ /* 0x000f220000300800 */
[----:B------:R-:W-:-:S04]  /*e7a0*/  LEA R80, P5, R21, R12, 0x2 ;  /* 0x0000000c15507211 */ /* 0x000fc800078a10ff */
[----:B------:R-:W-:Y:S02]  /*e7b0*/  LEA.HI.X.SX32 R81, R21, R13, 0x2, P5 ;  /* 0x0000000d15517211 */ /* 0x000fe400028f16ff */
[----:B------:R-:W4:Y:S01]  /*e7c0*/  LDL.LU R21, [R1+0x154] ;  /* 0x0001540001157983 */ /* 0x000f220000300800 */
[----:B--2---:R-:W-:-:S04]  /*e7d0*/  LEA R78, P2, R20, R12, 0x2 ;  /* 0x0000000c144e7211 */ /* 0x004fc800078410ff */
[----:B------:R-:W-:Y:S02]  /*e7e0*/  LEA.HI.X.SX32 R79, R20, R13, 0x2, P2 ;  /* 0x0000000d144f7211 */ /* 0x000fe400010f16ff */
[----:B------:R-:W2:Y:S01]  /*e7f0*/  LDL.LU R20, [R1+0x158] ;  /* 0x0001580001147983 */ /* 0x000ea20000300800 */
[----:B------:R-:W-:-:S04]  /*e800*/  LEA R76, P3, R19, R12, 0x2 ;  /* 0x0000000c134c7211 */ /* 0x000fc800078610ff */
        /* <DEDUP_REMOVED lines=11> */
[----:B---3--:R-:W-:-:S04]  /*e8c0*/  LEA R68, P3, R15, R12, 0x2 ;  /* 0x0000000c0f447211 */ /* 0x008fc800078610ff */
[----:B------:R-:W-:Y:S02]  /*e8d0*/  LEA.HI.X.SX32 R69, R15, R13, 0x2, P3 ;  /* 0x0000000d0f457211 */ /* 0x000fe400018f16ff */
[----:B------:R-:W3:Y:S01]  /*e8e0*/  LDL.LU R15, [R1+0x170] ;  /* 0x00017000010f7983 */ /* 0x000ee20000300800 */
[----:B----4-:R-:W-:-:S04]  /*e8f0*/  LEA R66, P4, R14, R12, 0x2 ;  /* 0x0000000c0e427211 */ /* 0x010fc800078810ff */
[----:B------:R-:W-:Y:S02]  /*e900*/  LEA.HI.X.SX32 R67, R14, R13, 0x2, P4 ;  /* 0x0000000d0e437211 */ /* 0x000fe400020f16ff */
[----:B------:R-:W4:Y:S01]  /*e910*/  LDL.LU R14, [R1+0x168] ;  /* 0x00016800010e7983 */ /* 0x000f220000300800 */
[----:B------:R-:W-:-:S04]  /*e920*/  LEA R64, P5, R169, R12, 0x2 ;  /* 0x0000000ca9407211 */ /* 0x000fc800078a10ff */
[----:B------:R-:W-:Y:S02]  /*e930*/  LEA.HI.X.SX32 R65, R169, R13, 0x2, P5 ;  /* 0x0000000da9417211 */ /* 0x000fe400028f16ff */
[----:B------:R-:W4:Y:S01]  /*e940*/  LDL.LU R169, [R1+0x1a0] ;  /* 0x0001a00001a97983 */ /* 0x000f220000300800 */
[----:B------:R-:W-:-:S04]  /*e950*/  LEA R62, P2, R167, R12, 0x2 ;  /* 0x0000000ca73e7211 */ /* 0x000fc800078410ff */
[-C--:B------:R-:W-:Y:S02]  /*e960*/  LEA.HI.X.SX32 R63, R167, R13.reuse, 0x2, P2 ;  /* 0x0000000da73f7211 */ /* 0x080fe400010f16ff */
[----:B------:R-:W4:Y:S01]  /*e970*/  LDL.LU R167, [R1+0x19c] ;  /* 0x00019c0001a77983 */ /* 0x000f220000300800 */
[-C--:B------:R-:W-:Y:S02]  /*e980*/  LEA R60, P3, R165, R12.reuse, 0x2 ;  /* 0x0000000ca53c7211 */ /* 0x080fe400078610ff */
[-C--:B------:R-:W-:Y:S02]  /*e990*/  LEA R58, P4, R163, R12.reuse, 0x2 ;  /* 0x0000000ca33a7211 */ /* 0x080fe400078810ff */
[-C--:B------:R-:W-:Y:S02]  /*e9a0*/  LEA.HI.X.SX32 R61, R165, R13.reuse, 0x2, P3 ;  /* 0x0000000da53d7211 */ /* 0x080fe400018f16ff */
[----:B------:R-:W-:Y:S01]  /*e9b0*/  LEA R56, P5, R161, R12, 0x2 ;  /* 0x0000000ca1387211 */ /* 0x000fe200078a10ff */
[----:B------:R-:W4:Y:S01]  /*e9c0*/  LDL.LU R165, [R1+0x198] ;  /* 0x0001980001a57983 */ /* 0x000f220000300800 */
[----:B------:R-:W-:-:S02]  /*e9d0*/  LEA.HI.X.SX32 R59, R163, R13, 0x2, P4 ;  /* 0x0000000da33b7211 */ /* 0x000fc400020f16ff */
[-C--:B------:R-:W-:Y:S01]  /*e9e0*/  LEA R54, P2, R159, R12.reuse, 0x2 ;  /* 0x0000000c9f367211 */ /* 0x080fe200078410ff */
[----:B------:R-:W4:Y:S01]  /*e9f0*/  LDL.LU R163, [R1+0x194] ;  /* 0x0001940001a37983 */ /* 0x000f220000300800 */
[-C--:B------:R-:W-:Y:S02]  /*ea00*/  LEA.HI.X.SX32 R57, R161, R13.reuse, 0x2, P5 ;  /* 0x0000000da1397211 */ /* 0x080fe400028f16ff */
[-C--:B------:R-:W-:Y:S01]  /*ea10*/  LEA R52, P3, R157, R12.reuse, 0x2 ;  /* 0x0000000c9d347211 */ /* 0x080fe200078610ff */
[----:B------:R-:W4:Y:S01]  /*ea20*/  LDL.LU R161, [R1+0x190] ;  /* 0x0001900001a17983 */ /* 0x000f220000300800 */
[-C--:B------:R-:W-:Y:S02]  /*ea30*/  LEA.HI.X.SX32 R55, R159, R13.reuse, 0x2, P2 ;  /* 0x0000000d9f377211 */ /* 0x080fe400010f16ff */
[----:B------:R-:W-:Y:S01]  /*ea40*/  LEA R50, P4, R155, R12, 0x2 ;  /* 0x0000000c9b327211 */ /* 0x000fe200078810ff */
[----:B------:R-:W4:Y:S01]  /*ea50*/  LDL.LU R159, [R1+0x18c] ;  /* 0x00018c00019f7983 */ /* 0x000f220000300800 */
[----:B------:R-:W-:-:S02]  /*ea60*/  LEA.HI.X.SX32 R53, R157, R13, 0x2, P3 ;  /* 0x0000000d9d357211 */ /* 0x000fc400018f16ff */
[----:B------:R-:W-:Y:S01]  /*ea70*/  LEA R48, P5, R153, R12, 0x2 ;  /* 0x0000000c99307211 */ /* 0x000fe200078a10ff */
[----:B------:R-:W4:Y:S01]  /*ea80*/  LDL.LU R157, [R1+0x188] ;  /* 0x00018800019d7983 */ /* 0x000f220000300800 */
[-C--:B------:R-:W-:Y:S02]  /*ea90*/  LEA.HI.X.SX32 R51, R155, R13.reuse, 0x2, P4 ;  /* 0x0000000d9b337211 */ /* 0x080fe400020f16ff */
[----:B------:R-:W-:Y:S01]  /*eaa0*/  LEA.HI.X.SX32 R49, R153, R13, 0x2, P5 ;  /* 0x0000000d99317211 */ /* 0x000fe200028f16ff */
[----:B------:R-:W4:Y:S04]  /*eab0*/  LDL.LU R155, [R1+0x184] ;  /* 0x00018400019b7983 */ /* 0x000f280000300800 */
[----:B------:R-:W4:Y:S01]  /*eac0*/  LDL.LU R153, [R1+0x180] ;  /* 0x0001800001997983 */ /* 0x000f220000300800 */
[----:B------:R-:W-:-:S04]  /*ead0*/  IMAD R7, R126, 0x2, R6 ;  /* 0x000000027e077824 */ /* 0x000fc800078e0206 */
[C---:B------:R-:W-:Y:S01]  /*eae0*/  IMAD R9, R126.reuse, 0x2, R7 ;  /* 0x000000027e097824 */ /* 0x040fe200078e0207 */
[----:B------:R-:W-:Y:S01]  /*eaf0*/  LEA R5, P1, R127, UR4, 0x2 ;  /* 0x000000047f057c11 */ /* 0x000fe2000f8210ff */
[----:B------:R-:W-:Y:S02]  /*eb00*/  ULDC UR4, c[0x0][0x240] ;  /* 0x0000900000047ab9 */ /* 0x000fe40000000800 */
[----:B------:R-:W-:-:S04]  /*eb10*/  IMAD R8, R126, 0x2, R9 ;  /* 0x000000027e087824 */ /* 0x000fc800078e0209 */
[----:B------:R-:W-:Y:S01]  /*eb20*/  IMAD R10, R126, 0x2, R8 ;  /* 0x000000027e0a7824 */ /* 0x000fe200078e0208 */
[----:B------:R-:W-:Y:S02]  /*eb30*/  SEL R4, RZ, 0x4, !P0 ;  /* 0x00000004ff047807 */ /* 0x000fe40004000000 */
[----:B------:R-:W-:-:S04]  /*eb40*/  LEA R46, P2, R23, R12, 0x2 ;  /* 0x0000000c172e7211 */ /* 0x000fc800078410ff */
[----:B------:R-:W-:Y:S02]  /*eb50*/  LEA.HI.X.SX32 R47, R23, R13, 0x2, P2 ;  /* 0x0000000d172f7211 */ /* 0x000fe400010f16ff */
[----:B------:R-:W-:-:S04]  /*eb60*/  LEA R44, P3, R22, R12, 0x2 ;  /* 0x0000000c162c7211 */ /* 0x000fc800078610ff */
[----:B------:R-:W-:Y:S02]  /*eb70*/  LEA.HI.X.SX32 R45, R22, R13, 0x2, P3 ;  /* 0x0000000d162d7211 */ /* 0x000fe400018f16ff */
[----:B------:R-:W-:-:S04]  /*eb80*/  LEA R42, P4, R21, R12, 0x2 ;  /* 0x0000000c152a7211 */ /* 0x000fc800078810ff */
[----:B------:R-:W-:Y:S01]  /*eb90*/  LEA.HI.X.SX32 R43, R21, R13, 0x2, P4 ;  /* 0x0000000d152b7211 */ /* 0x000fe200020f16ff */
[----:B------:R-:W-:-:S04]  /*eba0*/  IMAD R11, R126, 0x2, R10 ;  /* 0x000000027e0b7824 */ /* 0x000fc800078e020a */
[----:B------:R-:W-:Y:S02]  /*ebb0*/  IMAD R126, R126, 0x2, R11 ;  /* 0x000000027e7e7824 */ /* 0x000fe400078e020b */
[----:B------:R-:W-:Y:S02]  /*ebc0*/  IMAD R129, R0, UR4, RZ ;  /* 0x0000000400817c24 */ /* 0x000fe4000f8e02ff */
[----:B------:R-:W4:Y:S01]  /*ebd0*/  LDL.LU R0, [R1+0xe54] ;  /* 0x000e540001007983 */ /* 0x000f220000300800 */
[----:B------:R-:W-:-:S03]  /*ebe0*/  IMAD R128, R2, UR4, RZ ;  /* 0x0000000402807c24 */ /* 0x000fc6000f8e02ff */
[----:B------:R-:W4:Y:S01]  /*ebf0*/  LDL.LU R2, [R1+0xe50] ;  /* 0x000e500001027983 */ /* 0x000f220000300800 */
[----:B------:R-:W-:Y:S02]  /*ec00*/  IMAD R89, R202, UR4, RZ ;  /* 0x00000004ca597c24 */ /* 0x000fe4000f8e02ff */
[----:B------:R-:W-:Y:S02]  /*ec10*/  IMAD R90, R192, UR4, RZ ;  /* 0x00000004c05a7c24 */ /* 0x000fe4000f8e02ff */
[----:B------:R-:W-:Y:S02]  /*ec20*/  IMAD R87, R208, UR4, RZ ;  /* 0x00000004d0577c24 */ /* 0x000fe4000f8e02ff */
[----:B------:R-:W-:Y:S02]  /*ec30*/  IMAD R125, R215, UR4, RZ ;  /* 0x00000004d77d7c24 */ /* 0x000fe4000f8e02ff */
[----:B------:R-:W-:Y:S02]  /*ec40*/  IMAD R91, R209, UR4, RZ ;  /* 0x00000004d15b7c24 */ /* 0x000fe4000f8e02ff */
[----:B------:R-:W-:-:S02]  /*ec50*/  IMAD R124, R216, UR4, RZ ;  /* 0x00000004d87c7c24 */ /* 0x000fc4000f8e02ff */
[----:B------:R-:W-:Y:S02]  /*ec60*/  IMAD R123, R217, UR4, RZ ;  /* 0x00000004d97b7c24 */ /* 0x000fe4000f8e02ff */
[----:B------:R-:W-:Y:S02]  /*ec70*/  IMAD R122, R218, UR4, RZ ;  /* 0x00000004da7a7c24 */ /* 0x000fe4000f8e02ff */
[----:B------:R-:W-:Y:S02]  /*ec80*/  IMAD R121, R219, UR4, RZ ;  /* 0x00000004db797c24 */ /* 0x000fe4000f8e02ff */
[----:B------:R-:W-:Y:S02]  /*ec90*/  IMAD R120, R220, UR4, RZ ;  /* 0x00000004dc787c24 */ /* 0x000fe4000f8e02ff */
[----:B------:R-:W-:Y:S02]  /*eca0*/  IMAD R119, R221, UR4, RZ ;  /* 0x00000004dd777c24 */ /* 0x000fe4000f8e02ff */
[----:B------:R-:W-:Y:S01]  /*ecb0*/  IMAD R118, R222, UR4, RZ ;  /* 0x00000004de767c24 */ /* 0x000fe2000f8e02ff */
[----:B--2---:R-:W-:-:S04]  /*ecc0*/  LEA R40, P5, R20, R12, 0x2 ;  /* 0x0000000c14287211 */ /* 0x004fc800078a10ff */
[----:B------:R-:W-:Y:S02]  /*ecd0*/  LEA.HI.X.SX32 R41, R20, R13, 0x2, P5 ;  /* 0x0000000d14297211 */ /* 0x000fe400028f16ff */
[----:B------:R-:W-:-:S04]  /*ece0*/  LEA R38, P2, R19, R12, 0x2 ;  /* 0x0000000c13267211 */ /* 0x000fc800078410ff */
[----:B------:R-:W-:Y:S02]  /*ecf0*/  LEA.HI.X.SX32 R39, R19, R13, 0x2, P2 ;  /* 0x0000000d13277211 */ /* 0x000fe400010f16ff */
[----:B------:R-:W-:-:S04]  /*ed00*/  LEA R36, P3, R18, R12, 0x2 ;  /* 0x0000000c12247211 */ /* 0x000fc800078610ff */
[----:B------:R-:W-:Y:S02]  /*ed10*/  LEA.HI.X.SX32 R37, R18, R13, 0x2, P3 ;  /* 0x0000000d12257211 */ /* 0x000fe400018f16ff */
[----:B------:R-:W-:-:S04]  /*ed20*/  LEA R34, P4, R17, R12, 0x2 ;  /* 0x0000000c11227211 */ /* 0x000fc800078810ff */
[----:B------:R-:W-:Y:S02]  /*ed30*/  LEA.HI.X.SX32 R35, R17, R13, 0x2, P4 ;  /* 0x0000000d11237211 */ /* 0x000fe400020f16ff */
[-C--:B------:R-:W-:Y:S02]  /*ed40*/  LEA R26, P4, R252, R12.reuse, 0x2 ;  /* 0x0000000cfc1a7211 */ /* 0x080fe400078810ff */
[----:B------:R-:W-:-:S04]  /*ed50*/  LEA R32, P5, R16, R12, 0x2 ;  /* 0x0000000c10207211 */ /* 0x000fc800078a10ff */
[-C--:B------:R-:W-:Y:S02]  /*ed60*/  LEA.HI.X.SX32 R33, R16, R13.reuse, 0x2, P5 ;  /* 0x0000000d10217211 */ /* 0x080fe400028f16ff */
[CC--:B------:R-:W-:Y:S02]  /*ed70*/  LEA R24, P5, R6.reuse, R12.reuse, 0x2 ;  /* 0x0000000c06187211 */ /* 0x0c0fe400078a10ff */
[C---:B---3--:R-:W-:Y:S02]  /*ed80*/  LEA R30, P2, R15.reuse, R12, 0x2 ;  /* 0x0000000c0f1e7211 */ /* 0x048fe400078410ff */
[-C--:B------:R-:W-:Y:S02]  /*ed90*/  LEA.HI.X.SX32 R25, R6, R13.reuse, 0x2, P5 ;  /* 0x0000000d06197211 */ /* 0x080fe400028f16ff */
[----:B------:R-:W-:Y:S02]  /*eda0*/  LEA.HI.X.SX32 R31, R15, R13, 0x2, P2 ;  /* 0x0000000d0f1f7211 */ /* 0x000fe400010f16ff */
[----:B------:R-:W-:-:S02]  /*edb0*/  LEA.HI.X.SX32 R6, R127, UR5, 0x2, P1 ;  /* 0x000000057f067c11 */ /* 0x000fc400088f16ff */
[CC--:B------:R-:W-:Y:S02]  /*edc0*/  LEA R22, P2, R7.reuse, R12.reuse, 0x2 ;  /* 0x0000000c07167211 */ /* 0x0c0fe400078410ff */
[-C--:B------:R-:W-:Y:S02]  /*edd0*/  LEA.HI.X.SX32 R27, R252, R13.reuse, 0x2, P4 ;  /* 0x0000000dfc1b7211 */ /* 0x080fe400020f16ff */
[-C--:B------:R-:W-:Y:S02]  /*ede0*/  LEA R18, P4, R8, R12.reuse, 0x2 ;  /* 0x0000000c08127211 */ /* 0x080fe400078810ff */
[-C--:B------:R-:W-:Y:S02]  /*edf0*/  LEA.HI.X.SX32 R23, R7, R13.reuse, 0x2, P2 ;  /* 0x0000000d07177211 */ /* 0x080fe400010f16ff */
[----:B------:R-:W-:Y:S02]  /*ee00*/  LEA R16, P5, R10, R12, 0x2 ;  /* 0x0000000c0a107211 */ /* 0x000fe400078a10ff */
[----:B------:R-:W-:-:S02]  /*ee10*/  LEA.HI.X.SX32 R19, R8, R13, 0x2, P4 ;  /* 0x0000000d08137211 */ /* 0x000fc400020f16ff */
[----:B------:R-:W-:Y:S02]  /*ee20*/  LEA.HI.X.SX32 R17, R10, R13, 0x2, P5 ;  /* 0x0000000d0a117211 */ /* 0x000fe400028f16ff */
[----:B----4-:R-:W-:-:S04]  /*ee30*/  LEA R28, P3, R14, R12, 0x2 ;  /* 0x0000000c0e1c7211 */ /* 0x010fc800078610ff */
[----:B------:R-:W-:Y:S02]  /*ee40*/  LEA.HI.X.SX32 R29, R14, R13, 0x2, P3 ;  /* 0x0000000d0e1d7211 */ /* 0x000fe400018f16ff */
[-C--:B------:R-:W-:Y:S02]  /*ee50*/  LEA R20, P3, R9, R12.reuse, 0x2 ;  /* 0x0000000c09147211 */ /* 0x080fe400078610ff */
[----:B------:R-:W-:Y:S01]  /*ee60*/  LEA R14, P2, R11, R12, 0x2 ;  /* 0x0000000c0b0e7211 */ /* 0x000fe200078410ff */
[----:B------:R-:W-:-:S05]  /*ee70*/  IMAD R138, R169, UR4, RZ ;  /* 0x00000004a98a7c24 */ /* 0x000fca000f8e02ff */
[C---:B-1----:R-:W-:Y:S02]  /*ee80*/  LEA R204, P0, R138.reuse, R5, 0x2 ;  /* 0x000000058acc7211 */ /* 0x042fe400078010ff */
[-C--:B------:R-:W-:Y:S02]  /*ee90*/  LEA.HI.X.SX32 R21, R9, R13.reuse, 0x2, P3 ;  /* 0x0000000d09157211 */ /* 0x080fe400018f16ff */
[----:B------:R-:W-:Y:S02]  /*eea0*/  LEA.HI.X.SX32 R205, R138, R6, 0x2, P0 ;  /* 0x000000068acd7211 */ /* 0x000fe400000f16ff */
[C---:B------:R-:W-:Y:S02]  /*eeb0*/  LEA R12, P3, R126.reuse, R12, 0x2 ;  /* 0x0000000c7e0c7211 */ /* 0x040fe400078610ff */
[-C--:B------:R-:W-:Y:S01]  /*eec0*/  LEA.HI.X.SX32 R15, R11, R13.reuse, 0x2, P2 ;  /* 0x0000000d0b0f7211 */ /* 0x080fe200010f16ff */
[----:B------:R1:W-:Y:S01]  /*eed0*/  STL.64 [R1+0x350], R204 ;  /* 0x000350cc01007387 */ /* 0x0003e20000100a00 */
[----:B------:R-:W-:Y:S01]  /*eee0*/  IMAD R137, R167, UR4, RZ ;  /* 0x00000004a7897c24 */ /* 0x000fe2000f8e02ff */
[----:B------:R-:W-:-:S04]  /*eef0*/  LEA.HI.X.SX32 R13, R126, R13, 0x2, P3 ;  /* 0x0000000d7e0d7211 */ /* 0x000fc800018f16ff */
[----:B-1----:R-:W-:Y:S01]  /*ef00*/  LEA R204, P4, R137, R5, 0x2 ;  /* 0x0000000589cc7211 */ /* 0x002fe200078810ff */
[----:B------:R-:W-:Y:S02]  /*ef10*/  IMAD R136, R165, UR4, RZ ;  /* 0x00000004a5887c24 */ /* 0x000fe4000f8e02ff */
[----:B------:R-:W-:-:S03]  /*ef20*/  IMAD R135, R163, UR4, RZ ;  /* 0x00000004a3877c24 */ /* 0x000fc6000f8e02ff */
[CC--:B------:R-:W-:Y:S01]  /*ef30*/  LEA R202, P5, R136.reuse, R5.reuse, 0x2 ;  /* 0x0000000588ca7211 */ /* 0x0c0fe200078a10ff */
[----:B------:R-:W-:Y:S01]  /*ef40*/  IMAD R134, R161, UR4, RZ ;  /* 0x00000004a1867c24 */ /* 0x000fe2000f8e02ff */
[----:B------:R-:W-:Y:S02]  /*ef50*/  LEA R192, P3, R135, R5, 0x2 ;  /* 0x0000000587c07211 */ /* 0x000fe400078610ff */
[-C--:B------:R-:W-:Y:S01]  /*ef60*/  LEA.HI.X.SX32 R205, R137, R6.reuse, 0x2, P4 ;  /* 0x0000000689cd7211 */ /* 0x080fe200020f16ff */
[----:B------:R-:W-:Y:S01]  /*ef70*/  IMAD R133, R159, UR4, RZ ;  /* 0x000000049f857c24 */ /* 0x000fe2000f8e02ff */
[-C--:B------:R-:W-:Y:S01]  /*ef80*/  LEA.HI.X.SX32 R203, R136, R6.reuse, 0x2, P5 ;  /* 0x0000000688cb7211 */ /* 0x080fe200028f16ff */
[----:B------:R-:W-:Y:S02]  /*ef90*/  IMAD R9, R214, UR4, RZ ;  /* 0x00000004d6097c24 */ /* 0x000fe4000f8e02ff */
[----:B------:R-:W-:Y:S01]  /*efa0*/  IMAD R132, R157, UR4, RZ ;  /* 0x000000049d847c24 */ /* 0x000fe2000f8e02ff */
[----:B------:R-:W-:Y:S01]  /*efb0*/  LEA.HI.X.SX32 R193, R135, R6, 0x2, P3 ;  /* 0x0000000687c17211 */ /* 0x000fe200018f16ff */
[----:B------:R-:W-:-:S02]  /*efc0*/  IMAD R8, R212, UR4, RZ ;  /* 0x00000004d4087c24 */ /* 0x000fc4000f8e02ff */
[----:B------:R-:W-:Y:S01]  /*efd0*/  IMAD R131, R155, UR4, RZ ;  /* 0x000000049b837c24 */ /* 0x000fe2000f8e02ff */
[-C--:B------:R-:W-:Y:S01]  /*efe0*/  LEA R214, P2, R134, R5.reuse, 0x2 ;  /* 0x0000000586d67211 */ /* 0x080fe200078410ff */
[----:B------:R-:W-:Y:S01]  /*eff0*/  IMAD R130, R153, UR4, RZ ;  /* 0x0000000499827c24 */ /* 0x000fe2000f8e02ff */
[-C--:B------:R-:W-:Y:S01]  /*f000*/  LEA R212, P1, R133, R5.reuse, 0x2 ;  /* 0x0000000585d47211 */ /* 0x080fe200078210ff */
[----:B------:R1:W-:Y:S01]  /*f010*/  STL.64 [R1+0x348], R204 ;  /* 0x000348cc01007387 */ /* 0x0003e20000100a00 */
[----:B------:R-:W-:Y:S01]  /*f020*/  LEA R208, P0, R132, R5, 0x2 ;  /* 0x0000000584d07211 */ /* 0x000fe200078010ff */
[----:B------:R-:W-:Y:S01]  /*f030*/  IMAD R11, R213, UR4, RZ ;  /* 0x00000004d50b7c24 */ /* 0x000fe2000f8e02ff */
[-C--:B------:R-:W-:Y:S01]  /*f040*/  LEA.HI.X.SX32 R215, R134, R6.reuse, 0x2, P2 ;  /* 0x0000000686d77211 */ /* 0x080fe200010f16ff */
[----:B------:R2:W-:Y:S01]  /*f050*/  STL.64 [R1+0x340], R202 ;  /* 0x000340ca01007387 */ /* 0x0005e20000100a00 */
[----:B------:R-:W-:Y:S01]  /*f060*/  LEA.HI.X.SX32 R213, R133, R6, 0x2, P1 ;  /* 0x0000000685d57211 */ /* 0x000fe200008f16ff */
[----:B------:R-:W-:-:S02]  /*f070*/  IMAD R127, R3, UR4, RZ ;  /* 0x00000004037f7c24 */ /* 0x000fc4000f8e02ff */
[----:B------:R3:W-:Y:S01]  /*f080*/  STL.64 [R1+0x338], R192 ;  /* 0x000338c001007387 */ /* 0x0007e20000100a00 */
[-C--:B------:R-:W-:Y:S02]  /*f090*/  LEA.HI.X.SX32 R209, R132, R6.reuse, 0x2, P0 ;  /* 0x0000000684d17211 */ /* 0x080fe400000f16ff */
[CC--:B-1----:R-:W-:Y:S01]  /*f0a0*/  LEA R204, P4, R131.reuse, R5.reuse, 0x2 ;  /* 0x0000000583cc7211 */ /* 0x0c2fe200078810ff */
[----:B------:R-:W-:Y:S01]  /*f0b0*/  IMAD R126, R200, UR4, RZ ;  /* 0x00000004c87e7c24 */ /* 0x000fe2000f8e02ff */
[CC--:B--2---:R-:W-:Y:S02]  /*f0c0*/  LEA R202, P5, R130.reuse, R5.reuse, 0x2 ;  /* 0x0000000582ca7211 */ /* 0x0c4fe400078a10ff */
[-C--:B------:R-:W-:Y:S02]  /*f0d0*/  LEA.HI.X.SX32 R205, R131, R6.reuse, 0x2, P4 ;  /* 0x0000000683cd7211 */ /* 0x080fe400020f16ff */
[----:B---3--:R-:W-:Y:S01]  /*f0e0*/  LEA R192, P3, R129, R5, 0x2 ;  /* 0x0000000581c07211 */ /* 0x008fe200078610ff */
[----:B------:R1:W-:Y:S01]  /*f0f0*/  STL.64 [R1+0x330], R214 ;  /* 0x000330d601007387 */ /* 0x0003e20000100a00 */
[----:B------:R-:W-:-:S02]  /*f100*/  LEA.HI.X.SX32 R203, R130, R6, 0x2, P5 ;  /* 0x0000000682cb7211 */ /* 0x000fc400028f16ff */
[----:B------:R-:W-:Y:S01]  /*f110*/  LEA.HI.X.SX32 R193, R129, R6, 0x2, P3 ;  /* 0x0000000681c17211 */ /* 0x000fe200018f16ff */
[----:B------:R2:W-:Y:S04]  /*f120*/  STL.64 [R1+0x328], R212 ;  /* 0x000328d401007387 */ /* 0x0005e80000100a00 */
[----:B------:R3:W-:Y:S01]  /*f130*/  STL.64 [R1+0x320], R208 ;  /* 0x000320d001007387 */ /* 0x0007e20000100a00 */
[----:B-1----:R-:W-:-:S03]  /*f140*/  LEA R214, P2, R128, R5, 0x2 ;  /* 0x0000000580d67211 */ /* 0x002fc600078410ff */
[----:B------:R1:W-:Y:S01]  /*f150*/  STL.64 [R1+0x318], R204 ;  /* 0x000318cc01007387 */ /* 0x0003e20000100a00 */
[----:B--2---:R-:W-:-:S03]  /*f160*/  LEA R212, P1, R127, R5, 0x2 ;  /* 0x000000057fd47211 */ /* 0x004fc600078210ff */
[----:B------:R2:W-:Y:S01]  /*f170*/  STL.64 [R1+0x310], R202 ;  /* 0x000310ca01007387 */ /* 0x0005e20000100a00 */
[-C--:B------:R-:W-:Y:S02]  /*f180*/  LEA.HI.X.SX32 R215, R128, R6.reuse, 0x2, P2 ;  /* 0x0000000680d77211 */ /* 0x080fe400010f16ff */
[CC--:B---3--:R-:W-:Y:S01]  /*f190*/  LEA R208, P0, R126.reuse, R5.reuse, 0x2 ;  /* 0x000000057ed07211 */ /* 0x0c8fe200078010ff */
[----:B------:R3:W-:Y:S01]  /*f1a0*/  STL.64 [R1+0x308], R192 ;  /* 0x000308c001007387 */ /* 0x0007e20000100a00 */
[-C--:B------:R-:W-:Y:S02]  /*f1b0*/  LEA.HI.X.SX32 R213, R127, R6.reuse, 0x2, P1 ;  /* 0x000000067fd57211 */ /* 0x080fe400008f16ff */
[-C--:B-1----:R-:W-:Y:S02]  /*f1c0*/  LEA R204, P4, R125, R5.reuse, 0x2 ;  /* 0x000000057dcc7211 */ /* 0x082fe400078810ff */
[----:B------:R-:W-:Y:S02]  /*f1d0*/  LEA.HI.X.SX32 R209, R126, R6, 0x2, P0 ;  /* 0x000000067ed17211 */ /* 0x000fe400000f16ff */
[----:B--2---:R-:W-:-:S02]  /*f1e0*/  LEA R202, P5, R124, R5, 0x2 ;  /* 0x000000057cca7211 */ /* 0x004fc400078a10ff */
[-C--:B------:R-:W-:Y:S02]  /*f1f0*/  LEA.HI.X.SX32 R205, R125, R6.reuse, 0x2, P4 ;  /* 0x000000067dcd7211 */ /* 0x080fe400020f16ff */
[-C--:B---3--:R-:W-:Y:S01]  /*f200*/  LEA R192, P3, R123, R5.reuse, 0x2 ;  /* 0x000000057bc07211 */ /* 0x088fe200078610ff */
[----:B------:R1:W-:Y:S01]  /*f210*/  STL.64 [R1+0x300], R214 ;  /* 0x000300d601007387 */ /* 0x0003e20000100a00 */
[-C--:B------:R-:W-:Y:S01]  /*f220*/  LEA.HI.X.SX32 R203, R124, R6.reuse, 0x2, P5 ;  /* 0x000000067ccb7211 */ /* 0x080fe200028f16ff */
[----:B------:R-:W-:Y:S01]  /*f230*/  IMAD R117, R223, UR4, RZ ;  /* 0x00000004df757c24 */ /* 0x000fe2000f8e02ff */
        /* <DEDUP_REMOVED lines=8> */
[-C--:B---3--:R-:W-:Y:S01]  /*f2c0*/  LEA R208, P0, R120, R5.reuse, 0x2 ;  /* 0x0000000578d07211 */ /* 0x088fe200078010ff */
[----:B------:R3:W-:Y:S01]  /*f2d0*/  STL.64 [R1+0x2d8], R192 ;  /* 0x0002d8c001007387 */ /* 0x0007e20000100a00 */
[----:B------:R-:W-:Y:S01]  /*f2e0*/  IMAD R116, R224, UR4, RZ ;  /* 0x00000004e0747c24 */ /* 0x000fe2000f8e02ff */
[-C--:B------:R-:W-:Y:S02]  /*f2f0*/  LEA.HI.X.SX32 R213, R121, R6.reuse, 0x2, P1 ;  /* 0x0000000679d57211 */ /* 0x080fe400008f16ff */
[----:B-1----:R-:W-:Y:S01]  /*f300*/  LEA R204, P4, R119, R5, 0x2 ;  /* 0x0000000577cc7211 */ /* 0x002fe200078810ff */
[----:B------:R-:W-:Y:S01]  /*f310*/  IMAD R115, R225, UR4, RZ ;  /* 0x00000004e1737c24 */ /* 0x000fe2000f8e02ff */
[----:B------:R-:W-:-:S02]  /*f320*/  LEA.HI.X.SX32 R209, R120, R6, 0x2, P0 ;  /* 0x0000000678d17211 */ /* 0x000fc400000f16ff */
[-C--:B--2---:R-:W-:Y:S01]  /*f330*/  LEA R202, P5, R118, R5.reuse, 0x2 ;  /* 0x0000000576ca7211 */ /* 0x084fe200078a10ff */
[----:B------:R-:W-:Y:S01]  /*f340*/  IMAD R114, R226, UR4, RZ ;  /* 0x00000004e2727c24 */ /* 0x000fe2000f8e02ff */
[-C--:B------:R-:W-:Y:S02]  /*f350*/  LEA.HI.X.SX32 R205, R119, R6.reuse, 0x2, P4 ;  /* 0x0000000677cd7211 */ /* 0x080fe400020f16ff */
[----:B---3--:R-:W-:Y:S01]  /*f360*/  LEA R192, P3, R117, R5, 0x2 ;  /* 0x0000000575c07211 */ /* 0x008fe200078610ff */
[----:B------:R-:W-:Y:S01]  /*f370*/  IMAD R113, R227, UR4, RZ ;  /* 0x00000004e3717c24 */ /* 0x000fe2000f8e02ff */
[-C--:B------:R-:W-:Y:S01]  /*f380*/  LEA.HI.X.SX32 R203, R118, R6.reuse, 0x2, P5 ;  /* 0x0000000676cb7211 */ /* 0x080fe200028f16ff */
[----:B------:R-:W-:Y:S01]  /*f390*/  IMAD R112, R228, UR4, RZ ;  /* 0x00000004e4707c24 */ /* 0x000fe2000f8e02ff */
[----:B------:R1:W-:Y:S01]  /*f3a0*/  STL.64 [R1+0x2d0], R214 ;  /* 0x0002d0d601007387 */ /* 0x0003e20000100a00 */
[----:B------:R-:W-:Y:S01]  /*f3b0*/  LEA.HI.X.SX32 R193, R117, R6, 0x2, P3 ;  /* 0x0000000675c17211 */ /* 0x000fe200018f16ff */
[----:B------:R-:W-:-:S02]  /*f3c0*/  IMAD R111, R229, UR4, RZ ;  /* 0x00000004e56f7c24 */ /* 0x000fc4000f8e02ff */
        /* <DEDUP_REMOVED lines=83> */
[----:B-1----:R-:W-:Y:S02]  /*f900*/  LEA R204, P4, R95, R5, 0x2 ;  /* 0x000000055fcc7211 */ /* 0x002fe400078810ff */
[----:B------:R-:W-:-:S02]  /*f910*/  LEA.HI.X.SX32 R209, R96, R6, 0x2, P0 ;  /* 0x0000000660d17211 */ /* 0x000fc400000f16ff */
[CC--:B--2---:R-:W-:Y:S01]  /*f920*/  LEA R202, P5, R94.reuse, R5.reuse, 0x2 ;  /* 0x000000055eca7211 */ /* 0x0c4fe200078a10ff */
[----:B------:R-:W-:Y:S01]  /*f930*/  IMAD R88, R195, UR4, RZ ;  /* 0x00000004c3587c24 */ /* 0x000fe2000f8e02ff */
[-C--:B------:R-:W-:Y:S02]  /*f940*/  LEA.HI.X.SX32 R205, R95, R6.reuse, 0x2, P4 ;  /* 0x000000065fcd7211 */ /* 0x080fe400020f16ff */
[-C--:B---3--:R-:W-:Y:S01]  /*f950*/  LEA R192, P3, R93, R5.reuse, 0x2 ;  /* 0x000000055dc07211 */ /* 0x088fe200078610ff */
[----:B------:R-:W-:Y:S01]  /*f960*/  IMAD R86, R197, UR4, RZ ;  /* 0x00000004c5567c24 */ /* 0x000fe2000f8e02ff */
[-C--:B------:R-:W-:Y:S01]  /*f970*/  LEA.HI.X.SX32 R203, R94, R6.reuse, 0x2, P5 ;  /* 0x000000065ecb7211 */ /* 0x080fe200028f16ff */
[----:B------:R1:W-:Y:S01]  /*f980*/  STL.64 [R1+0x210], R214 ;  /* 0x000210d601007387 */ /* 0x0003e20000100a00 */
[----:B------:R-:W-:Y:S01]  /*f990*/  LEA.HI.X.SX32 R193, R93, R6, 0x2, P3 ;  /* 0x000000065dc17211 */ /* 0x000fe200018f16ff */
[----:B------:R-:W-:Y:S02]  /*f9a0*/  IMAD R10, R199, UR4, RZ ;  /* 0x00000004c70a7c24 */ /* 0x000fe4000f8e02ff */
        /* <DEDUP_REMOVED lines=16> */
[-C--:B------:R-:W-:Y:S02]  /*fab0*/  LEA.HI.X.SX32 R203, R86, R6.reuse, 0x2, P5 ;  /* 0x0000000656cb7211 */ /* 0x080fe400028f16ff */
[----:B------:R-:W-:Y:S01]  /*fac0*/  LEA.HI.X.SX32 R193, R10, R6, 0x2, P3 ;  /* 0x000000060ac17211 */ /* 0x000fe200018f16ff */
[----:B------:R-:W2:Y:S01]  /*fad0*/  S2R R3, SR_TID.X ;  /* 0x0000000000037919 */ /* 0x000ea20000002100 */
[----:B------:R-:W-:Y:S01]  /*fae0*/  IMAD R7, R210, UR4, RZ ;  /* 0x00000004d2077c24 */ /* 0x000fe2000f8e02ff */
[----:B------:R3:W-:Y:S04]  /*faf0*/  STL.64 [R1+0x1d8], R212 ;  /* 0x0001d8d401007387 */ /* 0x0007e80000100a00 */
[----:B------:R4:W-:Y:S01]  /*fb00*/  STL.64 [R1+0x1d0], R208 ;  /* 0x0001d0d001007387 */ /* 0x0009e20000100a00 */
[----:B-1----:R-:W-:-:S03]  /*fb10*/  LEA R214, P2, R89, R5, 0x2 ;  /* 0x0000000559d67211 */ /* 0x002fc600078410ff */
[----:B------:R1:W-:Y:S01]  /*fb20*/  STL.64 [R1+0x1c8], R204 ;  /* 0x0001c8cc01007387 */ /* 0x0003e20000100a00 */
[----:B------:R-:W-:Y:S02]  /*fb30*/  LEA.HI.X.SX32 R215, R89, R6, 0x2, P2 ;  /* 0x0000000659d77211 */ /* 0x000fe400010f16ff */
[-C--:B---3--:R-:W-:Y:S01]  /*fb40*/  LEA R212, P1, R87, R5.reuse, 0x2 ;  /* 0x0000000557d47211 */ /* 0x088fe200078210ff */
[----:B------:R3:W-:Y:S01]  /*fb50*/  STL.64 [R1+0x1c0], R202 ;  /* 0x0001c0ca01007387 */ /* 0x0007e20000100a00 */
[----:B----4-:R-:W-:-:S03]  /*fb60*/  LEA R208, P0, R11, R5, 0x2 ;  /* 0x000000050bd07211 */ /* 0x010fc600078010ff */
[----:B------:R4:W-:Y:S01]  /*fb70*/  STL.64 [R1+0x1b8], R192 ;  /* 0x0001b8c001007387 */ /* 0x0009e20000100a00 */
[-C--:B------:R-:W-:Y:S02]  /*fb80*/  LEA.HI.X.SX32 R213, R87, R6.reuse, 0x2, P1 ;  /* 0x0000000657d57211 */ /* 0x080fe400008f16ff */
[-C--:B-1----:R-:W-:Y:S02]  /*fb90*/  LEA R204, P4, R9, R5.reuse, 0x2 ;  /* 0x0000000509cc7211 */ /* 0x082fe400078810ff */
[-C--:B------:R-:W-:Y:S02]  /*fba0*/  LEA.HI.X.SX32 R209, R11, R6.reuse, 0x2, P0 ;  /* 0x000000060bd17211 */ /* 0x080fe400000f16ff */
[-C--:B---3--:R-:W-:Y:S02]  /*fbb0*/  LEA R202, P5, R7, R5.reuse, 0x2 ;  /* 0x0000000507ca7211 */ /* 0x088fe400078a10ff */
[----:B----4-:R-:W-:Y:S01]  /*fbc0*/  LEA R192, P3, R8, R5, 0x2 ;  /* 0x0000000508c07211 */ /* 0x010fe200078610ff */
[----:B------:R-:W-:Y:S01]  /*fbd0*/  STL.64 [R1+0x1b0], R214 ;  /* 0x0001b0d601007387 */ /* 0x000fe20000100a00 */
[----:B------:R-:W-:-:S02]  /*fbe0*/  LEA.HI.X.SX32 R205, R9, R6, 0x2, P4 ;  /* 0x0000000609cd7211 */ /* 0x000fc400020f16ff */
[-C--:B------:R-:W-:Y:S01]  /*fbf0*/  LEA.HI.X.SX32 R193, R8, R6.reuse, 0x2, P3 ;  /* 0x0000000608c17211 */ /* 0x080fe200018f16ff */
[----:B------:R-:W-:Y:S01]  /*fc00*/  STL.64 [R1+0x1a8], R212 ;  /* 0x0001a8d401007387 */ /* 0x000fe20000100a00 */
[----:B------:R-:W-:-:S03]  /*fc10*/  LEA.HI.X.SX32 R203, R7, R6, 0x2, P5 ;  /* 0x0000000607cb7211 */ /* 0x000fc600028f16ff */
[----:B------:R-:W-:Y:S04]  /*fc20*/  STL.64 [R1+0x1a0], R208 ;  /* 0x0001a0d001007387 */ /* 0x000fe80000100a00 */
[----:B------:R1:W-:Y:S04]  /*fc30*/  STL.64 [R1+0x188], R192 ;  /* 0x000188c001007387 */ /* 0x0003e80000100a00 */
[----:B------:R3:W-:Y:S04]  /*fc40*/  STL.64 [R1+0x198], R204 ;  /* 0x000198cc01007387 */ /* 0x0007e80000100a00 */
[----:B------:R4:W-:Y:S01]  /*fc50*/  STL.64 [R1+0x190], R202 ;  /* 0x000190ca01007387 */ /* 0x0009e20000100a00 */
[----:B--2---:R-:W-:-:S04]  /*fc60*/  SHF.R.U32.HI R3, RZ, 0x6, R3 ;  /* 0x00000006ff037819 */ /* 0x004fc80000011603 */
[----:B------:R-:W-:Y:S01]  /*fc70*/  SGXT.U32 R3, R3, 0x1 ;  /* 0x000000010303781a */ /* 0x000fe20000000000 */
[----:B-1----:R-:W2:Y:S01]  /*fc80*/  LDL.LU R193, [R1+0x59c] ;  /* 0x00059c0001c17983 */ /* 0x002ea20000300800 */
[----:B------:R-:W-:Y:S01]  /*fc90*/  IMAD R211, R211, UR4, RZ ;  /* 0x00000004d3d37c24 */ /* 0x000fe2000f8e02ff */
[----:B------:R-:W-:Y:S01]  /*fca0*/  ULDC UR55, c[0x0][0x240] ;  /* 0x0000900000377ab9 */ /* 0x000fe20000000800 */
[----:B------:R-:W-:Y:S01]  /*fcb0*/  ULDC UR5, c[0x0][0x240] ;  /* 0x0000900000057ab9 */ /* 0x000fe20000000800 */
[----:B---3--:R-:W3:Y:S01]  /*fcc0*/  LDL.LU R205, [R1+0x598] ;  /* 0x0005980001cd7983 */ /* 0x008ee20000300800 */
[----:B------:R-:W-:Y:S01]  /*fcd0*/  ULDC UR6, c[0x0][0x240] ;  /* 0x0000900000067ab9 */ /* 0x000fe20000000800 */
[----:B------:R-:W-:Y:S01]  /*fce0*/  ULDC UR7, c[0x0][0x240] ;  /* 0x0000900000077ab9 */ /* 0x000fe20000000800 */
[----:B------:R-:W-:Y:S01]  /*fcf0*/  ULDC UR8, c[0x0][0x240] ;  /* 0x0000900000087ab9 */ /* 0x000fe20000000800 */
[----:B------:R-:W4:Y:S01]  /*fd00*/  LDL.LU R191, [R1+0x594] ;  /* 0x0005940001bf7983 */ /* 0x000f220000300800 */
        /* <DEDUP_REMOVED lines=59> */
[----:B------:R-:W4:Y:S04]  /*100c0*/  LDL.LU R175, [R1+0x558] ;  /* 0x0005580001af7983 */ /* 0x000f280000300800 */
[----:B------:R-:W4:Y:S04]  /*100d0*/  LDL.LU R173, [R1+0x554] ;  /* 0x0005540001ad7983 */ /* 0x000f280000300800 */
[----:B------:R-:W4:Y:S04]  /*100e0*/  LDL.LU R171, [R1+0x550] ;  /* 0x0005500001ab7983 */ /* 0x000f280000300800 */
[----:B------:R-:W4:Y:S04]  /*100f0*/  LDL.LU R163, [R1+0x54c] ;  /* 0x00054c0001a37983 */ /* 0x000f280000300800 */
[----:B------:R-:W4:Y:S04]  /*10100*/  LDL.LU R159, [R1+0x548] ;  /* 0x00054800019f7983 */ /* 0x000f280000300800 */
[----:B------:R1:W-:Y:S04]  /*10110*/  STL [R1+0x1844], R4 ;  /* 0x0018440401007387 */ /* 0x0003e80000100800 */
[----:B------:R1:W-:Y:S04]  /*10120*/  STL [R1+0x1840], R2 ;  /* 0x0018400201007387 */ /* 0x0003e80000100800 */
[----:B------:R-:W-:Y:S04]  /*10130*/  STL [R1+0x183c], R22 ;  /* 0x00183c1601007387 */ /* 0x000fe80000100800 */
        /* <DEDUP_REMOVED lines=9> */
[----:B------:R-:W-:Y:S04]  /*101d0*/  STL.64 [R1+0x1810], R12 ;  /* 0x0018100c01007387 */ /* 0x000fe80000100a00 */
[----:B------:R1:W-:Y:S01]  /*101e0*/  STL [R1+0x1670], R0 ;  /* 0x0016700001007387 */ /* 0x0003e20000100800 */
[----:B--2---:R-:W-:-:S02]  /*101f0*/  IMAD R8, R193, UR4, RZ ;  /* 0x00000004c1087c24 */ /* 0x004fc4000f8e02ff */
[----:B---3--:R-:W-:Y:S02]  /*10200*/  IMAD R9, R205, UR4, RZ ;  /* 0x00000004cd097c24 */ /* 0x008fe4000f8e02ff */
[----:B----4-:R-:W-:Y:S02]  /*10210*/  IMAD R10, R191, UR4, RZ ;  /* 0x00000004bf0a7c24 */ /* 0x010fe4000f8e02ff */
[----:B------:R-:W-:Y:S02]  /*10220*/  IMAD R11, R189, UR4, RZ ;  /* 0x00000004bd0b7c24 */ /* 0x000fe4000f8e02ff */
[----:B------:R-:W-:Y:S02]  /*10230*/  IMAD R86, R187, UR4, RZ ;  /* 0x00000004bb567c24 */ /* 0x000fe4000f8e02ff */
[----:B------:R-:W-:Y:S02]  /*10240*/  IMAD R87, R185, UR4, RZ ;  /* 0x00000004b9577c24 */ /* 0x000fe4000f8e02ff */
[----:B------:R-:W-:-:S02]  /*10250*/  IMAD R88, R183, UR4, RZ ;  /* 0x00000004b7587c24 */ /* 0x000fc4000f8e02ff */
[----:B------:R-:W-:Y:S02]  /*10260*/  IMAD R89, R181, UR4, RZ ;  /* 0x00000004b5597c24 */ /* 0x000fe4000f8e02ff */
[----:B------:R-:W-:Y:S02]  /*10270*/  IMAD R90, R161, UR4, RZ ;  /* 0x00000004a15a7c24 */ /* 0x000fe4000f8e02ff */
[----:B------:R-:W2:Y:S01]  /*10280*/  LDL.LU R161, [R1+0x544] ;  /* 0x0005440001a17983 */ /* 0x000ea20000300800 */
[----:B------:R-:W-:Y:S02]  /*10290*/  IMAD R91, R179, UR4, RZ ;  /* 0x00000004b35b7c24 */ /* 0x000fe4000f8e02ff */
[----:B------:R-:W-:Y:S02]  /*102a0*/  IMAD R92, R177, UR4, RZ ;  /* 0x00000004b15c7c24 */ /* 0x000fe4000f8e02ff */
[----:B------:R-:W-:Y:S02]  /*102b0*/  IMAD R93, R169, UR4, RZ ;  /* 0x00000004a95d7c24 */ /* 0x000fe4000f8e02ff */
[----:B------:R-:W3:Y:S01]  /*102c0*/  LDL.LU R169, [R1+0x540] ;  /* 0x0005400001a97983 */ /* 0x000ee20000300800 */
[----:B------:R-:W-:-:S02]  /*102d0*/  IMAD R94, R167, UR4, RZ ;  /* 0x00000004a75e7c24 */ /* 0x000fc4000f8e02ff */
[----:B------:R-:W-:Y:S02]  /*102e0*/  IMAD R95, R165, UR4, RZ ;  /* 0x00000004a55f7c24 */ /* 0x000fe4000f8e02ff */
[----:B------:R-:W4:Y:S04]  /*102f0*/  LDL.LU R165, [R1+0x53c] ;  /* 0x00053c0001a57983 */ /* 0x000f280000300800 */
[----:B------:R-:W4:Y:S01]  /*10300*/  LDL.LU R167, [R1+0x538] ;  /* 0x0005380001a77983 */ /* 0x000f220000300800 */
[----:B------:R-:W-:Y:S02]  /*10310*/  IMAD R96, R157, UR4, RZ ;  /* 0x000000049d607c24 */ /* 0x000fe4000f8e02ff */
[----:B------:R-:W-:Y:S01]  /*10320*/  IMAD R97, R155, UR4, RZ ;  /* 0x000000049b617c24 */ /* 0x000fe2000f8e02ff */
[----:B------:R-:W4:Y:S01]  /*10330*/  LDL.LU R157, [R1+0x534] ;  /* 0x00053400019d7983 */ /* 0x000f220000300800 */
[----:B------:R-:W-:-:S03]  /*10340*/  IMAD R98, R153, UR4, RZ ;  /* 0x0000000499627c24 */ /* 0x000fc6000f8e02ff */
        /* <DEDUP_REMOVED lines=8> */
[----:B------:R-:W-:-:S03]  /*103d0*/  IMAD R103, R159, UR4, RZ ;  /* 0x000000049f677c24 */ /* 0x000fc6000f8e02ff */
[----:B------:R-:W4:Y:S04]  /*103e0*/  LDL.LU R187, [R1+0x510] ;  /* 0x0005100001bb7983 */ /* 0x000f280000300800 */
[----:B------:R-:W4:Y:S04]  /*103f0*/  LDL.LU R185, [R1+0x50c] ;  /* 0x00050c0001b97983 */ /* 0x000f280000300800 */
[----:B------:R-:W4:Y:S01]  /*10400*/  LDL.LU R183, [R1+0x508] ;  /* 0x0005080001b77983 */ /* 0x000f220000300800 */
[----:B------:R-:W-:-:S03]  /*10410*/  IMAD R101, R171, UR4, RZ ;  /* 0x00000004ab657c24 */ /* 0x000fc6000f8e02ff */
[----:B------:R-:W4:Y:S01]  /*10420*/  LDL.LU R181, [R1+0x504] ;  /* 0x0005040001b57983 */ /* 0x000f220000300800 */
[----:B------:R-:W-:-:S03]  /*10430*/  IMAD R102, R163, UR4, RZ ;  /* 0x00000004a3667c24 */ /* 0x000fc6000f8e02ff */
[----:B------:R-:W4:Y:S04]  /*10440*/  LDL.LU R159, [R1+0x500] ;  /* 0x00050000019f7983 */ /* 0x000f280000300800 */
[----:B------:R-:W4:Y:S04]  /*10450*/  LDL.LU R179, [R1+0x4fc] ;  /* 0x0004fc0001b37983 */ /* 0x000f280000300800 */
[----:B------:R-:W4:Y:S04]  /*10460*/  LDL.LU R177, [R1+0x4f8] ;  /* 0x0004f80001b17983 */ /* 0x000f280000300800 */
[----:B------:R-:W4:Y:S04]  /*10470*/  LDL.LU R171, [R1+0x4f4] ;  /* 0x0004f40001ab7983 */ /* 0x000f280000300800 */
[----:B------:R-:W4:Y:S01]  /*10480*/  LDL.LU R163, [R1+0x4f0] ;  /* 0x0004f00001a37983 */ /* 0x000f220000300800 */
[----:B------:R-:W-:-:S02]  /*10490*/  IMAD R99, R175, UR4, RZ ;  /* 0x00000004af637c24 */ /* 0x000fc4000f8e02ff */
[----:B------:R-:W-:Y:S02]  /*104a0*/  IMAD R100, R173, UR4, RZ ;  /* 0x00000004ad647c24 */ /* 0x000fe4000f8e02ff */
[----:B--2---:R-:W-:Y:S02]  /*104b0*/  IMAD R104, R161, UR4, RZ ;  /* 0x00000004a1687c24 */ /* 0x004fe4000f8e02ff */
[----:B------:R-:W2:Y:S01]  /*104c0*/  LDL.LU R161, [R1+0x4ec] ;  /* 0x0004ec0001a17983 */ /* 0x000ea20000300800 */
[----:B---3--:R-:W-:Y:S02]  /*104d0*/  IMAD R105, R169, UR4, RZ ;  /* 0x00000004a9697c24 */ /* 0x008fe4000f8e02ff */
[----:B----4-:R-:W-:Y:S02]  /*104e0*/  IMAD R106, R165, UR4, RZ ;  /* 0x00000004a56a7c24 */ /* 0x010fe4000f8e02ff */
[----:B------:R-:W3:Y:S01]  /*104f0*/  LDL.LU R165, [R1+0x4e8] ;  /* 0x0004e80001a57983 */ /* 0x000ee20000300800 */
[----:B------:R-:W-:-:S03]  /*10500*/  IMAD R107, R167, UR4, RZ ;  /* 0x00000004a76b7c24 */ /* 0x000fc6000f8e02ff */
[----:B------:R-:W4:Y:S04]  /*10510*/  LDL.LU R169, [R1+0x4e4] ;  /* 0x0004e40001a97983 */ /* 0x000f280000300800 */
[----:B------:R-:W4:Y:S04]  /*10520*/  LDL.LU R167, [R1+0x4e0] ;  /* 0x0004e00001a77983 */ /* 0x000f280000300800 */
[----:B------:R-:W4:Y:S04]  /*10530*/  LDL.LU R175, [R1+0x4dc] ;  /* 0x0004dc0001af7983 */ /* 0x000f280000300800 */
[----:B------:R-:W4:Y:S01]  /*10540*/  LDL.LU R173, [R1+0x4d8] ;  /* 0x0004d80001ad7983 */ /* 0x000f220000300800 */
[----:B------:R-:W-:-:S02]  /*10550*/  IMAD R110, R153, UR4, RZ ;  /* 0x00000004996e7c24 */ /* 0x000fc4000f8e02ff */
[----:B------:R-:W-:Y:S01]  /*10560*/  IMAD R109, R155, UR4, RZ ;  /* 0x000000049b6d7c24 */ /* 0x000fe2000f8e02ff */
[----:B------:R-:W4:Y:S01]  /*10570*/  LDL.LU R153, [R1+0x4d4] ;  /* 0x0004d40001997983 */ /* 0x000f220000300800 */
[----:B------:R-:W-:-:S03]  /*10580*/  IMAD R108, R157, UR4, RZ ;  /* 0x000000049d6c7c24 */ /* 0x000fc6000f8e02ff */
[----:B------:R-:W4:Y:S04]  /*10590*/  LDL.LU R155, [R1+0x4d0] ;  /* 0x0004d000019b7983 */ /* 0x000f280000300800 */
[----:B------:R-:W4:Y:S01]  /*105a0*/  LDL.LU R157, [R1+0x4cc] ;  /* 0x0004cc00019d7983 */ /* 0x000f220000300800 */
[----:B------:R-:W-:Y:S02]  /*105b0*/  IMAD R115, R193, UR4, RZ ;  /* 0x00000004c1737c24 */ /* 0x000fe4000f8e02ff */
[----:B------:R-:W-:Y:S02]  /*105c0*/  IMAD R119, R191, UR4, RZ ;  /* 0x00000004bf777c24 */ /* 0x000fe4000f8e02ff */
[----:B------:R-:W-:Y:S02]  /*105d0*/  IMAD R121, R189, UR4, RZ ;  /* 0x00000004bd797c24 */ /* 0x000fe4000f8e02ff */
[----:B------:R-:W-:-:S02]  /*105e0*/  IMAD R123, R187, UR4, RZ ;  /* 0x00000004bb7b7c24 */ /* 0x000fc4000f8e02ff */
[----:B------:R-:W-:Y:S02]  /*105f0*/  IMAD R131, R159, UR4, RZ ;  /* 0x000000049f837c24 */ /* 0x000fe4000f8e02ff */
[----:B------:R-:W4:Y:S01]  /*10600*/  LDL.LU R159, [R1+0x4c8] ;  /* 0x0004c800019f7983 */ /* 0x000f220000300800 */
        /* <DEDUP_REMOVED lines=10> */
[----:B--2---:R-:W-:-:S02]  /*106b0*/  IMAD R141, R161, UR4, RZ ;  /* 0x00000004a18d7c24 */ /* 0x004fc4000f8e02ff */
[----:B------:R-:W2:Y:S04]  /*106c0*/  LDL.LU R161, [R1+0x4c4] ;  /* 0x0004c40001a17983 */ /* 0x000ea80000300800 */
[----:B------:R-:W2:Y:S01]  /*106d0*/  LDL.LU R163, [R1+0x4c0] ;  /* 0x0004c00001a37983 */ /* 0x000ea20000300800 */
[----:B---3--:R-:W-:-:S03]  /*106e0*/  IMAD R143, R165, UR4, RZ ;  /* 0x00000004a58f7c24 */ /* 0x008fc6000f8e02ff */
[----:B------:R-:W3:Y:S01]  /*106f0*/  LDL.LU R165, [R1+0x4bc] ;  /* 0x0004bc0001a57983 */ /* 0x000ee20000300800 */
[----:B----4-:R-:W-:Y:S02]  /*10700*/  IMAD R145, R169, UR4, RZ ;  /* 0x00000004a9917c24 */ /* 0x010fe4000f8e02ff */
[----:B------:R-:W-:Y:S02]  /*10710*/  IMAD R147, R167, UR4, RZ ;  /* 0x00000004a7937c24 */ /* 0x000fe4000f8e02ff */
        /* <DEDUP_REMOVED lines=15> */
[----:B------:R-:W2:Y:S04]  /*10810*/  LDL.LU R193, [R1+0x484] ;  /* 0x0004840001c17983 */ /* 0x000ea80000300800 */
[----:B------:R-:W3:Y:S04]  /*10820*/  LDL.LU R220, [R1+0x480] ;  /* 0x0004800001dc7983 */ /* 0x000ee80000300800 */
[----:B------:R-:W4:Y:S04]  /*10830*/  LDL.LU R219, [R1+0x47c] ;  /* 0x00047c0001db7983 */ /* 0x000f280000300800 */
[----:B------:R-:W3:Y:S04]  /*10840*/  LDL.LU R218, [R1+0x478] ;  /* 0x0004780001da7983 */ /* 0x000ee80000300800 */
[----:B------:R-:W4:Y:S04]  /*10850*/  LDL.LU R217, [R1+0x474] ;  /* 0x0004740001d97983 */ /* 0x000f280000300800 */
[----:B------:R-:W3:Y:S04]  /*10860*/  LDL.LU R203, [R1+0x470] ;  /* 0x0004700001cb7983 */ /* 0x000ee80000300800 */
[----:B------:R-:W3:Y:S04]  /*10870*/  LDL.LU R205, [R1+0x46c] ;  /* 0x00046c0001cd7983 */ /* 0x000ee80000300800 */
[----:B------:R-:W3:Y:S04]  /*10880*/  LDL.LU R207, [R1+0x468] ;  /* 0x0004680001cf7983 */ /* 0x000ee80000300800 */
[----:B------:R-:W3:Y:S04]  /*10890*/  LDL.LU R216, [R1+0x464] ;  /* 0x0004640001d87983 */ /* 0x000ee80000300800 */
[----:B------:R-:W3:Y:S04]  /*108a0*/  LDL.LU R215, [R1+0x460] ;  /* 0x0004600001d77983 */ /* 0x000ee80000300800 */
[----:B------:R-:W3:Y:S04]  /*108b0*/  LDL.LU R200, [R1+0x45c] ;  /* 0x00045c0001c87983 */ /* 0x000ee80000300800 */
[----:B------:R-:W3:Y:S04]  /*108c0*/  LDL.LU R252, [R1+0x458] ;  /* 0x0004580001fc7983 */ /* 0x000ee80000300800 */
[----:B------:R-:W3:Y:S04]  /*108d0*/  LDL.LU R249, [R1+0x454] ;  /* 0x0004540001f97983 */ /* 0x000ee80000300800 */
[----:B------:R-:W3:Y:S01]  /*108e0*/  LDL.LU R204, [R1+0x450] ;  /* 0x0004500001cc7983 */ /* 0x000ee20000300800 */
[----:B--2---:R-:W-:-:S05]  /*108f0*/  IMAD R193, R193, UR4, RZ ;  /* 0x00000004c1c17c24 */ /* 0x004fca000f8e02ff */
[----:B------:R-:W-:Y:S01]  /*10900*/  STL [R1+0x1848], R193 ;  /* 0x001848c101007387 */ /* 0x000fe20000100800 */
[----:B----4-:R-:W-:Y:S02]  /*10910*/  IMAD R202, R217, UR4, RZ ;  /* 0x00000004d9ca7c24 */ /* 0x010fe4000f8e02ff */
[----:B---3--:R-:W-:Y:S02]  /*10920*/  IMAD R203, R203, UR4, RZ ;  /* 0x00000004cbcb7c24 */ /* 0x008fe4000f8e02ff */
[----:B------:R-:W-:-:S03]  /*10930*/  IMAD R205, R205, UR4, RZ ;  /* 0x00000004cdcd7c24 */ /* 0x000fc6000f8e02ff */
[----:B------:R-:W-:Y:S04]  /*10940*/  STL.64 [R1+0x1850], R202 ;  /* 0x001850ca01007387 */ /* 0x000fe80000100a00 */
[----:B------:R-:W-:Y:S01]  /*10950*/  STL [R1+0x1860], R203 ;  /* 0x001860cb01007387 */ /* 0x000fe20000100800 */
[----:B------:R-:W-:-:S03]  /*10960*/  IMAD R209, R216, UR4, RZ ;  /* 0x00000004d8d17c24 */ /* 0x000fc6000f8e02ff */
[----:B------:R-:W-:Y:S04]  /*10970*/  STL [R1+0x1858], R205 ;  /* 0x001858cd01007387 */ /* 0x000fe80000100800 */
[----:B------:R-:W-:Y:S04]  /*10980*/  STL [R1+0x185c], R209 ;  /* 0x00185cd101007387 */ /* 0x000fe80000100800 */
[----:B------:R-:W-:Y:S04]  /*10990*/  STL [R1+0x1864], R211 ;  /* 0x001864d301007387 */ /* 0x000fe80000100800 */
[----:B------:R-:W2:Y:S04]  /*109a0*/  LDL.LU R223, [R1+0x44c] ;  /* 0x00044c0001df7983 */ /* 0x000ea80000300800 */
[----:B------:R-:W3:Y:S04]  /*109b0*/  LDL.LU R225, [R1+0x448] ;  /* 0x0004480001e17983 */ /* 0x000ee80000300800 */
        /* <DEDUP_REMOVED lines=11> */
[----:B------:R-:W4:Y:S01]  /*10a70*/  LDL.LU R244, [R1+0x41c] ;  /* 0x00041c0001f47983 */ /* 0x000f220000300800 */
[----:B------:R-:W-:-:S03]  /*10a80*/  IMAD R219, R249, UR4, RZ ;  /* 0x00000004f9db7c24 */ /* 0x000fc6000f8e02ff */
[----:B------:R-:W4:Y:S01]  /*10a90*/  LDL.LU R245, [R1+0x418] ;  /* 0x0004180001f57983 */ /* 0x000f220000300800 */
[----:B------:R-:W-:-:S03]  /*10aa0*/  IMAD R217, R252, UR4, RZ ;  /* 0x00000004fcd97c24 */ /* 0x000fc6000f8e02ff */
[----:B------:R-:W2:Y:S04]  /*10ab0*/  LDL.LU R240, [R1+0x414] ;  /* 0x0004140001f07983 */ /* 0x000ea80000300800 */
[----:B------:R-:W3:Y:S04]  /*10ac0*/  LDL.LU R238, [R1+0x410] ;  /* 0x0004100001ee7983 */ /* 0x000ee80000300800 */
[----:B------:R-:W4:Y:S04]  /*10ad0*/  LDL.LU R236, [R1+0x40c] ;  /* 0x00040c0001ec7983 */ /* 0x000f280000300800 */
[----:B------:R-:W4:Y:S04]  /*10ae0*/  LDL.LU R249, [R1+0x408] ;  /* 0x0004080001f97983 */ /* 0x000f280000300800 */
[----:B------:R-:W4:Y:S04]  /*10af0*/  LDL.LU R252, [R1+0x404] ;  /* 0x0004040001fc7983 */ /* 0x000f280000300800 */
[----:B------:R-:W1:Y:S04]  /*10b00*/  LDL.LU R234, [R1+0x384] ;  /* 0x0003840001ea7983 */ /* 0x000e680000300800 */
[----:B------:R-:W2:Y:S04]  /*10b10*/  LDL.LU R232, [R1+0x38c] ;  /* 0x00038c0001e87983 */ /* 0x000ea80000300800 */
[----:B------:R-:W3:Y:S04]  /*10b20*/  LDL.LU R230, [R1+0x394] ;  /* 0x0003940001e67983 */ /* 0x000ee80000300800 */
[----:B------:R-:W4:Y:S04]  /*10b30*/  LDL.LU R228, [R1+0x39c] ;  /* 0x00039c0001e47983 */ /* 0x000f280000300800 */
[----:B------:R-:W4:Y:S01]  /*10b40*/  LDL.LU R226, [R1+0x3a4] ;  /* 0x0003a40001e27983 */ /* 0x000f220000300800 */
[----:B------:R-:W-:-:S03]  /*10b50*/  IMAD R195, R220, UR4, RZ ;  /* 0x00000004dcc37c24 */ /* 0x000fc6000f8e02ff */
[----:B------:R-:W4:Y:S04]  /*10b60*/  LDL.LU R224, [R1+0x3b4] ;  /* 0x0003b40001e07983 */ /* 0x000f280000300800 */
[----:B------:R-:W4:Y:S01]  /*10b70*/  LDL.LU R222, [R1+0x3c4] ;  /* 0x0003c40001de7983 */ /* 0x000f220000300800 */
[----:B------:R-:W-:-:S03]  /*10b80*/  IMAD R199, R218, UR4, RZ ;  /* 0x00000004dac77c24 */ /* 0x000fc6000f8e02ff */
[----:B------:R-:W4:Y:S01]  /*10b90*/  LDL.LU R220, [R1+0x3cc] ;  /* 0x0003cc0001dc7983 */ /* 0x000f220000300800 */
[----:B------:R-:W-:-:S03]  /*10ba0*/  IMAD R213, R215, UR4, RZ ;  /* 0x00000004d7d57c24 */ /* 0x000fc6000f8e02ff */
[----:B------:R-:W4:Y:S01]  /*10bb0*/  LDL.LU R218, [R1+0x3dc] ;  /* 0x0003dc0001da7983 */ /* 0x000f220000300800 */
[----:B------:R-:W-:-:S03]  /*10bc0*/  IMAD R215, R200, UR4, RZ ;  /* 0x00000004c8d77c24 */ /* 0x000fc6000f8e02ff */
[----:B------:R-:W4:Y:S01]  /*10bd0*/  LDL.LU R216, [R1+0x3e4] ;  /* 0x0003e40001d87983 */ /* 0x000f220000300800 */
[----:B------:R-:W-:-:S03]  /*10be0*/  IMAD R221, R204, UR4, RZ ;  /* 0x00000004ccdd7c24 */ /* 0x000fc6000f8e02ff */
[----:B------:R-:W4:Y:S04]  /*10bf0*/  LDL.LU R200, [R1+0x3f4] ;  /* 0x0003f40001c87983 */ /* 0x000f280000300800 */
[----:B------:R-:W4:Y:S01]  /*10c00*/  LDL.LU R204, [R1+0x3fc] ;  /* 0x0003fc0001cc7983 */ /* 0x000f220000300800 */
[----:B-1----:R-:W-:Y:S02]  /*10c10*/  IMAD R4, R234, UR4, RZ ;  /* 0x00000004ea047c24 */ /* 0x002fe4000f8e02ff */
[----:B--2---:R-:W-:-:S03]  /*10c20*/  IMAD R2, R232, UR4, RZ ;  /* 0x00000004e8027c24 */ /* 0x004fc6000f8e02ff */
[----:B------:R4:W-:Y:S01]  /*10c30*/  STL [R1+0x384], R4 ;  /* 0x0003840401007387 */ /* 0x0009e20000100800 */
[----:B---3--:R-:W-:-:S03]  /*10c40*/  IMAD R0, R230, UR4, RZ ;  /* 0x00000004e6007c24 */ /* 0x008fc6000f8e02ff */
[----:B------:R1:W-:Y:S01]  /*10c50*/  STL [R1+0x38c], R2 ;  /* 0x00038c0201007387 */ /* 0x0003e20000100800 */
[----:B----4-:R-:W-:-:S03]  /*10c60*/  IMAD R4, R228, UR4, RZ ;  /* 0x00000004e4047c24 */ /* 0x010fc6000f8e02ff */
[----:B------:R2:W-:Y:S01]  /*10c70*/  STL [R1+0x394], R0 ;  /* 0x0003940001007387 */ /* 0x0005e20000100800 */
[----:B-1----:R-:W-:-:S03]  /*10c80*/  IMAD R2, R226, UR4, RZ ;  /* 0x00000004e2027c24 */ /* 0x002fc6000f8e02ff */
[----:B------:R1:W-:Y:S01]  /*10c90*/  STL [R1+0x39c], R4 ;  /* 0x00039c0401007387 */ /* 0x0003e20000100800 */
[----:B--2---:R-:W-:-:S03]  /*10ca0*/  IMAD R0, R224, UR4, RZ ;  /* 0x00000004e0007c24 */ /* 0x004fc6000f8e02ff */
[----:B------:R2:W-:Y:S01]  /*10cb0*/  STL [R1+0x3a4], R2 ;  /* 0x0003a40201007387 */ /* 0x0005e20000100800 */
[----:B-1----:R-:W-:-:S03]  /*10cc0*/  IMAD R4, R222, UR4, RZ ;  /* 0x00000004de047c24 */ /* 0x002fc6000f8e02ff */
[----:B------:R1:W-:Y:S04]  /*10cd0*/  STL [R1+0x3b4], R0 ;  /* 0x0003b40001007387 */ /* 0x0003e80000100800 */
[----:B------:R3:W-:Y:S01]  /*10ce0*/  STL [R1+0x3c4], R4 ;  /* 0x0003c40401007387 */ /* 0x0007e20000100800 */
[----:B--2---:R-:W-:Y:S02]  /*10cf0*/  IMAD R2, R220, UR4, RZ ;  /* 0x00000004dc027c24 */ /* 0x004fe4000f8e02ff */
[----:B-1----:R-:W-:-:S03]  /*10d00*/  IMAD R0, R218, UR4, RZ ;  /* 0x00000004da007c24 */ /* 0x002fc6000f8e02ff */
[----:B------:R1:W-:Y:S01]  /*10d10*/  STL [R1+0x3cc], R2 ;  /* 0x0003cc0201007387 */ /* 0x0003e20000100800 */
[----:B---3--:R-:W-:-:S03]  /*10d20*/  IMAD R4, R216, UR4, RZ ;  /* 0x00000004d8047c24 */ /* 0x008fc6000f8e02ff */
[----:B------:R2:W-:Y:S04]  /*10d30*/  STL [R1+0x3dc], R0 ;  /* 0x0003dc0001007387 */ /* 0x0005e80000100800 */
[----:B------:R-:W-:Y:S01]  /*10d40*/  STL [R1+0x3e4], R4 ;  /* 0x0003e40401007387 */ /* 0x000fe20000100800 */
[----:B-1----:R-:W-:-:S03]  /*10d50*/  IMAD R2, R200, UR4, RZ ;  /* 0x00000004c8027c24 */ /* 0x002fc6000f8e02ff */
[----:B------:R-:W3:Y:S01]  /*10d60*/  LDL.LU R17, [R1+0x400] ;  /* 0x0004000001117983 */ /* 0x000ee20000300800 */
[----:B--2---:R-:W-:-:S03]  /*10d70*/  IMAD R0, R204, UR4, RZ ;  /* 0x00000004cc007c24 */ /* 0x004fc6000f8e02ff */
[----:B------:R1:W-:Y:S04]  /*10d80*/  STL [R1+0x3f4], R2 ;  /* 0x0003f40201007387 */ /* 0x0003e80000100800 */
[----:B------:R-:W2:Y:S04]  /*10d90*/  LDL.LU R16, [R1+0x3f8] ;  /* 0x0003f80001107983 */ /* 0x000ea80000300800 */
[----:B------:R3:W-:Y:S04]  /*10da0*/  STL [R1+0x3fc], R0 ;  /* 0x0003fc0001007387 */ /* 0x0007e80000100800 */
[----:B------:R-:W4:Y:S04]  /*10db0*/  LDL.LU R19, [R1+0x3f0] ;  /* 0x0003f00001137983 */ /* 0x000f280000300800 */
[----:B------:R-:W4:Y:S04]  /*10dc0*/  LDL.LU R18, [R1+0x3ec] ;  /* 0x0003ec0001127983 */ /* 0x000f280000300800 */
[----:B------:R-:W4:Y:S04]  /*10dd0*/  LDL.LU R21, [R1+0x3e8] ;  /* 0x0003e80001157983 */ /* 0x000f280000300800 */
[----:B------:R-:W4:Y:S04]  /*10de0*/  LDL.LU R20, [R1+0x3e0] ;  /* 0x0003e00001147983 */ /* 0x000f280000300800 */
[----:B------:R-:W4:Y:S04]  /*10df0*/  LDL.LU R23, [R1+0x3d8] ;  /* 0x0003d80001177983 */ /* 0x000f280000300800 */
[----:B------:R-:W4:Y:S04]  /*10e00*/  LDL.LU R22, [R1+0x3d4] ;  /* 0x0003d40001167983 */ /* 0x000f280000300800 */
[----:B-1----:R-:W4:Y:S04]  /*10e10*/  LDL.LU R2, [R1+0x3d0] ;  /* 0x0003d00001027983 */ /* 0x002f280000300800 */
        /* <DEDUP_REMOVED lines=25> */
[----:B---3--:R-:W-:-:S05]  /*10fb0*/  IMAD R0, R17, UR4, RZ ;  /* 0x0000000411007c24 */ /* 0x008fca000f8e02ff */
[----:B------:R1:W-:Y:S01]  /*10fc0*/  STL [R1+0x404], R0 ;  /* 0x0004040001007387 */ /* 0x0003e20000100800 */
[----:B--2---:R-:W-:-:S05]  /*10fd0*/  IMAD R12, R16, UR4, RZ ;  /* 0x00000004100c7c24 */ /* 0x004fca000f8e02ff */
[----:B------:R2:W-:Y:S01]  /*10fe0*/  STL [R1+0x40c], R12 ;  /* 0x00040c0c01007387 */ /* 0x0005e20000100800 */
[----:B----4-:R-:W-:Y:S02]  /*10ff0*/  IMAD R13, R19, UR4, RZ ;  /* 0x00000004130d7c24 */ /* 0x010fe4000f8e02ff */
[----:B-1----:R-:W-:-:S03]  /*11000*/  IMAD R0, R18, UR4, RZ ;  /* 0x0000000412007c24 */ /* 0x002fc6000f8e02ff */
[----:B------:R1:W-:Y:S01]  /*11010*/  STL [R1+0x414], R13 ;  /* 0x0004140d01007387 */ /* 0x0003e20000100800 */
[----:B--2---:R-:W-:-:S03]  /*11020*/  IMAD R12, R21, UR4, RZ ;  /* 0x00000004150c7c24 */ /* 0x004fc6000f8e02ff */
[----:B------:R2:W-:Y:S01]  /*11030*/  STL [R1+0x41c], R0 ;  /* 0x00041c0001007387 */ /* 0x0005e20000100800 */
[----:B-1----:R-:W-:-:S03]  /*11040*/  IMAD R13, R20, UR4, RZ ;  /* 0x00000004140d7c24 */ /* 0x002fc6000f8e02ff */
[----:B------:R1:W-:Y:S01]  /*11050*/  STL [R1+0x424], R12 ;  /* 0x0004240c01007387 */ /* 0x0003e20000100800 */
[----:B--2---:R-:W-:-:S03]  /*11060*/  IMAD R0, R23, UR4, RZ ;  /* 0x0000000417007c24 */ /* 0x004fc6000f8e02ff */
[----:B------:R-:W-:Y:S01]  /*11070*/  STL [R1+0x42c], R13 ;  /* 0x00042c0d01007387 */ /* 0x000fe20000100800 */
[----:B------:R-:W-:Y:S02]  /*11080*/  IMAD R2, R2, UR4, RZ ;  /* 0x0000000402027c24 */ /* 0x000fe4000f8e02ff */
[----:B-1----:R-:W-:Y:S01]  /*11090*/  IMAD R12, R22, UR4, RZ ;  /* 0x00000004160c7c24 */ /* 0x002fe2000f8e02ff */
[----:B------:R1:W-:Y:S04]  /*110a0*/  STL [R1+0x434], R0 ;  /* 0x0004340001007387 */ /* 0x0003e80000100800 */
[----:B------:R-:W-:Y:S01]  /*110b0*/  STL [R1+0x43c], R12 ;  /* 0x00043c0c01007387 */ /* 0x000fe20000100800 */
[----:B-1----:R-:W-:-:S03]  /*110c0*/  IMAD R0, R4, UR4, RZ ;  /* 0x0000000404007c24 */ /* 0x002fc6000f8e02ff */
[----:B------:R1:W-:Y:S01]  /*110d0*/  STL [R1+0x444], R2 ;  /* 0x0004440201007387 */ /* 0x0003e20000100800 */
[----:B------:R-:W-:-:S03]  /*110e0*/  IMAD R4, R7, UR4, RZ ;  /* 0x0000000407047c24 */ /* 0x000fc6000f8e02ff */
[----:B------:R2:W-:Y:S01]  /*110f0*/  STL [R1+0x44c], R0 ;  /* 0x00044c0001007387 */ /* 0x0005e20000100800 */
[----:B-1----:R-:W-:-:S03]  /*11100*/  IMAD R2, R212, UR4, RZ ;  /* 0x00000004d4027c24 */ /* 0x002fc6000f8e02ff */
[----:B------:R1:W-:Y:S01]  /*11110*/  STL [R1+0x454], R4 ;  /* 0x0004540401007387 */ /* 0x0003e20000100800 */
[----:B--2---:R-:W-:-:S03]  /*11120*/  IMAD R0, R210, UR4, RZ ;  /* 0x00000004d2007c24 */ /* 0x004fc6000f8e02ff */
        /* <DEDUP_REMOVED lines=36> */
[----:B------:R-:W2:Y:S04]  /*11370*/  LDL.LU R214, [R1+0x5e0] ;  /* 0x0005e00001d67983 */ /* 0x000ea80000300800 */
[----:B------:R3:W-:Y:S04]  /*11380*/  STL [R1+0x4cc], R2 ;  /* 0x0004cc0201007387 */ /* 0x0007e80000100800 */
[----:B------:R-:W1:Y:S04]  /*11390*/  LDL.LU R208, [R1+0x5e4] ;  /* 0x0005e40001d07983 */ /* 0x000e680000300800 */
[----:B------:R4:W-:Y:S04]  /*113a0*/  STL [R1+0x4d4], R0 ;  /* 0x0004d40001007387 */ /* 0x0009e80000100800 */
[----:B------:R-:W3:Y:S04]  /*113b0*/  LDL.LU R192, [R1+0x5dc] ;  /* 0x0005dc0001c07983 */ /* 0x000ee80000300800 */
[----:B------:R-:W4:Y:S04]  /*113c0*/  LDL.LU R240, [R1+0x5d8] ;  /* 0x0005d80001f07983 */ /* 0x000f280000300800 */
[----:B------:R-:W2:Y:S04]  /*113d0*/  LDL.LU R238, [R1+0x5d4] ;  /* 0x0005d40001ee7983 */ /* 0x000ea80000300800 */
        /* <DEDUP_REMOVED lines=12> */
[----:B------:R-:W2:Y:S01]  /*114a0*/  LDL.LU R204, [R1+0x5a0] ;  /* 0x0005a00001cc7983 */ /* 0x000ea20000300800 */
[----:B------:R-:W-:-:S04]  /*114b0*/  LEA R202, P5, R8, R5, 0x2 ;  /* 0x0000000508ca7211 */ /* 0x000fc800078a10ff */
[----:B------:R-:W-:Y:S01]  /*114c0*/  LEA.HI.X.SX32 R203, R8, R6, 0x2, P5 ;  /* 0x0000000608cb7211 */ /* 0x000fe200028f16ff */
[----:B-1----:R-:W-:Y:S02]  /*114d0*/  IMAD R4, R208, UR55, RZ ;  /* 0x00000037d0047c24 */ /* 0x002fe4000f8e02ff */
[----:B---3--:R-:W-:-:S03]  /*114e0*/  IMAD R2, R192, UR5, RZ ;  /* 0x00000005c0027c24 */ /* 0x008fc6000f8e02ff */
[----:B------:R1:W-:Y:S01]  /*114f0*/  STL [R1+0x4e4], R4 ;  /* 0x0004e40401007387 */ /* 0x0003e20000100800 */
[----:B----4-:R-:W-:-:S03]  /*11500*/  IMAD R0, R240, UR6, RZ ;  /* 0x00000006f0007c24 */ /* 0x010fc6000f8e02ff */
[----:B------:R3:W-:Y:S01]  /*11510*/  STL [R1+0x4ec], R2 ;  /* 0x0004ec0201007387 */ /* 0x0007e20000100800 */
[----:B--2---:R-:W-:Y:S01]  /*11520*/  IMAD R7, R214, UR4, RZ ;  /* 0x00000004d6077c24 */ /* 0x004fe2000f8e02ff */
[-C--:B------:R-:W-:Y:S01]  /*11530*/  LEA R208, P3, R9, R5.reuse, 0x2 ;  /* 0x0000000509d07211 */ /* 0x080fe200078610ff */
[----:B------:R-:W-:Y:S01]  /*11540*/  IMAD R153, R153, UR4, RZ ;  /* 0x0000000499997c24 */ /* 0x000fe2000f8e02ff */
[----:B------:R2:W-:Y:S01]  /*11550*/  STL [R1+0x4f4], R0 ;  /* 0x0004f40001007387 */ /* 0x0005e20000100800 */
[----:B------:R-:W-:Y:S01]  /*11560*/  LEA R192, P2, R10, R5, 0x2 ;  /* 0x000000050ac07211 */ /* 0x000fe200078410ff */
[----:B-1----:R-:W-:Y:S01]  /*11570*/  IMAD R4, R238, UR7, RZ ;  /* 0x00000007ee047c24 */ /* 0x002fe2000f8e02ff */
[----:B------:R-:W-:Y:S01]  /*11580*/  ULDC UR5, c[0x0][0x230] ;  /* 0x00008c0000057ab9 */ /* 0x000fe20000000800 */
[----:B------:R-:W-:Y:S01]  /*11590*/  IMAD R155, R155, UR4, RZ ;  /* 0x000000049b9b7c24 */ /* 0x000fe2000f8e02ff */
[----:B------:R-:W-:Y:S01]  /*115a0*/  ULDC UR6, c[0x0][0x230] ;  /* 0x00008c0000067ab9 */ /* 0x000fe20000000800 */
[----:B---3--:R-:W-:Y:S01]  /*115b0*/  IMAD R2, R236, UR8, RZ ;  /* 0x00000008ec027c24 */ /* 0x008fe2000f8e02ff */
[----:B------:R1:W-:Y:S01]  /*115c0*/  STL [R1+0x4fc], R4 ;  /* 0x0004fc0401007387 */ /* 0x0003e20000100800 */
[----:B--2---:R-:W-:-:S03]  /*115d0*/  IMAD R0, R234, UR9, RZ ;  /* 0x00000009ea007c24 */ /* 0x004fc6000f8e02ff */
[----:B------:R2:W-:Y:S01]  /*115e0*/  STL [R1+0x504], R2 ;  /* 0x0005040201007387 */ /* 0x0005e20000100800 */
[----:B------:R-:W-:Y:S01]  /*115f0*/  LEA R210, P4, R7, R5, 0x2 ;  /* 0x0000000507d27211 */ /* 0x000fe200078810ff */
[----:B------:R-:W-:Y:S01]  /*11600*/  IMAD R15, R142, UR49, RZ ;  /* 0x000000318e0f7c24 */ /* 0x000fe2000f8e02ff */
[-C--:B------:R-:W-:Y:S01]  /*11610*/  LEA.HI.X.SX32 R209, R9, R6.reuse, 0x2, P3 ;  /* 0x0000000609d17211 */ /* 0x080fe200018f16ff */
[----:B------:R3:W-:Y:S01]  /*11620*/  STL [R1+0x50c], R0 ;  /* 0x00050c0001007387 */ /* 0x0007e20000100800 */
[----:B------:R-:W-:Y:S01]  /*11630*/  LEA.HI.X.SX32 R193, R10, R6, 0x2, P2 ;  /* 0x000000060ac17211 */ /* 0x000fe200010f16ff */
[----:B-1----:R-:W-:Y:S01]  /*11640*/  IMAD R4, R232, UR10, RZ ;  /* 0x0000000ae8047c24 */ /* 0x002fe2000f8e02ff */
[----:B------:R-:W-:Y:S01]  /*11650*/  ULDC UR7, c[0x0][0x230] ;  /* 0x00008c0000077ab9 */ /* 0x000fe20000000800 */
[----:B------:R-:W-:Y:S01]  /*11660*/  IMAD R157, R157, UR4, RZ ;  /* 0x000000049d9d7c24 */ /* 0x000fe2000f8e02ff */
[----:B------:R-:W-:Y:S01]  /*11670*/  ULDC UR8, c[0x0][0x230] ;  /* 0x00008c0000087ab9 */ /* 0x000fe20000000800 */
[----:B--2---:R-:W-:Y:S01]  /*11680*/  IMAD R2, R230, UR11, RZ ;  /* 0x0000000be6027c24 */ /* 0x004fe2000f8e02ff */
[----:B------:R1:W-:Y:S01]  /*11690*/  STL [R1+0x514], R4 ;  /* 0x0005140401007387 */ /* 0x0003e20000100800 */
[----:B---3--:R-:W-:-:S03]  /*116a0*/  IMAD R0, R228, UR12, RZ ;  /* 0x0000000ce4007c24 */ /* 0x008fc6000f8e02ff */
[----:B------:R2:W-:Y:S04]  /*116b0*/  STL [R1+0x51c], R2 ;  /* 0x00051c0201007387 */ /* 0x0005e80000100800 */
[----:B------:R3:W-:Y:S01]  /*116c0*/  STL [R1+0x524], R0 ;  /* 0x0005240001007387 */ /* 0x0007e20000100800 */
[----:B-1----:R-:W-:Y:S02]  /*116d0*/  IMAD R4, R226, UR13, RZ ;  /* 0x0000000de2047c24 */ /* 0x002fe4000f8e02ff */
[----:B--2---:R-:W-:-:S03]  /*116e0*/  IMAD R2, R224, UR14, RZ ;  /* 0x0000000ee0027c24 */ /* 0x004fc6000f8e02ff */
        /* <DEDUP_REMOVED lines=38> */
[----:B------:R2:W-:Y:S01]  /*11950*/  STL [R1+0x5c4], R2 ;  /* 0x0005c40201007387 */ /* 0x0005e20000100800 */
[----:B------:R-:W-:-:S03]  /*11960*/  LEA.HI.X.SX32 R211, R7, R6, 0x2, P4 ;  /* 0x0000000607d37211 */ /* 0x000fc600020f16ff */
[----:B------:R3:W-:Y:S01]  /*11970*/  STL [R1+0x5cc], R0 ;  /* 0x0005cc0001007387 */ /* 0x0007e20000100800 */
[----:B-1----:R-:W-:Y:S02]  /*11980*/  IMAD R4, R156, UR35, RZ ;  /* 0x000000239c047c24 */ /* 0x002fe4000f8e02ff */
[----:B--2---:R-:W-:-:S03]  /*11990*/  IMAD R2, R184, UR36, RZ ;  /* 0x00000024b8027c24 */ /* 0x004fc6000f8e02ff */
[----:B------:R-:W-:Y:S01]  /*119a0*/  STL [R1+0x5d4], R4 ;  /* 0x0005d40401007387 */ /* 0x000fe20000100800 */
[----:B---3--:R-:W-:-:S03]  /*119b0*/  IMAD R0, R154, UR37, RZ ;  /* 0x000000259a007c24 */ /* 0x008fc6000f8e02ff */
[----:B------:R-:W-:Y:S04]  /*119c0*/  STL [R1+0x5dc], R2 ;  /* 0x0005dc0201007387 */ /* 0x000fe80000100800 */
[----:B------:R-:W-:Y:S04]  /*119d0*/  STL [R1+0x5e4], R0 ;  /* 0x0005e40001007387 */ /* 0x000fe80000100800 */
[----:B------:R1:W-:Y:S04]  /*119e0*/  STL.64 [R1+0x180], R210 ;  /* 0x000180d201007387 */ /* 0x0003e80000100a00 */
[----:B-1----:R-:W2:Y:S04]  /*119f0*/  LDL.LU R211, [R1+0x1864] ;  /* 0x0018640001d37983 */ /* 0x002ea80000300800 */
[----:B------:R1:W-:Y:S04]  /*11a00*/  STL.64 [R1+0x178], R202 ;  /* 0x000178ca01007387 */ /* 0x0003e80000100a00 */
[----:B-1----:R-:W3:Y:S01]  /*11a10*/  LDL.LU R203, [R1+0x1860] ;  /* 0x0018600001cb7983 */ /* 0x002ee20000300800 */
[----:B------:R-:W-:-:S02]  /*11a20*/  LEA R200, P4, R86, R5, 0x2 ;  /* 0x0000000556c87211 */ /* 0x000fc400078810ff */
[-C--:B------:R-:W-:Y:S01]  /*11a30*/  LEA R202, P5, R87, R5.reuse, 0x2 ;  /* 0x0000000557ca7211 */ /* 0x080fe200078a10ff */
[----:B------:R1:W-:Y:S01]  /*11a40*/  STL.64 [R1+0x170], R208 ;  /* 0x000170d001007387 */ /* 0x0003e20000100a00 */
[----:B------:R-:W-:-:S03]  /*11a50*/  LEA R204, P1, R11, R5, 0x2 ;  /* 0x000000050bcc7211 */ /* 0x000fc600078210ff */
[----:B------:R-:W-:Y:S01]  /*11a60*/  IMAD.MOV.U32 R8, RZ, RZ, R202 ;  /* 0x000000ffff087224 */ /* 0x000fe200078e00ca */
[-C--:B------:R-:W-:Y:S01]  /*11a70*/  LEA.HI.X.SX32 R205, R11, R6.reuse, 0x2, P1 ;  /* 0x000000060bcd7211 */ /* 0x080fe200008f16ff */
[----:B------:R-:W-:Y:S01]  /*11a80*/  IMAD.MOV.U32 R11, RZ, RZ, R201 ;  /* 0x000000ffff0b7224 */ /* 0x000fe200078e00c9 */
[----:B------:R-:W-:Y:S01]  /*11a90*/  LEA.HI.X.SX32 R11, R86, R6, 0x2, P4 ;  /* 0x00000006560b7211 */ /* 0x000fe200020f16ff */
[----:B-1----:R-:W4:Y:S04]  /*11aa0*/  LDL.LU R209, [R1+0x185c] ;  /* 0x00185c0001d17983 */ /* 0x002f280000300800 */
[----:B------:R-:W-:Y:S04]  /*11ab0*/  STL [R1+0x158], R200 ;  /* 0x000158c801007387 */ /* 0x000fe80000100800 */
[----:B------:R1:W-:Y:S04]  /*11ac0*/  STL [R1+0x150], R202 ;  /* 0x000150ca01007387 */ /* 0x0003e80000100800 */
[----:B------:R1:W-:Y:S02]  /*11ad0*/  STL.64 [R1+0x168], R192 ;  /* 0x000168c001007387 */ /* 0x0003e40000100a00 */
[----:B-1----:R-:W-:-:S02]  /*11ae0*/  LEA R202, P3, R88, R5, 0x2 ;  /* 0x0000000558ca7211 */ /* 0x002fc400078610ff */
[----:B------:R1:W-:Y:S01]  /*11af0*/  STL.64 [R1+0x160], R204 ;  /* 0x000160cc01007387 */ /* 0x0003e20000100a00 */
[----:B------:R-:W-:Y:S01]  /*11b00*/  IMAD.MOV.U32 R10, RZ, RZ, R200 ;  /* 0x000000ffff0a7224 */ /* 0x000fe200078e00c8 */
[CC--:B------:R-:W-:Y:S02]  /*11b10*/  LEA R192, P2, R89.reuse, R5.reuse, 0x2 ;  /* 0x0000000559c07211 */ /* 0x0c0fe400078410ff */
[-C--:B------:R-:W-:Y:S02]  /*11b20*/  LEA R200, P1, R90, R5.reuse, 0x2 ;  /* 0x000000055ac87211 */ /* 0x080fe400078210ff */
[-C--:B------:R-:W-:Y:S01]  /*11b30*/  LEA.HI.X.SX32 R193, R89, R6.reuse, 0x2, P2 ;  /* 0x0000000659c17211 */ /* 0x080fe200010f16ff */
[----:B-1----:R-:W2:Y:S01]  /*11b40*/  LDL.LU R205, [R1+0x1858] ;  /* 0x0018580001cd7983 */ /* 0x002ea20000300800 */
[----:B------:R-:W-:Y:S01]  /*11b50*/  LEA R10, P4, R91, R5, 0x2 ;  /* 0x000000055b0a7211 */ /* 0x000fe200078810ff */
[----:B------:R-:W-:Y:S02]  /*11b60*/  IMAD R0, R250, UR52, RZ ;  /* 0x00000034fa007c24 */ /* 0x000fe4000f8e02ff */
[----:B------:R1:W-:Y:S01]  /*11b70*/  STL [R1+0x15c], R11 ;  /* 0x00015c0b01007387 */ /* 0x0003e20000100800 */
[----:B------:R-:W-:Y:S01]  /*11b80*/  IMAD R250, R201, UR54, RZ ;  /* 0x00000036c9fa7c24 */ /* 0x000fe2000f8e02ff */
[----:B------:R-:W-:-:S02]  /*11b90*/  LEA.HI.X.SX32 R201, R90, R6, 0x2, P1 ;  /* 0x000000065ac97211 */ /* 0x000fc400008f16ff */
[-C--:B-1----:R-:W-:Y:S01]  /*11ba0*/  LEA.HI.X.SX32 R11, R91, R6.reuse, 0x2, P4 ;  /* 0x000000065b0b7211 */ /* 0x082fe200020f16ff */
[----:B---3--:R-:W-:Y:S01]  /*11bb0*/  IMAD.MOV.U32 R9, RZ, RZ, R203 ;  /* 0x000000ffff097224 */ /* 0x008fe200078e00cb */
[-C--:B------:R-:W-:Y:S02]  /*11bc0*/  LEA.HI.X.SX32 R9, R87, R6.reuse, 0x2, P5 ;  /* 0x0000000657097211 */ /* 0x080fe400028f16ff */
[-C--:B------:R-:W-:Y:S02]  /*11bd0*/  LEA.HI.X.SX32 R203, R88, R6.reuse, 0x2, P3 ;  /* 0x0000000658cb7211 */ /* 0x080fe400018f16ff */
[C---:B------:R-:W-:Y:S01]  /*11be0*/  LEA R8, P5, R92.reuse, R5, 0x2 ;  /* 0x000000055c087211 */ /* 0x040fe200078a10ff */
[----:B------:R1:W-:Y:S04]  /*11bf0*/  STL [R1+0x154], R9 ;  /* 0x0001540901007387 */ /* 0x0003e80000100800 */
[----:B------:R3:W-:Y:S04]  /*11c00*/  STL.64 [R1+0x148], R202 ;  /* 0x000148ca01007387 */ /* 0x0007e80000100a00 */
[----:B------:R4:W-:Y:S01]  /*11c10*/  STL.64 [R1+0x140], R192 ;  /* 0x000140c001007387 */ /* 0x0009e20000100a00 */
[----:B-1----:R-:W-:-:S02]  /*11c20*/  LEA.HI.X.SX32 R9, R92, R6, 0x2, P5 ;  /* 0x000000065c097211 */ /* 0x002fc400028f16ff */
[CC--:B---3--:R-:W-:Y:S02]  /*11c30*/  LEA R202, P3, R93.reuse, R5.reuse, 0x2 ;  /* 0x000000055dca7211 */ /* 0x0c8fe400078610ff */
[C---:B----4-:R-:W-:Y:S02]  /*11c40*/  LEA R192, P2, R94.reuse, R5, 0x2 ;  /* 0x000000055ec07211 */ /* 0x050fe400078410ff */
[-C--:B------:R-:W-:Y:S01]  /*11c50*/  LEA.HI.X.SX32 R203, R93, R6.reuse, 0x2, P3 ;  /* 0x000000065dcb7211 */ /* 0x080fe200018f16ff */
[----:B------:R1:W-:Y:S01]  /*11c60*/  STL.64 [R1+0x138], R200 ;  /* 0x000138c801007387 */ /* 0x0003e20000100a00 */
[----:B------:R-:W-:-:S03]  /*11c70*/  LEA.HI.X.SX32 R193, R94, R6, 0x2, P2 ;  /* 0x000000065ec17211 */ /* 0x000fc600010f16ff */
[----:B------:R3:W-:Y:S04]  /*11c80*/  STL.64 [R1+0x130], R10 ;  /* 0x0001300a01007387 */ /* 0x0007e80000100a00 */
[----:B------:R4:W-:Y:S01]  /*11c90*/  STL.64 [R1+0x128], R8 ;  /* 0x0001280801007387 */ /* 0x0009e20000100a00 */
[----:B-1----:R-:W-:-:S03]  /*11ca0*/  LEA R200, P1, R95, R5, 0x2 ;  /* 0x000000055fc87211 */ /* 0x002fc600078210ff */
[----:B------:R1:W-:Y:S01]  /*11cb0*/  STL.64 [R1+0x120], R202 ;  /* 0x000120ca01007387 */ /* 0x0003e20000100a00 */
[----:B---3--:R-:W-:-:S03]  /*11cc0*/  LEA R10, P4, R96, R5, 0x2 ;  /* 0x00000005600a7211 */ /* 0x008fc600078810ff */
[----:B------:R3:W-:Y:S01]  /*11cd0*/  STL.64 [R1+0x118], R192 ;  /* 0x000118c001007387 */ /* 0x0007e20000100a00 */
[-C--:B------:R-:W-:Y:S02]  /*11ce0*/  LEA.HI.X.SX32 R201, R95, R6.reuse, 0x2, P1 ;  /* 0x000000065fc97211 */ /* 0x080fe400008f16ff */
[CC--:B----4-:R-:W-:Y:S02]  /*11cf0*/  LEA R8, P5, R97.reuse, R5.reuse, 0x2 ;  /* 0x0000000561087211 */ /* 0x0d0fe400078a10ff */
[-C--:B------:R-:W-:Y:S02]  /*11d00*/  LEA.HI.X.SX32 R11, R96, R6.reuse, 0x2, P4 ;  /* 0x00000006600b7211 */ /* 0x080fe400020f16ff */
[-C--:B-1----:R-:W-:Y:S02]  /*11d10*/  LEA R202, P3, R98, R5.reuse, 0x2 ;  /* 0x0000000562ca7211 */ /* 0x082fe400078610ff */
[----:B------:R-:W-:Y:S02]  /*11d20*/  LEA.HI.X.SX32 R9, R97, R6, 0x2, P5 ;  /* 0x0000000661097211 */ /* 0x000fe400028f16ff */
[----:B---3--:R-:W-:-:S02]  /*11d30*/  LEA R192, P2, R99, R5, 0x2 ;  /* 0x0000000563c07211 */ /* 0x008fc400078410ff */
[-C--:B------:R-:W-:Y:S01]  /*11d40*/  LEA.HI.X.SX32 R203, R98, R6.reuse, 0x2, P3 ;  /* 0x0000000662cb7211 */ /* 0x080fe200018f16ff */
[----:B------:R-:W-:Y:S01]  /*11d50*/  STL.64 [R1+0x110], R200 ;  /* 0x000110c801007387 */ /* 0x000fe20000100a00 */
[----:B------:R-:W-:-:S03]  /*11d60*/  LEA.HI.X.SX32 R193, R99, R6, 0x2, P2 ;  /* 0x0000000663c17211 */ /* 0x000fc600010f16ff */
[----:B------:R-:W-:Y:S04]  /*11d70*/  STL.64 [R1+0x108], R10 ;  /* 0x0001080a01007387 */ /* 0x000fe80000100a00 */
[----:B------:R-:W-:Y:S04]  /*11d80*/  STL.64 [R1+0x100], R8 ;  /* 0x0001000801007387 */ /* 0x000fe80000100a00 */
[----:B------:R1:W-:Y:S04]  /*11d90*/  STL.64 [R1+0xf8], R202 ;  /* 0x0000f8ca01007387 */ /* 0x0003e80000100a00 */
[----:B-1----:R-:W3:Y:S04]  /*11da0*/  LDL.LU.64 R202, [R1+0x1850] ;  /* 0x0018500001ca7983 */ /* 0x002ee80000300a00 */
[----:B------:R1:W-:Y:S04]  /*11db0*/  STL.64 [R1+0xf0], R192 ;  /* 0x0000f0c001007387 */ /* 0x0003e80000100a00 */
[----:B-1----:R-:W4:Y:S01]  /*11dc0*/  LDL.LU R193, [R1+0x1848] ;  /* 0x0018480001c17983 */ /* 0x002f220000300800 */
[----:B------:R-:W-:-:S02]  /*11dd0*/  LEA R200, P1, R100, R5, 0x2 ;  /* 0x0000000564c87211 */ /* 0x000fc400078210ff */
[-C--:B------:R-:W-:Y:S02]  /*11de0*/  LEA R8, P5, R102, R5.reuse, 0x2 ;  /* 0x0000000566087211 */ /* 0x080fe400078a10ff */
[CC--:B------:R-:W-:Y:S02]  /*11df0*/  LEA R10, P4, R101.reuse, R5.reuse, 0x2 ;  /* 0x00000005650a7211 */ /* 0x0c0fe400078810ff */
[-C--:B------:R-:W-:Y:S02]  /*11e00*/  LEA.HI.X.SX32 R201, R100, R6.reuse, 0x2, P1 ;  /* 0x0000000664c97211 */ /* 0x080fe400008f16ff */
[-C--:B------:R-:W-:Y:S02]  /*11e10*/  LEA.HI.X.SX32 R9, R102, R6.reuse, 0x2, P5 ;  /* 0x0000000666097211 */ /* 0x080fe400028f16ff */
[----:B------:R-:W-:Y:S01]  /*11e20*/  LEA.HI.X.SX32 R11, R101, R6, 0x2, P4 ;  /* 0x00000006650b7211 */ /* 0x000fe200020f16ff */
[----:B------:R-:W-:Y:S04]  /*11e30*/  STL.64 [R1+0xe8], R200 ;  /* 0x0000e8c801007387 */ /* 0x000fe80000100a00 */
[----:B------:R1:W-:Y:S04]  /*11e40*/  STL.64 [R1+0xd8], R8 ;  /* 0x0000d80801007387 */ /* 0x0003e80000100a00 */
[----:B------:R-:W-:Y:S04]  /*11e50*/  STL.64 [R1+0xe0], R10 ;  /* 0x0000e00a01007387 */ /* 0x000fe80000100a00 */
[----:B-1----:R-:W4:Y:S04]  /*11e60*/  LDL.LU R8, [R1+0x384] ;  /* 0x0003840001087983 */ /* 0x002f280000300800 */
[----:B------:R-:W4:Y:S01]  /*11e70*/  LDL.LU R7, [R1+0x38c] ;  /* 0x00038c0001077983 */ /* 0x000f220000300800 */
[----:B------:R-:W-:-:S02]  /*11e80*/  LEA R86, P3, R103, R5, 0x2 ;  /* 0x0000000567567211 */ /* 0x000fc400078610ff */
[-C--:B------:R-:W-:Y:S02]  /*11e90*/  LEA R88, P2, R104, R5.reuse, 0x2 ;  /* 0x0000000568587211 */ /* 0x080fe400078410ff */
[-C--:B------:R-:W-:Y:S02]  /*11ea0*/  LEA R92, P4, R106, R5.reuse, 0x2 ;  /* 0x000000056a5c7211 */ /* 0x080fe400078810ff */
[-C--:B------:R-:W-:Y:S02]  /*11eb0*/  LEA R90, P1, R105, R5.reuse, 0x2 ;  /* 0x00000005695a7211 */ /* 0x080fe400078210ff */
[-C--:B------:R-:W-:Y:S02]  /*11ec0*/  LEA R94, P5, R107, R5.reuse, 0x2 ;  /* 0x000000056b5e7211 */ /* 0x080fe400078a10ff */
[----:B------:R-:W-:Y:S02]  /*11ed0*/  LEA.HI.X.SX32 R87, R103, R6, 0x2, P3 ;  /* 0x0000000667577211 */ /* 0x000fe400018f16ff */
[----:B------:R-:W-:-:S02]  /*11ee0*/  LEA R96, P3, R108, R5, 0x2 ;  /* 0x000000056c607211 */ /* 0x000fc400078610ff */
[-C--:B------:R-:W-:Y:S02]  /*11ef0*/  LEA.HI.X.SX32 R89, R104, R6.reuse, 0x2, P2 ;  /* 0x0000000668597211 */ /* 0x080fe400010f16ff */
[-C--:B------:R-:W-:Y:S02]  /*11f00*/  LEA.HI.X.SX32 R93, R106, R6.reuse, 0x2, P4 ;  /* 0x000000066a5d7211 */ /* 0x080fe400020f16ff */
[-C--:B------:R-:W-:Y:S02]  /*11f10*/  LEA R98, P2, R109, R5.reuse, 0x2 ;  /* 0x000000056d627211 */ /* 0x080fe400078410ff */
[----:B------:R-:W-:Y:S02]  /*11f20*/  LEA.HI.X.SX32 R91, R105, R6, 0x2, P1 ;  /* 0x00000006695b7211 */ /* 0x000fe400008f16ff */
[-C--:B------:R-:W-:Y:S02]  /*11f30*/  LEA R102, P4, R111, R5.reuse, 0x2 ;  /* 0x000000056f667211 */ /* 0x080fe400078810ff */
[----:B------:R-:W-:-:S02]  /*11f40*/  LEA R100, P1, R110, R5, 0x2 ;  /* 0x000000056e647211 */ /* 0x000fc400078210ff */
[-C--:B------:R-:W-:Y:S02]  /*11f50*/  LEA.HI.X.SX32 R95, R107, R6.reuse, 0x2, P5 ;  /* 0x000000066b5f7211 */ /* 0x080fe400028f16ff */
[-C--:B------:R-:W-:Y:S02]  /*11f60*/  LEA R104, P5, R113, R5.reuse, 0x2 ;  /* 0x0000000571687211 */ /* 0x080fe400078a10ff */
[-C--:B------:R-:W-:Y:S02]  /*11f70*/  LEA.HI.X.SX32 R97, R108, R6.reuse, 0x2, P3 ;  /* 0x000000066c617211 */ /* 0x080fe400018f16ff */
[----:B------:R-:W-:Y:S02]  /*11f80*/  LEA R106, P3, R115, R5, 0x2 ;  /* 0x00000005736a7211 */ /* 0x000fe400078610ff */
[-C--:B------:R-:W-:Y:S02]  /*11f90*/  LEA.HI.X.SX32 R99, R109, R6.reuse, 0x2, P2 ;  /* 0x000000066d637211 */ /* 0x080fe400010f16ff */
[----:B------:R-:W-:-:S02]  /*11fa0*/  LEA.HI.X.SX32 R103, R111, R6, 0x2, P4 ;  /* 0x000000066f677211 */ /* 0x000fc400020f16ff */
[-C--:B------:R-:W-:Y:S02]  /*11fb0*/  LEA R108, P2, R117, R5.reuse, 0x2 ;  /* 0x00000005756c7211 */ /* 0x080fe400078410ff */
[-C--:B------:R-:W-:Y:S02]  /*11fc0*/  LEA.HI.X.SX32 R101, R110, R6.reuse, 0x2, P1 ;  /* 0x000000066e657211 */ /* 0x080fe400008f16ff */
[-C--:B------:R-:W-:Y:S02]  /*11fd0*/  LEA R112, P4, R121, R5.reuse, 0x2 ;  /* 0x0000000579707211 */ /* 0x080fe400078810ff */
[-C--:B------:R-:W-:Y:S02]  /*11fe0*/  LEA R110, P1, R119, R5.reuse, 0x2 ;  /* 0x00000005776e7211 */ /* 0x080fe400078210ff */
[----:B------:R-:W-:Y:S02]  /*11ff0*/  LEA.HI.X.SX32 R105, R113, R6, 0x2, P5 ;  /* 0x0000000671697211 */ /* 0x000fe400028f16ff */
[----:B------:R-:W-:-:S02]  /*12000*/  LEA R114, P5, R123, R5, 0x2 ;  /* 0x000000057b727211 */ /* 0x000fc400078a10ff */
[-C--:B------:R-:W-:Y:S02]  /*12010*/  LEA.HI.X.SX32 R107, R115, R6.reuse, 0x2, P3 ;  /* 0x00000006736b7211 */ /* 0x080fe400018f16ff */
[-C--:B------:R-:W-:Y:S02]  /*12020*/  LEA R116, P3, R125, R5.reuse, 0x2 ;  /* 0x000000057d747211 */ /* 0x080fe400078610ff */
[-C--:B------:R-:W-:Y:S02]  /*12030*/  LEA.HI.X.SX32 R109, R117, R6.reuse, 0x2, P2 ;  /* 0x00000006756d7211 */ /* 0x080fe400010f16ff */
[-C--:B------:R-:W-:Y:S02]  /*12040*/  LEA.HI.X.SX32 R113, R121, R6.reuse, 0x2, P4 ;  /* 0x0000000679717211 */ /* 0x080fe400020f16ff */
[----:B------:R-:W-:Y:S02]  /*12050*/  LEA R118, P2, R127, R5, 0x2 ;  /* 0x000000057f767211 */ /* 0x000fe400078410ff */
[----:B------:R-:W-:-:S02]  /*12060*/  LEA.HI.X.SX32 R111, R119, R6, 0x2, P1 ;  /* 0x00000006776f7211 */ /* 0x000fc400008f16ff */
[-C--:B------:R-:W-:Y:S02]  /*12070*/  LEA R122, P4, R131, R5.reuse, 0x2 ;  /* 0x00000005837a7211 */ /* 0x080fe400078810ff */
[-C--:B------:R-:W-:Y:S02]  /*12080*/  LEA R120, P1, R129, R5.reuse, 0x2 ;  /* 0x0000000581787211 */ /* 0x080fe400078210ff */
[-C--:B------:R-:W-:Y:S02]  /*12090*/  LEA.HI.X.SX32 R115, R123, R6.reuse, 0x2, P5 ;  /* 0x000000067b737211 */ /* 0x080fe400028f16ff */
        /* <DEDUP_REMOVED lines=12> */
[-C--:B------:R-:W-:Y:S01]  /*12160*/  LEA R136, P3, R145, R5.reuse, 0x2 ;  /* 0x0000000591887211 */ /* 0x080fe200078610ff */
[----:B------:R-:W-:Y:S01]  /*12170*/  IMAD R161, R161, UR4, RZ ;  /* 0x00000004a1a17c24 */ /* 0x000fe2000f8e02ff */
[-C--:B------:R-:W-:Y:S01]  /*12180*/  LEA.HI.X.SX32 R129, R137, R6.reuse, 0x2, P2 ;  /* 0x0000000689817211 */ /* 0x080fe200010f16ff */
[----:B------:R-:W-:Y:S01]  /*12190*/  IMAD R12, R140, UR51, RZ ;  /* 0x000000338c0c7c24 */ /* 0x000fe2000f8e02ff */
[-C--:B------:R-:W-:Y:S01]  /*121a0*/  LEA.HI.X.SX32 R133, R141, R6.reuse, 0x2, P4 ;  /* 0x000000068d857211 */ /* 0x080fe200020f16ff */
[----:B------:R-:W-:Y:S01]  /*121b0*/  IMAD R159, R159, UR4, RZ ;  /* 0x000000049f9f7c24 */ /* 0x000fe2000f8e02ff */
[----:B------:R-:W-:Y:S01]  /*121c0*/  LEA R138, P2, R147, R5, 0x2 ;  /* 0x00000005938a7211 */ /* 0x000fe200078410ff */
[----:B------:R-:W-:Y:S01]  /*121d0*/  IMAD R19, R144, UR45, RZ ;  /* 0x0000002d90137c24 */ /* 0x000fe2000f8e02ff */
[----:B------:R-:W-:-:S02]  /*121e0*/  LEA.HI.X.SX32 R131, R139, R6, 0x2, P1 ;  /* 0x000000068b837211 */ /* 0x000fc400008f16ff */
[-C--:B------:R-:W-:Y:S01]  /*121f0*/  LEA R142, P4, R151, R5.reuse, 0x2 ;  /* 0x00000005978e7211 */ /* 0x080fe200078810ff */
[----:B------:R-:W-:Y:S01]  /*12200*/  IMAD R163, R163, UR4, RZ ;  /* 0x00000004a3a37c24 */ /* 0x000fe2000f8e02ff */
[-C--:B------:R-:W-:Y:S01]  /*12210*/  LEA R140, P1, R149, R5.reuse, 0x2 ;  /* 0x00000005958c7211 */ /* 0x080fe200078210ff */
[----:B------:R-:W-:Y:S01]  /*12220*/  IMAD R18, R146, UR44, RZ ;  /* 0x0000002c92127c24 */ /* 0x000fe2000f8e02ff */
[-C--:B------:R-:W-:Y:S01]  /*12230*/  LEA.HI.X.SX32 R135, R143, R6.reuse, 0x2, P5 ;  /* 0x000000068f877211 */ /* 0x080fe200028f16ff */
[----:B------:R-:W-:Y:S01]  /*12240*/  IMAD R165, R165, UR4, RZ ;  /* 0x00000004a5a57c24 */ /* 0x000fe2000f8e02ff */
[-C--:B------:R-:W-:Y:S02]  /*12250*/  LEA R144, P5, R153, R5.reuse, 0x2 ;  /* 0x0000000599907211 */ /* 0x080fe400078a10ff */
[-C--:B------:R-:W-:Y:S01]  /*12260*/  LEA.HI.X.SX32 R137, R145, R6.reuse, 0x2, P3 ;  /* 0x0000000691897211 */ /* 0x080fe200018f16ff */
[----:B------:R-:W-:Y:S01]  /*12270*/  IMAD R2, R152, UR39, RZ ;  /* 0x0000002798027c24 */ /* 0x000fe2000f8e02ff */
        /* <DEDUP_REMOVED lines=9> */
[-C--:B------:R-:W-:Y:S02]  /*12310*/  LEA R152, P4, R161, R5.reuse, 0x2 ;  /* 0x00000005a1987211 */ /* 0x080fe400078810ff */
[-C--:B------:R-:W-:Y:S02]  /*12320*/  LEA R150, P1, R159, R5.reuse, 0x2 ;  /* 0x000000059f967211 */ /* 0x080fe400078210ff */
[-C--:B------:R-:W-:Y:S01]  /*12330*/  LEA.HI.X.SX32 R145, R153, R6.reuse, 0x2, P5 ;  /* 0x0000000699917211 */ /* 0x080fe200028f16ff */
[----:B------:R-:W-:Y:S01]  /*12340*/  IMAD R171, R171, UR4, RZ ;  /* 0x00000004abab7c24 */ /* 0x000fe2000f8e02ff */
[-C--:B------:R-:W-:Y:S02]  /*12350*/  LEA R154, P5, R163, R5.reuse, 0x2 ;  /* 0x00000005a39a7211 */ /* 0x080fe400078a10ff */
[-C--:B------:R-:W-:Y:S01]  /*12360*/  LEA.HI.X.SX32 R147, R155, R6.reuse, 0x2, P3 ;  /* 0x000000069b937211 */ /* 0x080fe200018f16ff */
[----:B------:R-:W-:Y:S01]  /*12370*/  IMAD R173, R173, UR4, RZ ;  /* 0x00000004adad7c24 */ /* 0x000fe2000f8e02ff */
[----:B------:R-:W-:Y:S01]  /*12380*/  LEA R156, P3, R165, R5, 0x2 ;  /* 0x00000005a59c7211 */ /* 0x000fe200078610ff */
[----:B------:R-:W-:Y:S01]  /*12390*/  IMAD R175, R175, UR4, RZ ;  /* 0x00000004afaf7c24 */ /* 0x000fe2000f8e02ff */
[----:B------:R-:W-:-:S02]  /*123a0*/  LEA.HI.X.SX32 R149, R157, R6, 0x2, P2 ;  /* 0x000000069d957211 */ /* 0x000fc400010f16ff */
[-C--:B------:R-:W-:Y:S01]  /*123b0*/  LEA.HI.X.SX32 R153, R161, R6.reuse, 0x2, P4 ;  /* 0x00000006a1997211 */ /* 0x080fe200020f16ff */
[----:B------:R-:W-:Y:S01]  /*123c0*/  IMAD R177, R177, UR4, RZ ;  /* 0x00000004b1b17c24 */ /* 0x000fe2000f8e02ff */
[-C--:B------:R-:W-:Y:S02]  /*123d0*/  LEA R158, P2, R167, R5.reuse, 0x2 ;  /* 0x00000005a79e7211 */ /* 0x080fe400078410ff */
[-C--:B------:R-:W-:Y:S01]  /*123e0*/  LEA.HI.X.SX32 R151, R159, R6.reuse, 0x2, P1 ;  /* 0x000000069f977211 */ /* 0x080fe200008f16ff */
[----:B------:R-:W-:Y:S01]  /*123f0*/  IMAD R179, R179, UR4, RZ ;  /* 0x00000004b3b37c24 */ /* 0x000fe2000f8e02ff */
[-C--:B------:R-:W-:Y:S02]  /*12400*/  LEA R160, P1, R169, R5.reuse, 0x2 ;  /* 0x00000005a9a07211 */ /* 0x080fe400078210ff */
[-C--:B------:R-:W-:Y:S01]  /*12410*/  LEA.HI.X.SX32 R155, R163, R6.reuse, 0x2, P5 ;  /* 0x00000006a39b7211 */ /* 0x080fe200028f16ff */
[----:B------:R-:W-:Y:S01]  /*12420*/  IMAD R181, R181, UR4, RZ ;  /* 0x00000004b5b57c24 */ /* 0x000fe2000f8e02ff */
[-C--:B------:R-:W-:Y:S01]  /*12430*/  LEA.HI.X.SX32 R157, R165, R6.reuse, 0x2, P3 ;  /* 0x00000006a59d7211 */ /* 0x080fe200018f16ff */
[----:B------:R-:W-:Y:S01]  /*12440*/  IMAD R183, R183, UR4, RZ ;  /* 0x00000004b7b77c24 */ /* 0x000fe2000f8e02ff */
[-C--:B------:R-:W-:Y:S01]  /*12450*/  LEA R162, P4, R171, R5.reuse, 0x2 ;  /* 0x00000005aba27211 */ /* 0x080fe200078810ff */
[----:B------:R1:W-:Y:S01]  /*12460*/  STL.64 [R1+0x17e0], R152 ;  /* 0x0017e09801007387 */ /* 0x0003e20000100a00 */
[-C--:B------:R-:W-:Y:S01]  /*12470*/  LEA R164, P5, R173, R5.reuse, 0x2 ;  /* 0x00000005ada47211 */ /* 0x080fe200078a10ff */
[----:B------:R-:W-:Y:S01]  /*12480*/  IMAD R185, R185, UR4, RZ ;  /* 0x00000004b9b97c24 */ /* 0x000fe2000f8e02ff */
[----:B------:R-:W-:Y:S01]  /*12490*/  LEA.HI.X.SX32 R159, R167, R6, 0x2, P2 ;  /* 0x00000006a79f7211 */ /* 0x000fe200010f16ff */
[----:B------:R-:W-:Y:S01]  /*124a0*/  IMAD R187, R187, UR4, RZ ;  /* 0x00000004bbbb7c24 */ /* 0x000fe2000f8e02ff */
[----:B------:R-:W-:-:S02]  /*124b0*/  LEA R166, P3, R175, R5, 0x2 ;  /* 0x00000005afa67211 */ /* 0x000fc400078610ff */
[-C--:B------:R-:W-:Y:S01]  /*124c0*/  LEA.HI.X.SX32 R161, R169, R6.reuse, 0x2, P1 ;  /* 0x00000006a9a17211 */ /* 0x080fe200008f16ff */
[----:B------:R-:W-:Y:S01]  /*124d0*/  IMAD R189, R189, UR4, RZ ;  /* 0x00000004bdbd7c24 */ /* 0x000fe2000f8e02ff */
[-C--:B------:R-:W-:Y:S01]  /*124e0*/  LEA R168, P2, R177, R5.reuse, 0x2 ;  /* 0x00000005b1a87211 */ /* 0x080fe200078410ff */
[----:B-1----:R-:W4:Y:S01]  /*124f0*/  LDL.LU R152, [R1+0x3cc] ;  /* 0x0003cc0001987983 */ /* 0x002f220000300800 */
[-C--:B------:R-:W-:Y:S01]  /*12500*/  LEA R170, P1, R179, R5.reuse, 0x2 ;  /* 0x00000005b3aa7211 */ /* 0x080fe200078210ff */
[----:B------:R-:W-:Y:S01]  /*12510*/  IMAD R191, R191, UR4, RZ ;  /* 0x00000004bfbf7c24 */ /* 0x000fe2000f8e02ff */
[-C--:B------:R-:W-:Y:S01]  /*12520*/  LEA.HI.X.SX32 R163, R171, R6.reuse, 0x2, P4 ;  /* 0x00000006aba37211 */ /* 0x080fe200020f16ff */
[----:B------:R-:W-:Y:S01]  /*12530*/  STL.64 [R1+0x17b0], R154 ;  /* 0x0017b09a01007387 */ /* 0x000fe20000100a00 */
[-C--:B------:R-:W-:Y:S02]  /*12540*/  LEA R172, P4, R181, R5.reuse, 0x2 ;  /* 0x00000005b5ac7211 */ /* 0x080fe400078810ff */
[----:B------:R-:W-:Y:S01]  /*12550*/  LEA.HI.X.SX32 R165, R173, R6, 0x2, P5 ;  /* 0x00000006ada57211 */ /* 0x000fe200028f16ff */
[----:B------:R1:W-:Y:S01]  /*12560*/  STL.64 [R1+0x1780], R156 ;  /* 0x0017809c01007387 */ /* 0x0003e20000100a00 */
[----:B------:R-:W-:-:S02]  /*12570*/  LEA R174, P5, R183, R5, 0x2 ;  /* 0x00000005b7ae7211 */ /* 0x000fc400078a10ff */
[-C--:B------:R-:W-:Y:S02]  /*12580*/  LEA.HI.X.SX32 R167, R175, R6.reuse, 0x2, P3 ;  /* 0x00000006afa77211 */ /* 0x080fe400018f16ff */
[-C--:B------:R-:W-:Y:S02]  /*12590*/  LEA R176, P3, R185, R5.reuse, 0x2 ;  /* 0x00000005b9b07211 */ /* 0x080fe400078610ff */
[-C--:B------:R-:W-:Y:S02]  /*125a0*/  LEA.HI.X.SX32 R169, R177, R6.reuse, 0x2, P2 ;  /* 0x00000006b1a97211 */ /* 0x080fe400010f16ff */
[----:B------:R-:W-:Y:S01]  /*125b0*/  LEA R178, P2, R187, R5, 0x2 ;  /* 0x00000005bbb27211 */ /* 0x000fe200078410ff */
[----:B-1----:R-:W4:Y:S01]  /*125c0*/  LDL.LU R157, [R1+0x394] ;  /* 0x00039400019d7983 */ /* 0x002f220000300800 */
[----:B------:R-:W-:-:S03]  /*125d0*/  LEA.HI.X.SX32 R171, R179, R6, 0x2, P1 ;  /* 0x00000006b3ab7211 */ /* 0x000fc600008f16ff */
[----:B------:R-:W-:Y:S01]  /*125e0*/  STL.64 [R1+0x1750], R158 ;  /* 0x0017509e01007387 */ /* 0x000fe20000100a00 */
[----:B------:R-:W-:-:S03]  /*125f0*/  LEA R180, P1, R189, R5, 0x2 ;  /* 0x00000005bdb47211 */ /* 0x000fc600078210ff */
[----:B------:R1:W-:Y:S01]  /*12600*/  STL.64 [R1+0x1720], R160 ;  /* 0x001720a001007387 */ /* 0x0003e20000100a00 */
[-C--:B------:R-:W-:Y:S01]  /*12610*/  LEA.HI.X.SX32 R173, R181, R6.reuse, 0x2, P4 ;  /* 0x00000006b5ad7211 */ /* 0x080fe200020f16ff */
[----:B------:R-:W-:Y:S01]  /*12620*/  IMAD R4, R186, UR38, RZ ;  /* 0x00000026ba047c24 */ /* 0x000fe2000f8e02ff */
[-C--:B------:R-:W-:Y:S02]  /*12630*/  LEA R182, P4, R191, R5.reuse, 0x2 ;  /* 0x00000005bfb67211 */ /* 0x080fe400078810ff */
[-C--:B------:R-:W-:Y:S01]  /*12640*/  LEA.HI.X.SX32 R175, R183, R6.reuse, 0x2, P5 ;  /* 0x00000006b7af7211 */ /* 0x080fe200028f16ff */
[----:B------:R-:W-:Y:S01]  /*12650*/  IMAD R22, R188, UR40, RZ ;  /* 0x00000028bc167c24 */ /* 0x000fe2000f8e02ff */
[----:B------:R-:W-:Y:S01]  /*12660*/  LEA.HI.X.SX32 R177, R185, R6, 0x2, P3 ;  /* 0x00000006b9b17211 */ /* 0x000fe200018f16ff */
[----:B-1----:R-:W4:Y:S01]  /*12670*/  LDL.LU R160, [R1+0x3dc] ;  /* 0x0003dc0001a07983 */ /* 0x002f220000300800 */
[----:B------:R-:W-:-:S03]  /*12680*/  LEA R186, P3, R195, R5, 0x2 ;  /* 0x00000005c3ba7211 */ /* 0x000fc600078610ff */
[----:B------:R-:W4:Y:S01]  /*12690*/  LDL.LU R161, [R1+0x3e4] ;  /* 0x0003e40001a17983 */ /* 0x000f220000300800 */
[----:B------:R-:W-:-:S03]  /*126a0*/  LEA.HI.X.SX32 R179, R187, R6, 0x2, P2 ;  /* 0x00000006bbb37211 */ /* 0x000fc600010f16ff */
[----:B------:R-:W-:Y:S01]  /*126b0*/  STL.64 [R1+0x16f8], R162 ;  /* 0x0016f8a201007387 */ /* 0x000fe20000100a00 */
[----:B------:R-:W-:Y:S01]  /*126c0*/  IMAD R207, R207, UR4, RZ ;  /* 0x00000004cfcf7c24 */ /* 0x000fe2000f8e02ff */
[-C--:B------:R-:W-:Y:S02]  /*126d0*/  LEA R188, P2, R197, R5.reuse, 0x2 ;  /* 0x00000005c5bc7211 */ /* 0x080fe400078410ff */
[----:B------:R-:W-:Y:S01]  /*126e0*/  STL.64 [R1+0x16d0], R164 ;  /* 0x0016d0a401007387 */ /* 0x000fe20000100a00 */
[----:B------:R-:W-:Y:S01]  /*126f0*/  IMAD R20, R190, UR42, RZ ;  /* 0x0000002abe147c24 */ /* 0x000fe2000f8e02ff */
[-C--:B------:R-:W-:Y:S02]  /*12700*/  LEA.HI.X.SX32 R181, R189, R6.reuse, 0x2, P1 ;  /* 0x00000006bdb57211 */ /* 0x080fe400008f16ff */
[----:B------:R1:W-:Y:S01]  /*12710*/  STL.64 [R1+0x17e8], R168 ;  /* 0x0017e8a801007387 */ /* 0x0003e20000100a00 */
[-C--:B------:R-:W-:Y:S01]  /*12720*/  LEA R190, P1, R199, R5.reuse, 0x2 ;  /* 0x00000005c7be7211 */ /* 0x080fe200078210ff */
[----:B------:R-:W-:Y:S01]  /*12730*/  IMAD R16, R194, UR46, RZ ;  /* 0x0000002ec2107c24 */ /* 0x000fe2000f8e02ff */
[-C--:B------:R-:W-:Y:S01]  /*12740*/  LEA.HI.X.SX32 R183, R191, R6.reuse, 0x2, P4 ;  /* 0x00000006bfb77211 */ /* 0x080fe200020f16ff */
[----:B------:R-:W-:Y:S01]  /*12750*/  IMAD R14, R196, UR48, RZ ;  /* 0x00000030c40e7c24 */ /* 0x000fe2000f8e02ff */
[-C--:B------:R-:W-:Y:S01]  /*12760*/  LEA.HI.X.SX32 R187, R195, R6.reuse, 0x2, P3 ;  /* 0x00000006c3bb7211 */ /* 0x080fe200018f16ff */
[----:B------:R-:W-:Y:S01]  /*12770*/  IMAD R13, R198, UR50, RZ ;  /* 0x00000032c60d7c24 */ /* 0x000fe2000f8e02ff */
[----:B--2---:R-:W-:Y:S01]  /*12780*/  LEA R196, P3, R205, R5, 0x2 ;  /* 0x00000005cdc47211 */ /* 0x004fe200078610ff */
[----:B-1----:R-:W2:Y:S01]  /*12790*/  LDL.LU R168, [R1+0x3b4] ;  /* 0x0003b40001a87983 */ /* 0x002ea20000300800 */
[----:B------:R-:W-:-:S03]  /*127a0*/  LEA.HI.X.SX32 R189, R197, R6, 0x2, P2 ;  /* 0x00000006c5bd7211 */ /* 0x000fc600010f16ff */
[----:B------:R-:W2:Y:S01]  /*127b0*/  LDL.LU R169, [R1+0x3c4] ;  /* 0x0003c40001a97983 */ /* 0x000ea20000300800 */
[----:B------:R-:W-:-:S03]  /*127c0*/  LEA R198, P2, R207, R5, 0x2 ;  /* 0x00000005cfc67211 */ /* 0x000fc600078410ff */
[----:B------:R-:W-:Y:S01]  /*127d0*/  STL.64 [R1+0x17b8], R170 ;  /* 0x0017b8aa01007387 */ /* 0x000fe20000100a00 */
[----:B------:R-:W-:-:S03]  /*127e0*/  LEA.HI.X.SX32 R191, R199, R6, 0x2, P1 ;  /* 0x00000006c7bf7211 */ /* 0x000fc600008f16ff */
[----:B------:R1:W-:Y:S01]  /*127f0*/  STL.64 [R1+0x1788], R172 ;  /* 0x001788ac01007387 */ /* 0x0003e20000100a00 */
[-C--:B------:R-:W-:Y:S01]  /*12800*/  LEA R200, P1, R209, R5.reuse, 0x2 ;  /* 0x00000005d1c87211 */ /* 0x080fe200078210ff */
[----:B------:R-:W-:Y:S01]  /*12810*/  IMAD R223, R223, UR4, RZ ;  /* 0x00000004dfdf7c24 */ /* 0x000fe2000f8e02ff */
[----:B------:R-:W-:Y:S01]  /*12820*/  LEA.HI.X.SX32 R197, R205, R6, 0x2, P3 ;  /* 0x00000006cdc57211 */ /* 0x000fe200018f16ff */
[----:B------:R-:W-:Y:S01]  /*12830*/  IMAD R17, R206, UR47, RZ ;  /* 0x0000002fce117c24 */ /* 0x000fe2000f8e02ff */
[-C--:B---3--:R-:W-:Y:S01]  /*12840*/  LEA R192, P4, R202, R5.reuse, 0x2 ;  /* 0x00000005cac07211 */ /* 0x088fe200078810ff */
[----:B-1----:R-:W3:Y:S04]  /*12850*/  LDL.LU R173, [R1+0x39c] ;  /* 0x00039c0001ad7983 */ /* 0x002ee80000300800 */
[----:B------:R-:W3:Y:S01]  /*12860*/  LDL.LU R172, [R1+0x3a4] ;  /* 0x0003a40001ac7983 */ /* 0x000ee20000300800 */
[----:B----4-:R-:W-:-:S04]  /*12870*/  LEA R184, P5, R193, R5, 0x2 ;  /* 0x00000005c1b87211 */ /* 0x010fc800078a10ff */
[-C--:B------:R-:W-:Y:S02]  /*12880*/  LEA.HI.X.SX32 R185, R193, R6.reuse, 0x2, P5 ;  /* 0x00000006c1b97211 */ /* 0x080fe400028f16ff */
[-C--:B------:R-:W-:Y:S01]  /*12890*/  LEA R194, P5, R203, R5.reuse, 0x2 ;  /* 0x00000005cbc27211 */ /* 0x080fe200078a10ff */
[----:B------:R-:W-:Y:S01]  /*128a0*/  STL.64 [R1+0x1758], R174 ;  /* 0x001758ae01007387 */ /* 0x000fe20000100a00 */
[-C--:B------:R-:W-:Y:S02]  /*128b0*/  LEA.HI.X.SX32 R193, R202, R6.reuse, 0x2, P4 ;  /* 0x00000006cac17211 */ /* 0x080fe400020f16ff */
[-C--:B------:R-:W-:Y:S01]  /*128c0*/  LEA R202, P4, R211, R5.reuse, 0x2 ;  /* 0x00000005d3ca7211 */ /* 0x080fe200078810ff */
[----:B------:R-:W-:Y:S01]  /*128d0*/  STL.64 [R1+0x1728], R176 ;  /* 0x001728b001007387 */ /* 0x000fe20000100a00 */
[-C--:B------:R-:W-:Y:S01]  /*128e0*/  LEA.HI.X.SX32 R195, R203, R6.reuse, 0x2, P5 ;  /* 0x00000006cbc37211 */ /* 0x080fe200028f16ff */
[----:B------:R-:W-:Y:S01]  /*128f0*/  IMAD R225, R225, UR4, RZ ;  /* 0x00000004e1e17c24 */ /* 0x000fe2000f8e02ff */
[-C--:B------:R-:W-:Y:S01]  /*12900*/  LEA R204, P5, R213, R5.reuse, 0x2 ;  /* 0x00000005d5cc7211 */ /* 0x080fe200078a10ff */
[----:B------:R-:W-:Y:S01]  /*12910*/  STL.64 [R1+0x1700], R178 ;  /* 0x001700b201007387 */ /* 0x000fe20000100a00 */
[-C--:B------:R-:W-:Y:S01]  /*12920*/  LEA R206, P3, R215, R5.reuse, 0x2 ;  /* 0x00000005d7ce7211 */ /* 0x080fe200078610ff */
[----:B------:R-:W-:Y:S01]  /*12930*/  IMAD R227, R227, UR4, RZ ;  /* 0x00000004e3e37c24 */ /* 0x000fe2000f8e02ff */
[-C--:B------:R-:W-:Y:S01]  /*12940*/  LEA.HI.X.SX32 R199, R207, R6.reuse, 0x2, P2 ;  /* 0x00000006cfc77211 */ /* 0x080fe200010f16ff */
        /* <DEDUP_REMOVED lines=43> */
[----:B------:R-:W-:Y:S01]  /*12c00*/  LEA.HI.X.SX32 R221, R229, R6, 0x2, P1 ;  /* 0x00000006e5dd7211 */ /* 0x000fe200008f16ff */
[----:B------:R-:W-:Y:S01]  /*12c10*/  STL.64 [R1+0x1768], R206 ;  /* 0x001768ce01007387 */ /* 0x000fe20000100a00 */
[----:B------:R-:W-:-:S02]  /*12c20*/  LEA R230, P1, R239, R5, 0x2 ;  /* 0x00000005efe67211 */ /* 0x000fc400078210ff */
[-C--:B------:R-:W-:Y:S01]  /*12c30*/  LEA.HI.X.SX32 R223, R231, R6.reuse, 0x2, P4 ;  /* 0x00000006e7df7211 */ /* 0x080fe200020f16ff */
[----:B------:R-:W-:Y:S01]  /*12c40*/  STL.64 [R1+0x1738], R208 ;  /* 0x001738d001007387 */ /* 0x000fe20000100a00 */
[-C--:B------:R-:W-:Y:S02]  /*12c50*/  LEA R232, P4, R241, R5.reuse, 0x2 ;  /* 0x00000005f1e87211 */ /* 0x080fe400078810ff */
[-C--:B------:R-:W-:Y:S01]  /*12c60*/  LEA.HI.X.SX32 R225, R233, R6.reuse, 0x2, P5 ;  /* 0x00000006e9e17211 */ /* 0x080fe200028f16ff */
[----:B------:R-:W-:Y:S01]  /*12c70*/  STL.64 [R1+0x1710], R210 ;  /* 0x001710d201007387 */ /* 0x000fe20000100a00 */
[-C--:B------:R-:W-:Y:S02]  /*12c80*/  LEA R234, P5, R242, R5.reuse, 0x2 ;  /* 0x00000005f2ea7211 */ /* 0x080fe400078a10ff */
        /* <DEDUP_REMOVED lines=8> */
[----:B------:R-:W-:Y:S02]  /*12d10*/  LEA R240, P1, R245, R5, 0x2 ;  /* 0x00000005f5f07211 */ /* 0x000fe400078210ff */
[-C--:B------:R-:W-:Y:S01]  /*12d20*/  LEA.HI.X.SX32 R233, R241, R6.reuse, 0x2, P4 ;  /* 0x00000006f1e97211 */ /* 0x080fe200020f16ff */
[----:B------:R-:W-:Y:S01]  /*12d30*/  STL.64 [R1+0x17a0], R220 ;  /* 0x0017a0dc01007387 */ /* 0x000fe20000100a00 */
[----:B------:R-:W-:-:S02]  /*12d40*/  LEA.HI.X.SX32 R235, R242, R6, 0x2, P5 ;  /* 0x00000006f2eb7211 */ /* 0x000fc400028f16ff */
[-C--:B------:R-:W-:Y:S01]  /*12d50*/  LEA R162, P4, R246, R5.reuse, 0x2 ;  /* 0x00000005f6a27211 */ /* 0x080fe200078810ff */
[----:B------:R-:W-:Y:S01]  /*12d60*/  STL.64 [R1+0x1770], R222 ;  /* 0x001770de01007387 */ /* 0x000fe20000100a00 */
[-C--:B------:R-:W-:Y:S01]  /*12d70*/  LEA.HI.X.SX32 R237, R243, R6.reuse, 0x2, P3 ;  /* 0x00000006f3ed7211 */ /* 0x080fe200018f16ff */
[----:B------:R-:W-:Y:S01]  /*12d80*/  IMAD R249, R249, UR4, RZ ;  /* 0x00000004f9f97c24 */ /* 0x000fe2000f8e02ff */
[----:B------:R-:W-:Y:S01]  /*12d90*/  LEA R10, P5, R247, R5, 0x2 ;  /* 0x00000005f70a7211 */ /* 0x000fe200078a10ff */
[----:B------:R-:W-:Y:S01]  /*12da0*/  STL.64 [R1+0x1740], R224 ;  /* 0x001740e001007387 */ /* 0x000fe20000100a00 */
[-C--:B------:R-:W-:Y:S02]  /*12db0*/  LEA.HI.X.SX32 R239, R244, R6.reuse, 0x2, P2 ;  /* 0x00000006f4ef7211 */ /* 0x080fe400010f16ff */
[-C--:B------:R-:W-:Y:S01]  /*12dc0*/  LEA.HI.X.SX32 R241, R245, R6.reuse, 0x2, P1 ;  /* 0x00000006f5f17211 */ /* 0x080fe200008f16ff */
[----:B------:R-:W-:Y:S01]  /*12dd0*/  STL.64 [R1+0x1718], R226 ;  /* 0x001718e201007387 */ /* 0x000fe20000100a00 */
[----:B------:R-:W-:-:S03]  /*12de0*/  LEA.HI.X.SX32 R163, R246, R6, 0x2, P4 ;  /* 0x00000006f6a37211 */ /* 0x000fc600020f16ff */
[----:B------:R-:W-:Y:S01]  /*12df0*/  STL.64 [R1+0x16f0], R228 ;  /* 0x0016f0e401007387 */ /* 0x000fe20000100a00 */
[----:B------:R-:W-:-:S03]  /*12e00*/  LEA.HI.X.SX32 R11, R247, R6, 0x2, P5 ;  /* 0x00000006f70b7211 */ /* 0x000fc600028f16ff */
[----:B------:R-:W-:Y:S01]  /*12e10*/  STL.64 [R1+0x1808], R232 ;  /* 0x001808e801007387 */ /* 0x000fe20000100a00 */
[----:B------:R-:W-:-:S03]  /*12e20*/  LEA R164, P3, R248, R5, 0x2 ;  /* 0x00000005f8a47211 */ /* 0x000fc600078610ff */
[----:B------:R-:W-:Y:S01]  /*12e30*/  STL.64 [R1+0x17d8], R234 ;  /* 0x0017d8ea01007387 */ /* 0x000fe20000100a00 */
[----:B------:R-:W-:Y:S01]  /*12e40*/  IMAD R252, R252, UR4, RZ ;  /* 0x00000004fcfc7c24 */ /* 0x000fe2000f8e02ff */
[----:B------:R-:W-:Y:S01]  /*12e50*/  LEA R154, P2, R249, R5, 0x2 ;  /* 0x00000005f99a7211 */ /* 0x000fe200078410ff */
[----:B------:R-:W-:Y:S01]  /*12e60*/  IMAD R251, R251, UR53, RZ ;  /* 0x00000035fbfb7c24 */ /* 0x000fe2000f8e02ff */
[----:B------:R-:W-:Y:S01]  /*12e70*/  STL.64 [R1+0x17a8], R236 ;  /* 0x0017a8ec01007387 */ /* 0x000fe20000100a00 */
[-C--:B------:R-:W-:Y:S01]  /*12e80*/  LEA.HI.X.SX32 R165, R248, R6.reuse, 0x2, P3 ;  /* 0x00000006f8a57211 */ /* 0x080fe200018f16ff */
[----:B------:R-:W-:Y:S02]  /*12e90*/  ULDC UR4, c[0x0][0x230] ;  /* 0x00008c0000047ab9 */ /* 0x000fe40000000800 */
[----:B------:R-:W-:Y:S04]  /*12ea0*/  STL.64 [R1+0x1778], R238 ;  /* 0x001778ee01007387 */ /* 0x000fe80000100a00 */
[----:B------:R-:W-:Y:S01]  /*12eb0*/  STL.64 [R1+0x1748], R240 ;  /* 0x001748f001007387 */ /* 0x000fe20000100a00 */
[----:B------:R-:W-:-:S03]  /*12ec0*/  LEA.HI.X.SX32 R155, R249, R6, 0x2, P2 ;  /* 0x00000006f99b7211 */ /* 0x000fc600010f16ff */
[----:B------:R-:W4:Y:S01]  /*12ed0*/  LDL.LU R153, [R1+0x3f4] ;  /* 0x0003f40001997983 */ /* 0x000f220000300800 */
[----:B------:R-:W-:-:S03]  /*12ee0*/  LEA R158, P1, R252, R5, 0x2 ;  /* 0x00000005fc9e7211 */ /* 0x000fc600078210ff */
[----:B------:R-:W-:Y:S04]  /*12ef0*/  STL.64 [R1+0x358], R162 ;  /* 0x000358a201007387 */ /* 0x000fe80000100a00 */
[----:B------:R1:W-:Y:S01]  /*12f00*/  STL.64 [R1+0x360], R10 ;  /* 0x0003600a01007387 */ /* 0x0003e20000100a00 */
[-C--:B------:R-:W-:Y:S02]  /*12f10*/  LEA.HI.X.SX32 R159, R252, R6.reuse, 0x2, P1 ;  /* 0x00000006fc9f7211 */ /* 0x080fe400008f16ff */
[C---:B------:R-:W-:Y:S01]  /*12f20*/  LEA R170, P4, R8.reuse, R5, 0x2 ;  /* 0x0000000508aa7211 */ /* 0x040fe200078810ff */
[----:B-1----:R-:W4:Y:S04]  /*12f30*/  LDL.LU R11, [R1+0x3fc] ;  /* 0x0003fc00010b7983 */ /* 0x002f280000300800 */
[----:B------:R-:W4:Y:S04]  /*12f40*/  LDL.LU R9, [R1+0x404] ;  /* 0x0004040001097983 */ /* 0x000f280000300800 */
[----:B------:R-:W4:Y:S04]  /*12f50*/  LDL.LU R156, [R1+0x40c] ;  /* 0x00040c00019c7983 */ /* 0x000f280000300800 */
[----:B------:R1:W-:Y:S04]  /*12f60*/  STL.64 [R1+0x368], R164 ;  /* 0x000368a401007387 */ /* 0x0003e80000100a00 */
[----:B------:R-:W-:Y:S04]  /*12f70*/  STL.64 [R1+0x370], R154 ;  /* 0x0003709a01007387 */ /* 0x000fe80000100a00 */
[----:B------:R-:W4:Y:S01]  /*12f80*/  LDL.LU R10, [R1+0x414] ;  /* 0x00041400010a7983 */ /* 0x000f220000300800 */
[----:B------:R-:W-:-:S03]  /*12f90*/  LEA.HI.X.SX32 R171, R8, R6, 0x2, P4 ;  /* 0x0000000608ab7211 */ /* 0x000fc600020f16ff */
[----:B------:R-:W-:Y:S04]  /*12fa0*/  STL.64 [R1+0x378], R158 ;  /* 0x0003789e01007387 */ /* 0x000fe80000100a00 */
[----:B------:R-:W4:Y:S01]  /*12fb0*/  LDL.LU R8, [R1+0x41c] ;  /* 0x00041c0001087983 */ /* 0x000f220000300800 */
[----:B------:R-:W-:-:S03]  /*12fc0*/  LEA R162, P5, R7, R5, 0x2 ;  /* 0x0000000507a27211 */ /* 0x000fc600078a10ff */
[----:B------:R-:W-:Y:S01]  /*12fd0*/  STL.64 [R1+0x380], R170 ;  /* 0x000380aa01007387 */ /* 0x000fe20000100a00 */
[----:B------:R-:W-:-:S03]  /*12fe0*/  LEA.HI.X.SX32 R163, R7, R6, 0x2, P5 ;  /* 0x0000000607a37211 */ /* 0x000fc600028f16ff */
[----:B------:R-:W4:Y:S04]  /*12ff0*/  LDL.LU R7, [R1+0x424] ;  /* 0x0004240001077983 */ /* 0x000f280000300800 */
[----:B------:R-:W-:Y:S01]  /*13000*/  STL.64 [R1+0x388], R162 ;  /* 0x000388a201007387 */ /* 0x000fe20000100a00 */
[----:B-1----:R-:W-:-:S04]  /*13010*/  LEA R164, P3, R157, R5, 0x2 ;  /* 0x000000059da47211 */ /* 0x002fc800078610ff */
[----:B------:R-:W-:Y:S02]  /*13020*/  LEA.HI.X.SX32 R165, R157, R6, 0x2, P3 ;  /* 0x000000069da57211 */ /* 0x000fe400018f16ff */
[----:B------:R-:W4:Y:S04]  /*13030*/  LDL.LU R157, [R1+0x42c] ;  /* 0x00042c00019d7983 */ /* 0x000f280000300800 */
[----:B------:R1:W-:Y:S02]  /*13040*/  STL.64 [R1+0x390], R164 ;  /* 0x000390a401007387 */ /* 0x0003e40000100a00 */
[----:B-1----:R-:W-:-:S04]  /*13050*/  LEA R164, P3, R152, R5, 0x2 ;  /* 0x0000000598a47211 */ /* 0x002fc800078610ff */
[-C--:B------:R-:W-:Y:S02]  /*13060*/  LEA.HI.X.SX32 R165, R152, R6.reuse, 0x2, P3 ;  /* 0x0000000698a57211 */ /* 0x080fe400018f16ff */
[CC--:B--2---:R-:W-:Y:S02]  /*13070*/  LEA R170, P4, R168.reuse, R5.reuse, 0x2 ;  /* 0x00000005a8aa7211 */ /* 0x0c4fe400078810ff */
[CC--:B------:R-:W-:Y:S02]  /*13080*/  LEA R162, P5, R169.reuse, R5.reuse, 0x2 ;  /* 0x00000005a9a27211 */ /* 0x0c0fe400078a10ff */
[-C--:B------:R-:W-:Y:S02]  /*13090*/  LEA.HI.X.SX32 R171, R168, R6.reuse, 0x2, P4 ;  /* 0x00000006a8ab7211 */ /* 0x080fe400020f16ff */
[----:B------:R-:W-:Y:S02]  /*130a0*/  LEA.HI.X.SX32 R163, R169, R6, 0x2, P5 ;  /* 0x00000006a9a37211 */ /* 0x000fe400028f16ff */
[----:B---3--:R-:W-:-:S02]  /*130b0*/  LEA R154, P2, R173, R5, 0x2 ;  /* 0x00000005ad9a7211 */ /* 0x008fc400078410ff */
[CC--:B------:R-:W-:Y:S02]  /*130c0*/  LEA R158, P1, R172.reuse, R5.reuse, 0x2 ;  /* 0x00000005ac9e7211 */ /* 0x0c0fe400078210ff */
[-C--:B------:R-:W-:Y:S02]  /*130d0*/  LEA.HI.X.SX32 R155, R173, R6.reuse, 0x2, P2 ;  /* 0x00000006ad9b7211 */ /* 0x080fe400010f16ff */
[----:B------:R-:W-:Y:S01]  /*130e0*/  LEA.HI.X.SX32 R159, R172, R6, 0x2, P1 ;  /* 0x00000006ac9f7211 */ /* 0x000fe200008f16ff */
[----:B------:R-:W2:Y:S04]  /*130f0*/  LDL.LU R173, [R1+0x434] ;  /* 0x0004340001ad7983 */ /* 0x000ea80000300800 */
[----:B------:R1:W-:Y:S04]  /*13100*/  STL.64 [R1+0x398], R154 ;  /* 0x0003989a01007387 */ /* 0x0003e80000100a00 */
[----:B------:R-:W3:Y:S04]  /*13110*/  LDL.LU R174, [R1+0x43c] ;  /* 0x00043c0001ae7983 */ /* 0x000ee80000300800 */
[----:B------:R1:W-:Y:S02]  /*13120*/  STL.64 [R1+0x3a0], R158 ;  /* 0x0003a09e01007387 */ /* 0x0003e40000100a00 */
[----:B-1----:R-:W-:-:S02]  /*13130*/  LEA R154, P2, R160, R5, 0x2 ;  /* 0x00000005a09a7211 */ /* 0x002fc400078410ff */
[----:B------:R-:W3:Y:S02]  /*13140*/  LDL.LU R175, [R1+0x444] ;  /* 0x0004440001af7983 */ /* 0x000ee40000300800 */
[----:B------:R-:W-:Y:S02]  /*13150*/  LEA.HI.X.SX32 R155, R160, R6, 0x2, P2 ;  /* 0x00000006a09b7211 */ /* 0x000fe400010f16ff */
[----:B------:R4:W-:Y:S01]  /*13160*/  STL.64 [R1+0x3a8], R170 ;  /* 0x0003a8aa01007387 */ /* 0x0009e20000100a00 */
[----:B------:R-:W-:-:S03]  /*13170*/  LEA R158, P1, R161, R5, 0x2 ;  /* 0x00000005a19e7211 */ /* 0x000fc600078210ff */
[----:B------:R-:W3:Y:S04]  /*13180*/  LDL.LU R169, [R1+0x44c] ;  /* 0x00044c0001a97983 */ /* 0x000ee80000300800 */
[----:B------:R1:W-:Y:S01]  /*13190*/  STL.64 [R1+0x3b0], R162 ;  /* 0x0003b0a201007387 */ /* 0x0003e20000100a00 */
[----:B------:R-:W-:-:S03]  /*131a0*/  LEA.HI.X.SX32 R159, R161, R6, 0x2, P1 ;  /* 0x00000006a19f7211 */ /* 0x000fc600008f16ff */
[----:B------:R-:W3:Y:S04]  /*131b0*/  LDL.LU R152, [R1+0x454] ;  /* 0x0004540001987983 */ /* 0x000ee80000300800 */
[----:B------:R1:W-:Y:S04]  /*131c0*/  STL.64 [R1+0x3b8], R164 ;  /* 0x0003b8a401007387 */ /* 0x0003e80000100a00 */
[----:B------:R1:W-:Y:S04]  /*131d0*/  STL.64 [R1+0x3c0], R154 ;  /* 0x0003c09a01007387 */ /* 0x0003e80000100a00 */
[----:B------:R-:W3:Y:S04]  /*131e0*/  LDL.LU R160, [R1+0x45c] ;  /* 0x00045c0001a07983 */ /* 0x000ee80000300800 */
[----:B------:R-:W3:Y:S04]  /*131f0*/  LDL.LU R168, [R1+0x464] ;  /* 0x0004640001a87983 */ /* 0x000ee80000300800 */
[----:B------:R1:W-:Y:S01]  /*13200*/  STL.64 [R1+0x3c8], R158 ;  /* 0x0003c89e01007387 */ /* 0x0003e20000100a00 */
[----:B----4-:R-:W-:-:S04]  /*13210*/  LEA R170, P4, R153, R5, 0x2 ;  /* 0x0000000599aa7211 */ /* 0x010fc800078810ff */
[----:B------:R-:W-:Y:S02]  /*13220*/  LEA.HI.X.SX32 R171, R153, R6, 0x2, P4 ;  /* 0x0000000699ab7211 */ /* 0x000fe400020f16ff */
[----:B------:R-:W4:Y:S04]  /*13230*/  LDL.LU R153, [R1+0x46c] ;  /* 0x00046c0001997983 */ /* 0x000f280000300800 */
[----:B------:R1:W-:Y:S02]  /*13240*/  STL.64 [R1+0x3d0], R170 ;  /* 0x0003d0aa01007387 */ /* 0x0003e40000100a00 */
[-C--:B-1----:R-:W-:Y:S02]  /*13250*/  LEA R162, P5, R11, R5.reuse, 0x2 ;  /* 0x000000050ba27211 */ /* 0x082fe400078a10ff */
[----:B------:R-:W-:-:S02]  /*13260*/  LEA R164, P3, R9, R5, 0x2 ;  /* 0x0000000509a47211 */ /* 0x000fc400078610ff */
[-C--:B------:R-:W-:Y:S02]  /*13270*/  LEA.HI.X.SX32 R163, R11, R6.reuse, 0x2, P5 ;  /* 0x000000060ba37211 */ /* 0x080fe400028f16ff */
[CC--:B------:R-:W-:Y:S01]  /*13280*/  LEA R154, P2, R156.reuse, R5.reuse, 0x2 ;  /* 0x000000059c9a7211 */ /* 0x0c0fe200078410ff */
[----:B------:R-:W4:Y:S01]  /*13290*/  LDL.LU R11, [R1+0x474] ;  /* 0x00047400010b7983 */ /* 0x000f220000300800 */
[-C--:B------:R-:W-:Y:S02]  /*132a0*/  LEA.HI.X.SX32 R165, R9, R6.reuse, 0x2, P3 ;  /* 0x0000000609a57211 */ /* 0x080fe400018f16ff */
[----:B------:R-:W-:Y:S01]  /*132b0*/  LEA.HI.X.SX32 R155, R156, R6, 0x2, P2 ;  /* 0x000000069c9b7211 */ /* 0x000fe200010f16ff */
[----:B------:R1:W-:Y:S04]  /*132c0*/  STL.64 [R1+0x3d8], R162 ;  /* 0x0003d8a201007387 */ /* 0x0003e80000100a00 */
[----:B------:R-:W4:Y:S01]  /*132d0*/  LDL.LU R9, [R1+0x47c] ;  /* 0x00047c0001097983 */ /* 0x000f220000300800 */
[----:B------:R-:W-:-:S03]  /*132e0*/  LEA R158, P1, R10, R5, 0x2 ;  /* 0x000000050a9e7211 */ /* 0x000fc600078210ff */
[----:B------:R1:W-:Y:S01]  /*132f0*/  STL.64 [R1+0x3e0], R164 ;  /* 0x0003e0a401007387 */ /* 0x0003e20000100a00 */
[----:B------:R-:W-:-:S03]  /*13300*/  LEA.HI.X.SX32 R159, R10, R6, 0x2, P1 ;  /* 0x000000060a9f7211 */ /* 0x000fc600008f16ff */
[----:B------:R-:W4:Y:S01]  /*13310*/  LDL.LU R156, [R1+0x484] ;  /* 0x00048400019c7983 */ /* 0x000f220000300800 */
[----:B------:R-:W-:-:S03]  /*13320*/  LEA R170, P4, R8, R5, 0x2 ;  /* 0x0000000508aa7211 */ /* 0x000fc600078810ff */
[----:B------:R2:W-:Y:S01]  /*13330*/  STL.64 [R1+0x3e8], R154 ;  /* 0x0003e89a01007387 */ /* 0x0005e20000100a00 */
[----:B------:R-:W-:-:S03]  /*13340*/  LEA.HI.X.SX32 R171, R8, R6, 0x2, P4 ;  /* 0x0000000608ab7211 */ /* 0x000fc600020f16ff */
[----:B------:R-:W4:Y:S04]  /*13350*/  LDL.LU R10, [R1+0x48c] ;  /* 0x00048c00010a7983 */ /* 0x000f280000300800 */
[----:B------:R3:W-:Y:S04]  /*13360*/  STL.64 [R1+0x3f0], R158 ;  /* 0x0003f09e01007387 */ /* 0x0007e80000100a00 */
[----:B------:R-:W4:Y:S01]  /*13370*/  LDL.LU R8, [R1+0x494] ;  /* 0x0004940001087983 */ /* 0x000f220000300800 */
[----:B-1----:R-:W-:-:S03]  /*13380*/  LEA R162, P5, R7, R5, 0x2 ;  /* 0x0000000507a27211 */ /* 0x002fc600078a10ff */
[----:B------:R1:W-:Y:S01]  /*13390*/  STL.64 [R1+0x3f8], R170 ;  /* 0x0003f8aa01007387 */ /* 0x0003e20000100a00 */
[----:B------:R-:W-:-:S03]  /*133a0*/  LEA.HI.X.SX32 R163, R7, R6, 0x2, P5 ;  /* 0x0000000607a37211 */ /* 0x000fc600028f16ff */
[----:B------:R-:W4:Y:S04]  /*133b0*/  LDL.LU R7, [R1+0x49c] ;  /* 0x00049c0001077983 */ /* 0x000f280000300800 */
[----:B------:R-:W-:Y:S01]  /*133c0*/  STL.64 [R1+0x400], R162 ;  /* 0x000400a201007387 */ /* 0x000fe20000100a00 */
[----:B------:R-:W-:-:S04]  /*133d0*/  LEA R164, P3, R157, R5, 0x2 ;  /* 0x000000059da47211 */ /* 0x000fc800078610ff */
[----:B------:R-:W-:Y:S02]  /*133e0*/  LEA.HI.X.SX32 R165, R157, R6, 0x2, P3 ;  /* 0x000000069da57211 */ /* 0x000fe400018f16ff */
[----:B------:R-:W4:Y:S04]  /*133f0*/  LDL.LU R157, [R1+0x4a4] ;  /* 0x0004a400019d7983 */ /* 0x000f280000300800 */
[----:B------:R-:W4:Y:S04]  /*13400*/  LDL.LU R161, [R1+0x4ac] ;  /* 0x0004ac0001a17983 */ /* 0x000f280000300800 */
[----:B------:R-:W-:Y:S01]  /*13410*/  STL.64 [R1+0x408], R164 ;  /* 0x000408a401007387 */ /* 0x000fe20000100a00 */
[----:B--2---:R-:W-:-:S04]  /*13420*/  LEA R154, P2, R173, R5, 0x2 ;  /* 0x00000005ad9a7211 */ /* 0x004fc800078410ff */
[----:B------:R-:W-:Y:S02]  /*13430*/  LEA.HI.X.SX32 R155, R173, R6, 0x2, P2 ;  /* 0x00000006ad9b7211 */ /* 0x000fe400010f16ff */
[----:B---3--:R-:W-:-:S03]  /*13440*/  LEA R158, P1, R174, R5, 0x2 ;  /* 0x00000005ae9e7211 */ /* 0x008fc600078210ff */
[----:B------:R2:W-:Y:S01]  /*13450*/  STL.64 [R1+0x410], R154 ;  /* 0x0004109a01007387 */ /* 0x0005e20000100a00 */
[-C--:B------:R-:W-:Y:S02]  /*13460*/  LEA.HI.X.SX32 R159, R174, R6.reuse, 0x2, P1 ;  /* 0x00000006ae9f7211 */ /* 0x080fe400008f16ff */
[CC--:B-1----:R-:W-:Y:S01]  /*13470*/  LEA R170, P4, R175.reuse, R5.reuse, 0x2 ;  /* 0x00000005afaa7211 */ /* 0x0c2fe200078810ff */
[----:B--2---:R-:W2:Y:S03]  /*13480*/  LDL.LU R154, [R1+0x4b4] ;  /* 0x0004b400019a7983 */ /* 0x004ea60000300800 */
[-C--:B------:R-:W-:Y:S02]  /*13490*/  LEA.HI.X.SX32 R171, R175, R6.reuse, 0x2, P4 ;  /* 0x00000006afab7211 */ /* 0x080fe400020f16ff */
[CC--:B------:R-:W-:Y:S01]  /*134a0*/  LEA R162, P5, R169.reuse, R5.reuse, 0x2 ;  /* 0x00000005a9a27211 */ /* 0x0c0fe200078a10ff */
[----:B------:R-:W3:Y:S03]  /*134b0*/  LDL.LU R155, [R1+0x4bc] ;  /* 0x0004bc00019b7983 */ /* 0x000ee60000300800 */
[----:B------:R-:W-:Y:S01]  /*134c0*/  LEA.HI.X.SX32 R163, R169, R6, 0x2, P5 ;  /* 0x00000006a9a37211 */ /* 0x000fe200028f16ff */
[----:B------:R1:W-:Y:S01]  /*134d0*/  STL.64 [R1+0x418], R158 ;  /* 0x0004189e01007387 */ /* 0x0003e20000100a00 */
[----:B------:R-:W-:-:S03]  /*134e0*/  LEA R164, P3, R152, R5, 0x2 ;  /* 0x0000000598a47211 */ /* 0x000fc600078610ff */
[----:B------:R-:W-:Y:S01]  /*134f0*/  STL.64 [R1+0x420], R170 ;  /* 0x000420aa01007387 */ /* 0x000fe20000100a00 */
[----:B------:R-:W-:-:S03]  /*13500*/  LEA.HI.X.SX32 R165, R152, R6, 0x2, P3 ;  /* 0x0000000698a57211 */ /* 0x000fc600018f16ff */
[----:B------:R-:W3:Y:S01]  /*13510*/  LDL.LU R169, [R1+0x4c8] ;  /* 0x0004c80001a97983 */ /* 0x000ee20000300800 */
[-C--:B------:R-:W-:Y:S02]  /*13520*/  LEA R172, P2, R160, R5.reuse, 0x2 ;  /* 0x00000005a0ac7211 */ /* 0x080fe400078410ff */
[-C--:B-1----:R-:W-:Y:S01]  /*13530*/  LEA R158, P1, R168, R5.reuse, 0x2 ;  /* 0x00000005a89e7211 */ /* 0x082fe200078210ff */
[----:B------:R-:W-:Y:S01]  /*13540*/  STL.64 [R1+0x428], R162 ;  /* 0x000428a201007387 */ /* 0x000fe20000100a00 */
[-C--:B------:R-:W-:Y:S02]  /*13550*/  LEA.HI.X.SX32 R173, R160, R6.reuse, 0x2, P2 ;  /* 0x00000006a0ad7211 */ /* 0x080fe400010f16ff */
[----:B------:R-:W-:Y:S01]  /*13560*/  LEA.HI.X.SX32 R159, R168, R6, 0x2, P1 ;  /* 0x00000006a89f7211 */ /* 0x000fe200008f16ff */
[----:B------:R-:W3:Y:S04]  /*13570*/  LDL.LU R152, [R1+0x4d0] ;  /* 0x0004d00001987983 */ /* 0x000ee80000300800 */
[----:B------:R-:W-:Y:S04]  /*13580*/  STL.64 [R1+0x430], R164 ;  /* 0x000430a401007387 */ /* 0x000fe80000100a00 */
[----:B------:R-:W3:Y:S04]  /*13590*/  LDL.LU R160, [R1+0x4dc] ;  /* 0x0004dc0001a07983 */ /* 0x000ee80000300800 */
[----:B------:R-:W-:Y:S04]  /*135a0*/  STL.64 [R1+0x438], R172 ;  /* 0x000438ac01007387 */ /* 0x000fe80000100a00 */
[----:B------:R1:W-:Y:S04]  /*135b0*/  STL.64 [R1+0x440], R158 ;  /* 0x0004409e01007387 */ /* 0x0003e80000100a00 */
[----:B-1----:R-:W3:Y:S01]  /*135c0*/  LDL.LU R158, [R1+0x4d8] ;  /* 0x0004d800019e7983 */ /* 0x002ee20000300800 */
[----:B----4-:R-:W-:-:S04]  /*135d0*/  LEA R170, P4, R153, R5, 0x2 ;  /* 0x0000000599aa7211 */ /* 0x010fc800078810ff */
[----:B------:R-:W-:Y:S02]  /*135e0*/  LEA.HI.X.SX32 R171, R153, R6, 0x2, P4 ;  /* 0x0000000699ab7211 */ /* 0x000fe400020f16ff */
[----:B------:R-:W4:Y:S04]  /*135f0*/  LDL.LU R153, [R1+0x4c4] ;  /* 0x0004c40001997983 */ /* 0x000f280000300800 */
[----:B------:R1:W-:Y:S01]  /*13600*/  STL.64 [R1+0x448], R170 ;  /* 0x000448aa01007387 */ /* 0x0003e20000100a00 */
[----:B------:R-:W-:-:S04]  /*13610*/  LEA R162, P5, R11, R5, 0x2 ;  /* 0x000000050ba27211 */ /* 0x000fc800078a10ff */
[----:B------:R-:W-:Y:S02]  /*13620*/  LEA.HI.X.SX32 R163, R11, R6, 0x2, P5 ;  /* 0x000000060ba37211 */ /* 0x000fe400028f16ff */
[----:B------:R-:W4:Y:S01]  /*13630*/  LDL.LU R11, [R1+0x4cc] ;  /* 0x0004cc00010b7983 */ /* 0x000f220000300800 */
[----:B------:R-:W-:-:S04]  /*13640*/  LEA R164, P3, R9, R5, 0x2 ;  /* 0x0000000509a47211 */ /* 0x000fc800078610ff */
[-C--:B------:R-:W-:Y:S02]  /*13650*/  LEA.HI.X.SX32 R165, R9, R6.reuse, 0x2, P3 ;  /* 0x0000000609a57211 */ /* 0x080fe400018f16ff */
[CC--:B------:R-:W-:Y:S01]  /*13660*/  LEA R174, P2, R156.reuse, R5.reuse, 0x2 ;  /* 0x000000059cae7211 */ /* 0x0c0fe200078410ff */
[----:B------:R1:W-:Y:S03]  /*13670*/  STL.64 [R1+0x450], R162 ;  /* 0x000450a201007387 */ /* 0x0003e60000100a00 */
[----:B------:R-:W-:Y:S01]  /*13680*/  LEA.HI.X.SX32 R175, R156, R6, 0x2, P2 ;  /* 0x000000069caf7211 */ /* 0x000fe200010f16ff */
[----:B------:R-:W4:Y:S01]  /*13690*/  LDL.LU R9, [R1+0x4d4] ;  /* 0x0004d40001097983 */ /* 0x000f220000300800 */
[----:B------:R-:W-:-:S03]  /*136a0*/  LEA R172, P1, R10, R5, 0x2 ;  /* 0x000000050aac7211 */ /* 0x000fc600078210ff */
[----:B------:R1:W-:Y:S01]  /*136b0*/  STL.64 [R1+0x458], R164 ;  /* 0x000458a401007387 */ /* 0x0003e20000100a00 */
[-C--:B------:R-:W-:Y:S02]  /*136c0*/  LEA.HI.X.SX32 R173, R10, R6.reuse, 0x2, P1 ;  /* 0x000000060aad7211 */ /* 0x080fe400008f16ff */
[CC--:B-1----:R-:W-:Y:S01]  /*136d0*/  LEA R170, P4, R8.reuse, R5.reuse, 0x2 ;  /* 0x0000000508aa7211 */ /* 0x0c2fe200078810ff */
[----:B------:R1:W-:Y:S03]  /*136e0*/  STL.64 [R1+0x460], R174 ;  /* 0x000460ae01007387 */ /* 0x0003e60000100a00 */
[----:B------:R-:W-:Y:S01]  /*136f0*/  LEA.HI.X.SX32 R171, R8, R6, 0x2, P4 ;  /* 0x0000000608ab7211 */ /* 0x000fe200020f16ff */
[----:B------:R2:W-:Y:S04]  /*13700*/  STL.64 [R1+0x468], R172 ;  /* 0x000468ac01007387 */ /* 0x0005e80000100a00 */
[----:B------:R3:W-:Y:S01]  /*13710*/  STL.64 [R1+0x470], R170 ;  /* 0x000470aa01007387 */ /* 0x0007e20000100a00 */
[----:B------:R-:W-:-:S03]  /*13720*/  LEA R162, P5, R7, R5, 0x2 ;  /* 0x0000000507a27211 */ /* 0x000fc600078a10ff */
[----:B------:R-:W4:Y:S04]  /*13730*/  LDL.LU R8, [R1+0x4e4] ;  /* 0x0004e40001087983 */ /* 0x000f280000300800 */
[----:B------:R-:W4:Y:S01]  /*13740*/  LDL.LU R10, [R1+0x4ec] ;  /* 0x0004ec00010a7983 */ /* 0x000f220000300800 */
[----:B------:R-:W-:-:S03]  /*13750*/  LEA.HI.X.SX32 R163, R7, R6, 0x2, P5 ;  /* 0x0000000607a37211 */ /* 0x000fc600028f16ff */
[----:B------:R-:W4:Y:S04]  /*13760*/  LDL.LU R7, [R1+0x4f4] ;  /* 0x0004f40001077983 */ /* 0x000f280000300800 */
[----:B------:R3:W-:Y:S04]  /*13770*/  STL.64 [R1+0x478], R162 ;  /* 0x000478a201007387 */ /* 0x0007e80000100a00 */
[----:B------:R-:W4:Y:S04]  /*13780*/  LDL.LU R159, [R1+0x4fc] ;  /* 0x0004fc00019f7983 */ /* 0x000f280000300800 */
[----:B------:R-:W4:Y:S01]  /*13790*/  LDL.LU R156, [R1+0x504] ;  /* 0x00050400019c7983 */ /* 0x000f220000300800 */
[----:B------:R-:W-:-:S02]  /*137a0*/  LEA R164, P3, R157, R5, 0x2 ;  /* 0x000000059da47211 */ /* 0x000fc400078610ff */
[-C--:B-1----:R-:W-:Y:S02]  /*137b0*/  LEA R174, P2, R161, R5.reuse, 0x2 ;  /* 0x00000005a1ae7211 */ /* 0x082fe400078410ff */
[-C--:B------:R-:W-:Y:S02]  /*137c0*/  LEA.HI.X.SX32 R165, R157, R6.reuse, 0x2, P3 ;  /* 0x000000069da57211 */ /* 0x080fe400018f16ff */
[----:B------:R-:W-:Y:S01]  /*137d0*/  LEA.HI.X.SX32 R175, R161, R6, 0x2, P2 ;  /* 0x00000006a1af7211 */ /* 0x000fe200010f16ff */
[----:B------:R-:W4:Y:S04]  /*137e0*/  LDL.LU R157, [R1+0x50c] ;  /* 0x00050c00019d7983 */ /* 0x000f280000300800 */
[----:B------:R1:W-:Y:S04]  /*137f0*/  STL.64 [R1+0x480], R164 ;  /* 0x000480a401007387 */ /* 0x0003e80000100a00 */
[----:B------:R-:W4:Y:S04]  /*13800*/  LDL.LU R161, [R1+0x514] ;  /* 0x0005140001a17983 */ /* 0x000f280000300800 */
[----:B------:R1:W-:Y:S01]  /*13810*/  STL.64 [R1+0x488], R174 ;  /* 0x000488ae01007387 */ /* 0x0003e20000100a00 */
[----:B--2---:R-:W-:-:S02]  /*13820*/  LEA R172, P1, R154, R5, 0x2 ;  /* 0x000000059aac7211 */ /* 0x004fc400078210ff */
[CC--:B---3--:R-:W-:Y:S02]  /*13830*/  LEA R170, P4, R155.reuse, R5.reuse, 0x2 ;  /* 0x000000059baa7211 */ /* 0x0c8fe400078810ff */
[-C--:B------:R-:W-:Y:S02]  /*13840*/  LEA.HI.X.SX32 R173, R154, R6.reuse, 0x2, P1 ;  /* 0x000000069aad7211 */ /* 0x080fe400008f16ff */
[----:B------:R-:W-:Y:S01]  /*13850*/  LEA.HI.X.SX32 R171, R155, R6, 0x2, P4 ;  /* 0x000000069bab7211 */ /* 0x000fe200020f16ff */
[----:B------:R-:W2:Y:S01]  /*13860*/  LDL.LU R154, [R1+0x51c] ;  /* 0x00051c00019a7983 */ /* 0x000ea20000300800 */
[----:B------:R-:W-:-:S03]  /*13870*/  LEA R162, P5, R169, R5, 0x2 ;  /* 0x00000005a9a27211 */ /* 0x000fc600078a10ff */
[----:B------:R-:W-:Y:S01]  /*13880*/  STL.64 [R1+0x490], R172 ;  /* 0x000490ac01007387 */ /* 0x000fe20000100a00 */
[----:B------:R-:W-:-:S03]  /*13890*/  LEA.HI.X.SX32 R163, R169, R6, 0x2, P5 ;  /* 0x00000006a9a37211 */ /* 0x000fc600028f16ff */
[----:B------:R-:W3:Y:S04]  /*138a0*/  LDL.LU R155, [R1+0x524] ;  /* 0x00052400019b7983 */ /* 0x000ee80000300800 */
[----:B------:R-:W-:Y:S01]  /*138b0*/  STL.64 [R1+0x498], R170 ;  /* 0x000498aa01007387 */ /* 0x000fe20000100a00 */
[----:B-1----:R-:W-:-:S03]  /*138c0*/  LEA R164, P3, R152, R5, 0x2 ;  /* 0x0000000598a47211 */ /* 0x002fc600078610ff */
[----:B------:R1:W-:Y:S01]  /*138d0*/  STL.64 [R1+0x4a0], R162 ;  /* 0x0004a0a201007387 */ /* 0x0003e20000100a00 */
[----:B------:R-:W-:Y:S02]  /*138e0*/  LEA.HI.X.SX32 R165, R152, R6, 0x2, P3 ;  /* 0x0000000698a57211 */ /* 0x000fe400018f16ff */
[----:B------:R-:W-:-:S04]  /*138f0*/  LEA R174, P2, R160, R5, 0x2 ;  /* 0x00000005a0ae7211 */ /* 0x000fc800078410ff */
[----:B------:R-:W-:Y:S01]  /*13900*/  LEA.HI.X.SX32 R175, R160, R6, 0x2, P2 ;  /* 0x00000006a0af7211 */ /* 0x000fe200010f16ff */
[----:B-1----:R-:W3:Y:S04]  /*13910*/  LDL.LU R163, [R1+0x52c] ;  /* 0x00052c0001a37983 */ /* 0x002ee80000300800 */
[----:B------:R-:W3:Y:S04]  /*13920*/  LDL.LU R152, [R1+0x534] ;  /* 0x0005340001987983 */ /* 0x000ee80000300800 */
[----:B------:R1:W-:Y:S01]  /*13930*/  STL.64 [R1+0x4a8], R164 ;  /* 0x0004a8a401007387 */ /* 0x0003e20000100a00 */
[----:B------:R-:W-:-:S04]  /*13940*/  LEA R172, P1, R158, R5, 0x2 ;  /* 0x000000059eac7211 */ /* 0x000fc800078210ff */
[----:B------:R-:W-:Y:S02]  /*13950*/  LEA.HI.X.SX32 R173, R158, R6, 0x2, P1 ;  /* 0x000000069ead7211 */ /* 0x000fe400008f16ff */
[----:B----4-:R-:W-:-:S04]  /*13960*/  LEA R170, P4, R153, R5, 0x2 ;  /* 0x0000000599aa7211 */ /* 0x010fc800078810ff */
[----:B------:R-:W-:Y:S02]  /*13970*/  LEA.HI.X.SX32 R171, R153, R6, 0x2, P4 ;  /* 0x0000000699ab7211 */ /* 0x000fe400020f16ff */
[----:B------:R-:W4:Y:S04]  /*13980*/  LDL.LU R153, [R1+0x53c] ;  /* 0x00053c0001997983 */ /* 0x000f280000300800 */
[----:B------:R-:W-:Y:S04]  /*13990*/  STL.64 [R1+0x4b0], R174 ;  /* 0x0004b0ae01007387 */ /* 0x000fe80000100a00 */
[----:B------:R-:W-:Y:S01]  /*139a0*/  STL.64 [R1+0x4b8], R172 ;  /* 0x0004b8ac01007387 */ /* 0x000fe20000100a00 */
[----:B------:R-:W-:-:S03]  /*139b0*/  LEA R168, P5, R11, R5, 0x2 ;  /* 0x000000050ba87211 */ /* 0x000fc600078a10ff */
[----:B------:R1:W-:Y:S01]  /*139c0*/  STL.64 [R1+0x4c0], R170 ;  /* 0x0004c0aa01007387 */ /* 0x0003e20000100a00 */
[----:B------:R-:W-:-:S03]  /*139d0*/  LEA.HI.X.SX32 R169, R11, R6, 0x2, P5 ;  /* 0x000000060ba97211 */ /* 0x000fc600028f16ff */
[----:B------:R-:W4:Y:S01]  /*139e0*/  LDL.LU R11, [R1+0x544] ;  /* 0x00054400010b7983 */ /* 0x000f220000300800 */
[----:B-1----:R-:W-:-:S04]  /*139f0*/  LEA R164, P3, R9, R5, 0x2 ;  /* 0x0000000509a47211 */ /* 0x002fc800078610ff */
[----:B------:R-:W-:Y:S02]  /*13a00*/  LEA.HI.X.SX32 R165, R9, R6, 0x2, P3 ;  /* 0x0000000609a57211 */ /* 0x000fe400018f16ff */
[----:B------:R-:W4:Y:S04]  /*13a10*/  LDL.LU R9, [R1+0x54c] ;  /* 0x00054c0001097983 */ /* 0x000f280000300800 */
[----:B------:R1:W-:Y:S04]  /*13a20*/  STL.64 [R1+0x4c8], R168 ;  /* 0x0004c8a801007387 */ /* 0x0003e80000100a00 */
[----:B------:R1:W-:Y:S01]  /*13a30*/  STL.64 [R1+0x4d0], R164 ;  /* 0x0004d0a401007387 */ /* 0x0003e20000100a00 */
[----:B------:R-:W-:-:S02]  /*13a40*/  LEA R170, P3, R8, R5, 0x2 ;  /* 0x0000000508aa7211 */ /* 0x000fc400078610ff */
[-C--:B-1----:R-:W-:Y:S02]  /*13a50*/  LEA R168, P4, R10, R5.reuse, 0x2 ;  /* 0x000000050aa87211 */ /* 0x082fe400078810ff */
[-C--:B------:R-:W-:Y:S02]  /*13a60*/  LEA.HI.X.SX32 R171, R8, R6.reuse, 0x2, P3 ;  /* 0x0000000608ab7211 */ /* 0x080fe400018f16ff */
[----:B------:R-:W4:Y:S01]  /*13a70*/  LDL.LU R8, [R1+0x554] ;  /* 0x0005540001087983 */ /* 0x000f220000300800 */
[-C--:B------:R-:W-:Y:S02]  /*13a80*/  LEA.HI.X.SX32 R169, R10, R6.reuse, 0x2, P4 ;  /* 0x000000060aa97211 */ /* 0x080fe400020f16ff */
[CC--:B------:R-:W-:Y:S01]  /*13a90*/  LEA R164, P5, R7.reuse, R5.reuse, 0x2 ;  /* 0x0000000507a47211 */ /* 0x0c0fe200078a10ff */
[----:B------:R-:W-:Y:S03]  /*13aa0*/  STL.64 [R1+0x660], R170 ;  /* 0x000660aa01007387 */ /* 0x000fe60000100a00 */
[----:B------:R-:W-:Y:S01]  /*13ab0*/  LEA.HI.X.SX32 R165, R7, R6, 0x2, P5 ;  /* 0x0000000607a57211 */ /* 0x000fe200028f16ff */
[----:B------:R-:W4:Y:S04]  /*13ac0*/  LDL.LU R10, [R1+0x55c] ;  /* 0x00055c00010a7983 */ /* 0x000f280000300800 */
[----:B------:R-:W-:Y:S04]  /*13ad0*/  STL.64 [R1+0x4d8], R168 ;  /* 0x0004d8a801007387 */ /* 0x000fe80000100a00 */
[----:B------:R-:W4:Y:S01]  /*13ae0*/  LDL.LU R7, [R1+0x564] ;  /* 0x0005640001077983 */ /* 0x000f220000300800 */
[----:B------:R-:W-:-:S02]  /*13af0*/  LEA R232, P1, R159, R5, 0x2 ;  /* 0x000000059fe87211 */ /* 0x000fc400078210ff */
[CC--:B------:R-:W-:Y:S02]  /*13b00*/  LEA R234, P2, R156.reuse, R5.reuse, 0x2 ;  /* 0x000000059cea7211 */ /* 0x0c0fe400078410ff */
[-C--:B------:R-:W-:Y:S01]  /*13b10*/  LEA.HI.X.SX32 R233, R159, R6.reuse, 0x2, P1 ;  /* 0x000000069fe97211 */ /* 0x080fe200008f16ff */
[----:B------:R1:W-:Y:S01]  /*13b20*/  STL.64 [R1+0x4e0], R164 ;  /* 0x0004e0a401007387 */ /* 0x0003e20000100a00 */
[----:B------:R-:W-:Y:S02]  /*13b30*/  LEA.HI.X.SX32 R235, R156, R6, 0x2, P2 ;  /* 0x000000069ceb7211 */ /* 0x000fe400010f16ff */
[----:B------:R-:W-:-:S04]  /*13b40*/  LEA R236, P3, R157, R5, 0x2 ;  /* 0x000000059dec7211 */ /* 0x000fc800078610ff */
[-C--:B------:R-:W-:Y:S02]  /*13b50*/  LEA.HI.X.SX32 R237, R157, R6.reuse, 0x2, P3 ;  /* 0x000000069ded7211 */ /* 0x080fe400018f16ff */
[CC--:B------:R-:W-:Y:S01]  /*13b60*/  LEA R238, P4, R161.reuse, R5.reuse, 0x2 ;  /* 0x00000005a1ee7211 */ /* 0x0c0fe200078810ff */
[----:B-1----:R-:W4:Y:S03]  /*13b70*/  LDL.LU R165, [R1+0x56c] ;  /* 0x00056c0001a57983 */ /* 0x002f260000300800 */
[----:B------:R-:W-:Y:S01]  /*13b80*/  LEA.HI.X.SX32 R239, R161, R6, 0x2, P4 ;  /* 0x00000006a1ef7211 */ /* 0x000fe200020f16ff */
[----:B------:R-:W-:Y:S04]  /*13b90*/  STL.64 [R1+0x4e8], R232 ;  /* 0x0004e8e801007387 */ /* 0x000fe80000100a00 */
[----:B------:R-:W4:Y:S04]  /*13ba0*/  LDL.LU R160, [R1+0x574] ;  /* 0x0005740001a07983 */ /* 0x000f280000300800 */
[----:B------:R-:W-:Y:S04]  /*13bb0*/  STL.64 [R1+0x4f0], R234 ;  /* 0x0004f0ea01007387 */ /* 0x000fe80000100a00 */
[----:B------:R-:W4:Y:S04]  /*13bc0*/  LDL.LU R161, [R1+0x57c] ;  /* 0x00057c0001a17983 */ /* 0x000f280000300800 */
[----:B------:R-:W-:Y:S01]  /*13bd0*/  STL.64 [R1+0x4f8], R236 ;  /* 0x0004f8ec01007387 */ /* 0x000fe20000100a00 */
[----:B--2---:R-:W-:-:S04]  /*13be0*/  LEA R240, P5, R154, R5, 0x2 ;  /* 0x000000059af07211 */ /* 0x004fc800078a10ff */
[----:B------:R-:W-:Y:S02]  /*13bf0*/  LEA.HI.X.SX32 R241, R154, R6, 0x2, P5 ;  /* 0x000000069af17211 */ /* 0x000fe400028f16ff */
[----:B------:R-:W2:Y:S01]  /*13c00*/  LDL.LU R154, [R1+0x584] ;  /* 0x00058400019a7983 */ /* 0x000ea20000300800 */
[----:B---3--:R-:W-:-:S03]  /*13c10*/  LEA R168, P1, R155, R5, 0x2 ;  /* 0x000000059ba87211 */ /* 0x008fc600078210ff */
[----:B------:R-:W-:Y:S01]  /*13c20*/  STL.64 [R1+0x500], R238 ;  /* 0x000500ee01007387 */ /* 0x000fe20000100a00 */
[----:B------:R-:W-:-:S03]  /*13c30*/  LEA.HI.X.SX32 R169, R155, R6, 0x2, P1 ;  /* 0x000000069ba97211 */ /* 0x000fc600008f16ff */
[----:B------:R-:W3:Y:S04]  /*13c40*/  LDL.LU R155, [R1+0x58c] ;  /* 0x00058c00019b7983 */ /* 0x000ee80000300800 */
[----:B------:R-:W-:Y:S04]  /*13c50*/  STL.64 [R1+0x508], R240 ;  /* 0x000508f001007387 */ /* 0x000fe80000100a00 */
[----:B------:R-:W-:Y:S01]  /*13c60*/  STL.64 [R1+0x510], R168 ;  /* 0x000510a801007387 */ /* 0x000fe20000100a00 */
[-C--:B------:R-:W-:Y:S02]  /*13c70*/  LEA R158, P2, R163, R5.reuse, 0x2 ;  /* 0x00000005a39e7211 */ /* 0x080fe400078410ff */
[----:B------:R-:W-:-:S02]  /*13c80*/  LEA R156, P3, R152, R5, 0x2 ;  /* 0x00000005989c7211 */ /* 0x000fc400078610ff */
[-C--:B------:R-:W-:Y:S02]  /*13c90*/  LEA.HI.X.SX32 R159, R163, R6.reuse, 0x2, P2 ;  /* 0x00000006a39f7211 */ /* 0x080fe400010f16ff */
[----:B------:R-:W-:-:S03]  /*13ca0*/  LEA.HI.X.SX32 R157, R152, R6, 0x2, P3 ;  /* 0x00000006989d7211 */ /* 0x000fc600018f16ff */
[----:B------:R1:W-:Y:S04]  /*13cb0*/  STL.64 [R1+0x518], R158 ;  /* 0x0005189e01007387 */ /* 0x0003e80000100a00 */
[----:B-1----:R-:W3:Y:S04]  /*13cc0*/  LDL.LU R158, [R1+0x594] ;  /* 0x00059400019e7983 */ /* 0x002ee80000300800 */
[----:B------:R-:W3:Y:S04]  /*13cd0*/  LDL.LU R159, [R1+0x59c] ;  /* 0x00059c00019f7983 */ /* 0x000ee80000300800 */
[----:B------:R1:W-:Y:S04]  /*13ce0*/  STL.64 [R1+0x520], R156 ;  /* 0x0005209c01007387 */ /* 0x0003e80000100a00 */
[----:B-1----:R-:W3:Y:S04]  /*13cf0*/  LDL.LU R156, [R1+0x5a4] ;  /* 0x0005a400019c7983 */ /* 0x002ee80000300800 */
[----:B------:R-:W3:Y:S04]  /*13d00*/  LDL.LU R157, [R1+0x5ac] ;  /* 0x0005ac00019d7983 */ /* 0x000ee80000300800 */
[----:B------:R-:W3:Y:S01]  /*13d10*/  LDL.LU R152, [R1+0x5b4] ;  /* 0x0005b40001987983 */ /* 0x000ee20000300800 */
[----:B----4-:R-:W-:-:S04]  /*13d20*/  LEA R216, P4, R153, R5, 0x2 ;  /* 0x0000000599d87211 */ /* 0x010fc800078810ff */
[----:B------:R-:W-:-:S05]  /*13d30*/  LEA.HI.X.SX32 R217, R153, R6, 0x2, P4 ;  /* 0x0000000699d97211 */ /* 0x000fca00020f16ff */
[----:B------:R-:W-:Y:S04]  /*13d40*/  STL.64 [R1+0x528], R216 ;  /* 0x000528d801007387 */ /* 0x000fe80000100a00 */
[----:B------:R-:W4:Y:S01]  /*13d50*/  LDL.LU R153, [R1+0x5bc] ;  /* 0x0005bc0001997983 */ /* 0x000f220000300800 */
[----:B------:R-:W-:-:S04]  /*13d60*/  LEA R218, P5, R11, R5, 0x2 ;  /* 0x000000050bda7211 */ /* 0x000fc800078a10ff */
[----:B------:R-:W-:-:S05]  /*13d70*/  LEA.HI.X.SX32 R219, R11, R6, 0x2, P5 ;  /* 0x000000060bdb7211 */ /* 0x000fca00028f16ff */
[----:B------:R-:W-:Y:S01]  /*13d80*/  STL.64 [R1+0x530], R218 ;  /* 0x000530da01007387 */ /* 0x000fe20000100a00 */
[----:B------:R-:W-:-:S04]  /*13d90*/  LEA R220, P1, R9, R5, 0x2 ;  /* 0x0000000509dc7211 */ /* 0x000fc800078210ff */
[----:B------:R-:W-:Y:S02]  /*13da0*/  LEA.HI.X.SX32 R221, R9, R6, 0x2, P1 ;  /* 0x0000000609dd7211 */ /* 0x000fe400008f16ff */
[----:B------:R-:W4:Y:S01]  /*13db0*/  LDL.LU R9, [R1+0x5c4] ;  /* 0x0005c40001097983 */ /* 0x000f220000300800 */
[----:B------:R-:W-:-:S04]  /*13dc0*/  LEA R222, P2, R8, R5, 0x2 ;  /* 0x0000000508de7211 */ /* 0x000fc800078410ff */
[----:B------:R-:W-:Y:S02]  /*13dd0*/  LEA.HI.X.SX32 R223, R8, R6, 0x2, P2 ;  /* 0x0000000608df7211 */ /* 0x000fe400010f16ff */
[----:B------:R-:W4:Y:S01]  /*13de0*/  LDL.LU R8, [R1+0x5cc] ;  /* 0x0005cc0001087983 */ /* 0x000f220000300800 */
[----:B------:R-:W-:-:S03]  /*13df0*/  LEA R224, P3, R10, R5, 0x2 ;  /* 0x000000050ae07211 */ /* 0x000fc600078610ff */
[----:B------:R-:W-:Y:S01]  /*13e00*/  STL.64 [R1+0x538], R220 ;  /* 0x000538dc01007387 */ /* 0x000fe20000100a00 */
[----:B------:R-:W-:-:S03]  /*13e10*/  LEA.HI.X.SX32 R225, R10, R6, 0x2, P3 ;  /* 0x000000060ae17211 */ /* 0x000fc600018f16ff */
[----:B------:R-:W4:Y:S01]  /*13e20*/  LDL.LU R11, [R1+0x5d4] ;  /* 0x0005d400010b7983 */ /* 0x000f220000300800 */
[----:B------:R-:W-:-:S03]  /*13e30*/  LEA R226, P4, R7, R5, 0x2 ;  /* 0x0000000507e27211 */ /* 0x000fc600078810ff */
[----:B------:R-:W-:Y:S01]  /*13e40*/  STL.64 [R1+0x540], R222 ;  /* 0x000540de01007387 */ /* 0x000fe20000100a00 */
[----:B------:R-:W-:-:S03]  /*13e50*/  LEA.HI.X.SX32 R227, R7, R6, 0x2, P4 ;  /* 0x0000000607e37211 */ /* 0x000fc600020f16ff */
[----:B------:R-:W4:Y:S04]  /*13e60*/  LDL.LU R10, [R1+0x5dc] ;  /* 0x0005dc00010a7983 */ /* 0x000f280000300800 */
[----:B------:R-:W4:Y:S01]  /*13e70*/  LDL.LU R7, [R1+0x5e4] ;  /* 0x0005e40001077983 */ /* 0x000f220000300800 */
[----:B------:R-:W-:-:S03]  /*13e80*/  LEA R228, P5, R165, R5, 0x2 ;  /* 0x00000005a5e47211 */ /* 0x000fc600078a10ff */
[----:B------:R-:W-:Y:S01]  /*13e90*/  STL.64 [R1+0x548], R224 ;  /* 0x000548e001007387 */ /* 0x000fe20000100a00 */
[-C--:B------:R-:W-:Y:S02]  /*13ea0*/  LEA.HI.X.SX32 R229, R165, R6.reuse, 0x2, P5 ;  /* 0x00000006a5e57211 */ /* 0x080fe400028f16ff */
[CC--:B------:R-:W-:Y:S01]  /*13eb0*/  LEA R162, P1, R160.reuse, R5.reuse, 0x2 ;  /* 0x00000005a0a27211 */ /* 0x0c0fe200078210ff */
[----:B------:R-:W-:Y:S03]  /*13ec0*/  STL.64 [R1+0x550], R226 ;  /* 0x000550e201007387 */ /* 0x000fe60000100a00 */
[-C--:B------:R-:W-:Y:S02]  /*13ed0*/  LEA.HI.X.SX32 R163, R160, R6.reuse, 0x2, P1 ;  /* 0x00000006a0a37211 */ /* 0x080fe400008f16ff */
[CC--:B------:R-:W-:Y:S01]  /*13ee0*/  LEA R200, P2, R161.reuse, R5.reuse, 0x2 ;  /* 0x00000005a1c87211 */ /* 0x0c0fe200078410ff */
[----:B------:R-:W-:Y:S03]  /*13ef0*/  STL.64 [R1+0x558], R228 ;  /* 0x000558e401007387 */ /* 0x000fe60000100a00 */
[----:B------:R-:W-:Y:S01]  /*13f00*/  LEA.HI.X.SX32 R201, R161, R6, 0x2, P2 ;  /* 0x00000006a1c97211 */ /* 0x000fe200010f16ff */
[----:B------:R-:W-:Y:S04]  /*13f10*/  STL.64 [R1+0x560], R162 ;  /* 0x000560a201007387 */ /* 0x000fe80000100a00 */
[----:B------:R-:W-:Y:S01]  /*13f20*/  STL.64 [R1+0x568], R200 ;  /* 0x000568c801007387 */ /* 0x000fe20000100a00 */
[----:B------:R-:W-:-:S04]  /*13f30*/  LEA R164, P6, R250, R5, 0x2 ;  /* 0x00000005faa47211 */ /* 0x000fc800078c10ff */
[----:B------:R-:W-:Y:S02]  /*13f40*/  LEA.HI.X.SX32 R165, R250, R6, 0x2, P6 ;  /* 0x00000006faa57211 */ /* 0x000fe400030f16ff */
[----:B--2---:R-:W-:-:S04]  /*13f50*/  LEA R202, P3, R154, R5, 0x2 ;  /* 0x000000059aca7211 */ /* 0x004fc800078610ff */
[----:B------:R-:W-:Y:S02]  /*13f60*/  LEA.HI.X.SX32 R203, R154, R6, 0x2, P3 ;  /* 0x000000069acb7211 */ /* 0x000fe400018f16ff */
[----:B---3--:R-:W-:-:S04]  /*13f70*/  LEA R204, P4, R155, R5, 0x2 ;  /* 0x000000059bcc7211 */ /* 0x008fc800078810ff */
[-C--:B------:R-:W-:Y:S01]  /*13f80*/  LEA.HI.X.SX32 R205, R155, R6.reuse, 0x2, P4 ;  /* 0x000000069bcd7211 */ /* 0x080fe200020f16ff */
[----:B------:R-:W-:Y:S04]  /*13f90*/  STL.64 [R1+0x570], R202 ;  /* 0x000570ca01007387 */ /* 0x000fe80000100a00 */
[----:B------:R-:W-:Y:S01]  /*13fa0*/  STL.64 [R1+0x578], R204 ;  /* 0x000578cc01007387 */ /* 0x000fe20000100a00 */
[CC--:B------:R-:W-:Y:S02]  /*13fb0*/  LEA R206, P5, R158.reuse, R5.reuse, 0x2 ;  /* 0x000000059ece7211 */ /* 0x0c0fe400078a10ff */
[----:B------:R-:W-:Y:S02]  /*13fc0*/  LEA R208, P1, R159, R5, 0x2 ;  /* 0x000000059fd07211 */ /* 0x000fe400078210ff */
[----:B------:R-:W-:-:S02]  /*13fd0*/  LEA.HI.X.SX32 R207, R158, R6, 0x2, P5 ;  /* 0x000000069ecf7211 */ /* 0x000fc400028f16ff */
[----:B------:R-:W-:-:S03]  /*13fe0*/  LEA.HI.X.SX32 R209, R159, R6, 0x2, P1 ;  /* 0x000000069fd17211 */ /* 0x000fc600008f16ff */
[----:B------:R-:W-:Y:S01]  /*13ff0*/  STL.64 [R1+0x580], R206 ;  /* 0x000580ce01007387 */ /* 0x000fe20000100a00 */
[CC--:B------:R-:W-:Y:S02]  /*14000*/  LEA R210, P2, R156.reuse, R5.reuse, 0x2 ;  /* 0x000000059cd27211 */ /* 0x0c0fe400078410ff */
[CC--:B------:R-:W-:Y:S02]  /*14010*/  LEA R212, P3, R157.reuse, R5.reuse, 0x2 ;  /* 0x000000059dd47211 */ /* 0x0c0fe400078610ff */
[-C--:B------:R-:W-:Y:S02]  /*14020*/  LEA.HI.X.SX32 R211, R156, R6.reuse, 0x2, P2 ;  /* 0x000000069cd37211 */ /* 0x080fe400010f16ff */
[CC--:B------:R-:W-:Y:S02]  /*14030*/  LEA R154, P4, R152.reuse, R5.reuse, 0x2 ;  /* 0x00000005989a7211 */ /* 0x0c0fe400078810ff */
[-C--:B------:R-:W-:Y:S02]  /*14040*/  LEA.HI.X.SX32 R213, R157, R6.reuse, 0x2, P3 ;  /* 0x000000069dd57211 */ /* 0x080fe400018f16ff */
[----:B------:R-:W-:Y:S01]  /*14050*/  LEA.HI.X.SX32 R155, R152, R6, 0x2, P4 ;  /* 0x00000006989b7211 */ /* 0x000fe200020f16ff */
[----:B------:R-:W-:Y:S04]  /*14060*/  STL.64 [R1+0x588], R208 ;  /* 0x000588d001007387 */ /* 0x000fe80000100a00 */
[----:B------:R-:W-:Y:S04]  /*14070*/  STL.64 [R1+0x590], R210 ;  /* 0x000590d201007387 */ /* 0x000fe80000100a00 */
[----:B------:R-:W-:Y:S04]  /*14080*/  STL.64 [R1+0x598], R212 ;  /* 0x000598d401007387 */ /* 0x000fe80000100a00 */
[----:B------:R-:W-:Y:S01]  /*14090*/  STL.64 [R1+0x5a0], R154 ;  /* 0x0005a09a01007387 */ /* 0x000fe20000100a00 */
[----:B----4-:R-:W-:-:S04]  /*140a0*/  LEA R184, P5, R153, R5, 0x2 ;  /* 0x0000000599b87211 */ /* 0x010fc800078a10ff */
[----:B------:R-:W-:-:S05]  /*140b0*/  LEA.HI.X.SX32 R185, R153, R6, 0x2, P5 ;  /* 0x0000000699b97211 */ /* 0x000fca00028f16ff */
[----:B------:R-:W-:Y:S01]  /*140c0*/  STL.64 [R1+0x5a8], R184 ;  /* 0x0005a8b801007387 */ /* 0x000fe20000100a00 */
[----:B------:R-:W-:-:S04]  /*140d0*/  LEA R186, P1, R9, R5, 0x2 ;  /* 0x0000000509ba7211 */ /* 0x000fc800078210ff */
[----:B------:R-:W-:Y:S02]  /*140e0*/  LEA.HI.X.SX32 R187, R9, R6, 0x2, P1 ;  /* 0x0000000609bb7211 */ /* 0x000fe400008f16ff */
[----:B------:R-:W-:-:S03]  /*140f0*/  LEA R196, P1, R4, R5, 0x2 ;  /* 0x0000000504c47211 */ /* 0x000fc600078210ff */
[----:B------:R-:W-:Y:S01]  /*14100*/  STL.64 [R1+0x5b0], R186 ;  /* 0x0005b0ba01007387 */ /* 0x000fe20000100a00 */
[----:B------:R-:W-:Y:S02]  /*14110*/  LEA.HI.X.SX32 R197, R4, R6, 0x2, P1 ;  /* 0x0000000604c57211 */ /* 0x000fe400008f16ff */
[----:B------:R-:W-:-:S04]  /*14120*/  LEA R188, P2, R8, R5, 0x2 ;  /* 0x0000000508bc7211 */ /* 0x000fc800078410ff */
[-C--:B------:R-:W-:Y:S02]  /*14130*/  LEA.HI.X.SX32 R189, R8, R6.reuse, 0x2, P2 ;  /* 0x0000000608bd7211 */ /* 0x080fe400010f16ff */
[CC--:B------:R-:W-:Y:S02]  /*14140*/  LEA R190, P3, R11.reuse, R5.reuse, 0x2 ;  /* 0x000000050bbe7211 */ /* 0x0c0fe400078610ff */
[-C--:B------:R-:W-:Y:S02]  /*14150*/  LEA R8, P2, R2, R5.reuse, 0x2 ;  /* 0x0000000502087211 */ /* 0x080fe400078410ff */
[----:B------:R-:W-:Y:S02]  /*14160*/  LEA.HI.X.SX32 R191, R11, R6, 0x2, P3 ;  /* 0x000000060bbf7211 */ /* 0x000fe400018f16ff */
[-C--:B------:R-:W-:Y:S02]  /*14170*/  LEA R192, P4, R10, R5.reuse, 0x2 ;  /* 0x000000050ac07211 */ /* 0x080fe400078810ff */
[----:B------:R-:W-:-:S02]  /*14180*/  LEA R194, P5, R7, R5, 0x2 ;  /* 0x0000000507c27211 */ /* 0x000fc400078a10ff */
[-C--:B------:R-:W-:Y:S01]  /*14190*/  LEA.HI.X.SX32 R193, R10, R6.reuse, 0x2, P4 ;  /* 0x000000060ac17211 */ /* 0x080fe200020f16ff */
[----:B------:R-:W-:Y:S01]  /*141a0*/  STL.64 [R1+0x5b8], R188 ;  /* 0x0005b8bc01007387 */ /* 0x000fe20000100a00 */
[-C--:B------:R-:W-:Y:S02]  /*141b0*/  LEA.HI.X.SX32 R195, R7, R6.reuse, 0x2, P5 ;  /* 0x0000000607c37211 */ /* 0x080fe400028f16ff */
[-C--:B------:R-:W-:Y:S01]  /*141c0*/  LEA R168, P3, R22, R5.reuse, 0x2 ;  /* 0x0000000516a87211 */ /* 0x080fe200078610ff */
[----:B------:R-:W-:Y:S01]  /*141d0*/  STL.64 [R1+0x5c0], R190 ;  /* 0x0005c0be01007387 */ /* 0x000fe20000100a00 */
[----:B------:R-:W-:Y:S02]  /*141e0*/  LEA.HI.X.SX32 R9, R2, R6, 0x2, P2 ;  /* 0x0000000602097211 */ /* 0x000fe400010f16ff */
[-C--:B------:R-:W-:Y:S01]  /*141f0*/  LEA R170, P4, R23, R5.reuse, 0x2 ;  /* 0x0000000517aa7211 */ /* 0x080fe200078810ff */
[----:B------:R-:W-:Y:S01]  /*14200*/  STL.64 [R1+0x5c8], R192 ;  /* 0x0005c8c001007387 */ /* 0x000fe20000100a00 */
[----:B------:R-:W-:-:S03]  /*14210*/  LEA R172, P5, R20, R5, 0x2 ;  /* 0x0000000514ac7211 */ /* 0x000fc600078a10ff */
[----:B------:R-:W2:Y:S01]  /*14220*/  LDL.LU R4, [R1+0x1844] ;  /* 0x0018440001047983 */ /* 0x000ea20000300800 */
[----:B------:R-:W-:-:S03]  /*14230*/  LEA.HI.X.SX32 R169, R22, R6, 0x2, P3 ;  /* 0x0000000616a97211 */ /* 0x000fc600018f16ff */
[----:B------:R-:W-:Y:S01]  /*14240*/  STL.64 [R1+0x5d0], R194 ;  /* 0x0005d0c201007387 */ /* 0x000fe20000100a00 */
[----:B------:R-:W-:-:S03]  /*14250*/  LEA R174, P1, R21, R5, 0x2 ;  /* 0x0000000515ae7211 */ /* 0x000fc600078210ff */
[----:B------:R-:W3:Y:S01]  /*14260*/  LDL.LU R2, [R1+0x1840] ;  /* 0x0018400001027983 */ /* 0x000ee20000300800 */
[----:B------:R-:W-:-:S03]  /*14270*/  LEA.HI.X.SX32 R171, R23, R6, 0x2, P4 ;  /* 0x0000000617ab7211 */ /* 0x000fc600020f16ff */
[----:B------:R-:W-:Y:S01]  /*14280*/  STL.64 [R1+0x5d8], R196 ;  /* 0x0005d8c401007387 */ /* 0x000fe20000100a00 */
[----:B------:R-:W-:-:S03]  /*14290*/  LEA R176, P2, R18, R5, 0x2 ;  /* 0x0000000512b07211 */ /* 0x000fc600078410ff */
[----:B------:R1:W-:Y:S01]  /*142a0*/  STL.64 [R1+0x5e0], R8 ;  /* 0x0005e00801007387 */ /* 0x0003e20000100a00 */
[----:B------:R-:W-:-:S03]  /*142b0*/  LEA.HI.X.SX32 R173, R20, R6, 0x2, P5 ;  /* 0x0000000614ad7211 */ /* 0x000fc600028f16ff */
[----:B------:R-:W4:Y:S01]  /*142c0*/  LDL.LU R22, [R1+0x183c] ;  /* 0x00183c0001167983 */ /* 0x000f220000300800 */
[----:B------:R-:W-:-:S03]  /*142d0*/  LEA R178, P3, R19, R5, 0x2 ;  /* 0x0000000513b27211 */ /* 0x000fc600078610ff */
[----:B------:R-:W4:Y:S01]  /*142e0*/  LDL.LU R23, [R1+0x1838] ;  /* 0x0018380001177983 */ /* 0x000f220000300800 */
[----:B------:R-:W-:-:S03]  /*142f0*/  LEA.HI.X.SX32 R175, R21, R6, 0x2, P1 ;  /* 0x0000000615af7211 */ /* 0x000fc600008f16ff */
[----:B------:R-:W-:Y:S01]  /*14300*/  STL.64 [R1+0x5e8], R168 ;  /* 0x0005e8a801007387 */ /* 0x000fe20000100a00 */
[----:B------:R-:W-:-:S03]  /*14310*/  LEA R180, P4, R16, R5, 0x2 ;  /* 0x0000000510b47211 */ /* 0x000fc600078810ff */
[----:B------:R-:W4:Y:S01]  /*14320*/  LDL.LU R20, [R1+0x1834] ;  /* 0x0018340001147983 */ /* 0x000f220000300800 */
[----:B------:R-:W-:-:S03]  /*14330*/  LEA.HI.X.SX32 R177, R18, R6, 0x2, P2 ;  /* 0x0000000612b17211 */ /* 0x000fc600010f16ff */
[----:B------:R-:W-:Y:S01]  /*14340*/  STL.64 [R1+0x5f0], R170 ;  /* 0x0005f0aa01007387 */ /* 0x000fe20000100a00 */
[----:B-1----:R-:W-:-:S03]  /*14350*/  LEA R8, P5, R17, R5, 0x2 ;  /* 0x0000000511087211 */ /* 0x002fc600078a10ff */
[----:B------:R-:W4:Y:S01]  /*14360*/  LDL.LU R21, [R1+0x1830] ;  /* 0x0018300001157983 */ /* 0x000f220000300800 */
[----:B------:R-:W-:-:S03]  /*14370*/  LEA.HI.X.SX32 R179, R19, R6, 0x2, P3 ;  /* 0x0000000613b37211 */ /* 0x000fc600018f16ff */
[----:B------:R-:W-:Y:S01]  /*14380*/  STL.64 [R1+0x5f8], R172 ;  /* 0x0005f8ac01007387 */ /* 0x000fe20000100a00 */
[----:B------:R-:W-:-:S03]  /*14390*/  LEA R152, P1, R14, R5, 0x2 ;  /* 0x000000050e987211 */ /* 0x000fc600078210ff */
[----:B------:R-:W4:Y:S01]  /*143a0*/  LDL.LU R18, [R1+0x182c] ;  /* 0x00182c0001127983 */ /* 0x000f220000300800 */
[----:B------:R-:W-:-:S03]  /*143b0*/  LEA.HI.X.SX32 R181, R16, R6, 0x2, P4 ;  /* 0x0000000610b57211 */ /* 0x000fc600020f16ff */
[----:B------:R-:W-:Y:S01]  /*143c0*/  STL.64 [R1+0x600], R174 ;  /* 0x000600ae01007387 */ /* 0x000fe20000100a00 */
[-C--:B------:R-:W-:Y:S02]  /*143d0*/  LEA R154, P2, R15, R5.reuse, 0x2 ;  /* 0x000000050f9a7211 */ /* 0x080fe400078410ff */
[----:B------:R-:W-:Y:S01]  /*143e0*/  LEA.HI.X.SX32 R9, R17, R6, 0x2, P5 ;  /* 0x0000000611097211 */ /* 0x000fe200028f16ff */
[----:B------:R-:W4:Y:S01]  /*143f0*/  LDL.LU R19, [R1+0x1828] ;  /* 0x0018280001137983 */ /* 0x000f220000300800 */
[----:B------:R-:W-:-:S03]  /*14400*/  LEA R156, P3, R13, R5, 0x2 ;  /* 0x000000050d9c7211 */ /* 0x000fc600078610ff */
[----:B------:R-:W-:Y:S01]  /*14410*/  STL.64 [R1+0x608], R176 ;  /* 0x000608b001007387 */ /* 0x000fe20000100a00 */
[-C--:B------:R-:W-:Y:S02]  /*14420*/  LEA R158, P4, R12, R5.reuse, 0x2 ;  /* 0x000000050c9e7211 */ /* 0x080fe400078810ff */
[----:B------:R-:W-:Y:S01]  /*14430*/  LEA.HI.X.SX32 R153, R14, R6, 0x2, P1 ;  /* 0x000000060e997211 */ /* 0x000fe200008f16ff */
[----:B------:R-:W4:Y:S01]  /*14440*/  LDL.LU R16, [R1+0x1824] ;  /* 0x0018240001107983 */ /* 0x000f220000300800 */
[----:B------:R-:W-:-:S03]  /*14450*/  LEA R160, P5, R0, R5, 0x2 ;  /* 0x0000000500a07211 */ /* 0x000fc600078a10ff */
[----:B------:R-:W-:Y:S01]  /*14460*/  STL.64 [R1+0x610], R178 ;  /* 0x000610b201007387 */ /* 0x000fe20000100a00 */
[----:B------:R-:W-:Y:S02]  /*14470*/  LEA R162, P1, R251, R5, 0x2 ;  /* 0x00000005fba27211 */ /* 0x000fe400078210ff */
[-C--:B------:R-:W-:Y:S01]  /*14480*/  LEA.HI.X.SX32 R155, R15, R6.reuse, 0x2, P2 ;  /* 0x000000060f9b7211 */ /* 0x080fe200010f16ff */
[----:B------:R-:W4:Y:S01]  /*14490*/  LDL.LU R17, [R1+0x1820] ;  /* 0x0018200001117983 */ /* 0x000f220000300800 */
[----:B------:R-:W-:-:S03]  /*144a0*/  LEA.HI.X.SX32 R157, R13, R6, 0x2, P3 ;  /* 0x000000060d9d7211 */ /* 0x000fc600018f16ff */
[----:B------:R-:W-:Y:S01]  /*144b0*/  STL.64 [R1+0x618], R180 ;  /* 0x000618b401007387 */ /* 0x000fe20000100a00 */
[----:B------:R-:W-:-:S03]  /*144c0*/  LEA.HI.X.SX32 R159, R12, R6, 0x2, P4 ;  /* 0x000000060c9f7211 */ /* 0x000fc600020f16ff */
[----:B------:R1:W-:Y:S01]  /*144d0*/  STL.64 [R1+0x620], R8 ;  /* 0x0006200801007387 */ /* 0x0003e20000100a00 */
[----:B------:R-:W-:-:S03]  /*144e0*/  LEA.HI.X.SX32 R161, R0, R6, 0x2, P5 ;  /* 0x0000000600a17211 */ /* 0x000fc600028f16ff */
[----:B------:R-:W4:Y:S01]  /*144f0*/  LDL.LU R14, [R1+0x181c] ;  /* 0x00181c00010e7983 */ /* 0x000f220000300800 */
[----:B------:R-:W-:-:S03]  /*14500*/  LEA.HI.X.SX32 R163, R251, R6, 0x2, P1 ;  /* 0x00000006fba37211 */ /* 0x000fc600008f16ff */
[----:B------:R-:W-:Y:S04]  /*14510*/  STL.64 [R1+0x628], R152 ;  /* 0x0006289801007387 */ /* 0x000fe80000100a00 */
[----:B------:R-:W4:Y:S04]  /*14520*/  LDL.LU R15, [R1+0x1818] ;  /* 0x00181800010f7983 */ /* 0x000f280000300800 */
[----:B------:R-:W-:Y:S04]  /*14530*/  STL.64 [R1+0x630], R154 ;  /* 0x0006309a01007387 */ /* 0x000fe80000100a00 */
[----:B------:R-:W-:Y:S04]  /*14540*/  STL.64 [R1+0x638], R156 ;  /* 0x0006389c01007387 */ /* 0x000fe80000100a00 */
[----:B------:R-:W-:Y:S04]  /*14550*/  STL.64 [R1+0x640], R158 ;  /* 0x0006409e01007387 */ /* 0x000fe80000100a00 */
[----:B------:R-:W-:Y:S04]  /*14560*/  STL.64 [R1+0x648], R160 ;  /* 0x000648a001007387 */ /* 0x000fe80000100a00 */
[----:B------:R-:W-:Y:S04]  /*14570*/  STL.64 [R1+0x658], R162 ;  /* 0x000658a201007387 */ /* 0x000fe80000100a00 */
[----:B------:R-:W-:Y:S04]  /*14580*/  STL.64 [R1+0x650], R164 ;  /* 0x000650a401007387 */ /* 0x000fe80000100a00 */
[----:B------:R-:W4:Y:S04]  /*14590*/  LDL.64 R248, [R1+0xd0] ;  /* 0x0000d00001f87983 */ /* 0x000f280000100a00 */
[----:B------:R-:W4:Y:S04]  /*145a0*/  LDL.64 R10, [R1+0xc8] ;  /* 0x0000c800010a7983 */ /* 0x000f280000100a00 */
[----:B------:R-:W4:Y:S04]  /*145b0*/  LDL.64 R242, [R1+0x50] ;  /* 0x0000500001f27983 */ /* 0x000f280000100a00 */
[----:B------:R-:W4:Y:S01]  /*145c0*/  LDL.64 R12, [R1+0x48] ;  /* 0x00004800010c7983 */ /* 0x000f220000100a00 */
[C---:B------:R-:W-:Y:S01]  /*145d0*/  ISETP.GE.AND P0, PT, R3.reuse, UR4, PT ;  /* 0x0000000403007c0c */ /* 0x040fe2000bf06270 */
[----:B------:R-:W1:Y:S01]  /*145e0*/  S2UR UR4, SR_CgaCtaId ;  /* 0x00000000000479c3 */ /* 0x000e620000008800 */
[----:B------:R-:W-:-:S02]  /*145f0*/  LOP3.LUT R247, R3, 0x2, RZ, 0xfc, !PT ;  /* 0x0000000203f77812 */ /* 0x000fc400078efcff */
[C---:B------:R-:W-:Y:S02]  /*14600*/  LOP3.LUT R7, R3.reuse, 0x22, RZ, 0xfc, !PT ;  /* 0x0000002203077812 */ /* 0x040fe400078efcff */
[C---:B------:R-:W-:Y:S02]  /*14610*/  LOP3.LUT R0, R3.reuse, 0x40, RZ, 0xfc, !PT ;  /* 0x0000004003007812 */ /* 0x040fe400078efcff */
[----:B------:R-:W-:Y:S02]  /*14620*/  LOP3.LUT R246, R3, 0x20, RZ, 0xfc, !PT ;  /* 0x0000002003f67812 */ /* 0x000fe400078efcff */
[----:B------:R-:W-:Y:S01]  /*14630*/  ISETP.GE.AND P2, PT, R7, UR7, PT ;  /* 0x0000000707007c0c */ /* 0x000fe2000bf46270 */
[----:B------:R-:W-:Y:S01]  /*14640*/  UMOV UR7, 0x400 ;  /* 0x0000040000077882 */ /* 0x000fe20000000000 */
[----:B------:R-:W-:Y:S01]  /*14650*/  ISETP.GE.AND P3, PT, R0, UR8, PT ;  /* 0x0000000800007c0c */ /* 0x000fe2000bf66270 */
[----:B------:R-:W-:Y:S01]  /*14660*/  ULDC.64 UR18, c[0x0][0x208] ;  /* 0x0000820000127ab9 */ /* 0x000fe20000000a00 */
[----:B------:R-:W-:Y:S01]  /*14670*/  ISETP.GE.AND P1, PT, R246, UR6, PT ;  /* 0x00000006f6007c0c */ /* 0x000fe2000bf26270 */
[----:B------:R-:W-:Y:S01]  /*14680*/  ULDC UR6, c[0x0][0x230] ;  /* 0x00008c0000067ab9 */ /* 0x000fe20000000800 */
[----:B-1----:R-:W-:Y:S01]  /*14690*/  ULEA UR7, UR4, UR7, 0x18 ;  /* 0x0000000704077291 */ /* 0x002fe2000f8ec03f */
[C---:B------:R-:W-:Y:S01]  /*146a0*/  LOP3.LUT R250, R3.reuse, 0x60, RZ, 0xfc, !PT ;  /* 0x0000006003fa7812 */ /* 0x040fe200078efcff */
[----:B------:R-:W-:Y:S01]  /*146b0*/  ULDC.64 UR8, c[0x0][0x238] ;  /* 0x00008e0000087ab9 */ /* 0x000fe20000000a00 */
[----:B------:R-:W-:Y:S01]  /*146c0*/  LOP3.LUT R0, R3, 0x42, RZ, 0xfc, !PT ;  /* 0x0000004203007812 */ /* 0x000fe200078efcff */
[----:B------:R-:W-:-:S02]  /*146d0*/  ULDC UR4, c[0x0][0x230] ;  /* 0x00008c0000047ab9 */ /* 0x000fc40000000800 */
[----:B------:R-:W-:Y:S01]  /*146e0*/  IMAD.U32 R245, RZ, RZ, UR7 ;  /* 0x00000007fff57e24 */ /* 0x000fe2000f8e00ff */
[----:B------:R-:W-:Y:S02]  /*146f0*/  LOP3.LUT R9, R3, 0x4, RZ, 0xfc, !PT ;  /* 0x0000000403097812 */ /* 0x000fe400078efcff */
[C---:B--2---:R-:W-:Y:S02]  /*14700*/  SEL R5, R4.reuse, RZ, !P0 ;  /* 0x000000ff04057207 */ /* 0x044fe40004000000 */
[----:B------:R-:W-:Y:S01]  /*14710*/  ISETP.GE.AND P0, PT, R247, UR5, PT ;  /* 0x00000005f7007c0c */ /* 0x000fe2000bf06270 */
[----:B------:R-:W-:Y:S01]  /*14720*/  ULDC UR5, c[0x0][0x230] ;  /* 0x00008c0000057ab9 */ /* 0x000fe20000000800 */
[----:B------:R-:W-:Y:S02]  /*14730*/  ISETP.NE.U32.AND P4, PT, R5, RZ, PT ;  /* 0x000000ff0500720c */ /* 0x000fe40003f85070 */
[C---:B------:R-:W-:Y:S02]  /*14740*/  SEL R8, R4.reuse, RZ, !P0 ;  /* 0x000000ff04087207 */ /* 0x040fe40004000000 */
[----:B------:R-:W-:-:S02]  /*14750*/  SEL R5, R4, RZ, !P3 ;  /* 0x000000ff04057207 */ /* 0x000fc40005800000 */
[----:B------:R-:W-:Y:S02]  /*14760*/  SEL R7, R4, RZ, !P1 ;  /* 0x000000ff04077207 */ /* 0x000fe40004800000 */
[----:B------:R-:W-:Y:S02]  /*14770*/  ISETP.NE.U32.AND P3, PT, R8, RZ, PT ;  /* 0x000000ff0800720c */ /* 0x000fe40003f65070 */
[----:B------:R-:W-:Y:S02]  /*14780*/  SEL R6, R4, RZ, !P2 ;  /* 0x000000ff04067207 */ /* 0x000fe40005000000 */
[----:B------:R-:W-:Y:S02]  /*14790*/  ISETP.NE.U32.AND P2, PT, R7, RZ, PT ;  /* 0x000000ff0700720c */ /* 0x000fe40003f45070 */
[----:B------:R-:W-:Y:S02]  /*147a0*/  ISETP.NE.U32.AND P5, PT, R6, RZ, PT ;  /* 0x000000ff0600720c */ /* 0x000fe40003fa5070 */
[----:B------:R-:W-:-:S02]  /*147b0*/  ISETP.NE.U32.AND P1, PT, R5, RZ, PT ;  /* 0x000000ff0500720c */ /* 0x000fc40003f25070 */
[----:B---3--:R-:W-:Y:S02]  /*147c0*/  IADD3 R5, R2, 0x100000, R245 ;  /* 0x0010000002057810 */ /* 0x008fe40007ffe0f5 */
[----:B------:R-:W-:Y:S01]  /*147d0*/  ISETP.GE.AND P6, PT, R250, UR5, PT ;  /* 0x00000005fa007c0c */ /* 0x000fe2000bfc6270 */
[----:B------:R-:W-:Y:S01]  /*147e0*/  ULDC UR5, c[0x0][0x230] ;  /* 0x00008c0000057ab9 */ /* 0x000fe20000000800 */
[----:B------:R-:W-:Y:S01]  /*147f0*/  ISETP.GE.AND P0, PT, R0, UR4, PT ;  /* 0x0000000400007c0c */ /* 0x000fe2000bf06270 */
[----:B------:R-:W-:Y:S01]  /*14800*/  ULDC UR4, c[0x0][0x230] ;  /* 0x00008c0000047ab9 */ /* 0x000fe20000000800 */
[----:B------:R-:W-:Y:S01]  /*14810*/  SEL R8, R4, RZ, !P6 ;  /* 0x000000ff04087207 */ /* 0x000fe20007000000 */
[----:B------:R-:W2:Y:S01]  /*14820*/  LDL.64 R250, [R1+0xc0] ;  /* 0x0000c00001fa7983 */ /* 0x000ea20000100a00 */
[----:B------:R-:W-:Y:S01]  /*14830*/  ISETP.GE.AND P6, PT, R9, UR4, PT ;  /* 0x0000000409007c0c */ /* 0x000fe2000bfc6270 */
[----:B------:R-:W-:Y:S02]  /*14840*/  ULDC UR4, c[0x0][0x230] ;  /* 0x00008c0000047ab9 */ /* 0x000fe40000000800 */
[----:B------:R-:W-:Y:S01]  /*14850*/  @!PT LDS RZ, [RZ] ;  /* 0x00000000fffff984 */ /* 0x000fe20000000800 */
[----:B------:R-:W-:Y:S01]  /*14860*/  @!PT LDS RZ, [RZ] ;  /* 0x00000000fffff984 */ /* 0x000fe20000000800 */
[----:B------:R-:W-:Y:S01]  /*14870*/  @!PT LDS RZ, [RZ] ;  /* 0x00000000fffff984 */ /* 0x000fe20000000800 */
[----:B----4-:R-:W-:Y:S04]  /*14880*/  LDGSTS.E [R5+-0x40000], desc[UR18][R248.64], P4 ;  /* 0xc0000000f8057fae */ /* 0x010fe8000a121852 */
[----:B------:R1:W-:Y:S04]  /*14890*/  LDGSTS.E [R5+-0x3fff8], desc[UR18][R10.64], P3 ;  /* 0xc00080000a057fae */ /* 0x0003e80009921852 */
[----:B------:R3:W-:Y:S04]  /*148a0*/  LDGSTS.E [R5+-0x3e000], desc[UR18][R242.64], P2 ;  /* 0xc2000000f2057fae */ /* 0x0007e80009121852 */
[----:B------:R-:W-:Y:S01]  /*148b0*/  LDGSTS.E [R5+-0x3dff8], desc[UR18][R12.64], P5 ;  /* 0xc20080000c057fae */ /* 0x000fe2000a921852 */
[----:B-1----:R-:W-:-:S03]  /*148c0*/  LOP3.LUT R11, R3, 0x6, RZ, 0xfc, !PT ;  /* 0x00000006030b7812 */ /* 0x002fc600078efcff */
[----:B------:R-:W4:Y:S01]  /*148d0*/  LDL.64 R248, [R1+0x40] ;  /* 0x0000400001f87983 */ /* 0x000f220000100a00 */
[----:B------:R-:W-:Y:S02]  /*148e0*/  LOP3.LUT R10, R3, 0x24, RZ, 0xfc, !PT ;  /* 0x00000024030a7812 */ /* 0x000fe400078efcff */
[----:B------:R-:W-:Y:S01]  /*148f0*/  ISETP.GE.AND P2, PT, R11, UR4, PT ;  /* 0x000000040b007c0c */ /* 0x000fe2000bf46270 */
[----:B------:R-:W-:Y:S01]  /*14900*/  ULDC UR4, c[0x0][0x230] ;  /* 0x00008c0000047ab9 */ /* 0x000fe20000000800 */
[----:B------:R-:W-:Y:S01]  /*14910*/  ISETP.GE.AND P5, PT, R10, UR5, PT ;  /* 0x000000050a007c0c */ /* 0x000fe2000bfa6270 */
[----:B------:R-:W-:Y:S01]  /*14920*/  LDGSTS.E [R5+-0x3c000], desc[UR18][R74.64], P1 ;  /* 0xc40000004a057fae */ /* 0x000fe20008921852 */
[----:B------:R-:W-:Y:S01]  /*14930*/  LOP3.LUT R244, R3, 0x62, RZ, 0xfc, !PT ;  /* 0x0000006203f47812 */ /* 0x000fe200078efcff */
[----:B------:R-:W-:Y:S02]  /*14940*/  ULDC UR5, c[0x0][0x230] ;  /* 0x00008c0000057ab9 */ /* 0x000fe40000000800 */
[----:B------:R-:W4:Y:S04]  /*14950*/  LDL.64 R10, [R1+0xb8] ;  /* 0x0000b800010a7983 */ /* 0x000f280000100a00 */
[----:B------:R-:W4:Y:S01]  /*14960*/  LDL.64 R12, [R1+0x38] ;  /* 0x00003800010c7983 */ /* 0x000f220000100a00 */
[----:B------:R-:W-:-:S02]  /*14970*/  SEL R6, R4, RZ, !P0 ;  /* 0x000000ff04067207 */ /* 0x000fc40004000000 */
[----:B------:R-:W-:Y:S01]  /*14980*/  ISETP.GE.AND P0, PT, R244, UR6, PT ;  /* 0x00000006f4007c0c */ /* 0x000fe2000bf06270 */
[----:B------:R-:W-:Y:S01]  /*14990*/  ULDC UR6, c[0x0][0x230] ;  /* 0x00008c0000067ab9 */ /* 0x000fe20000000800 */
[----:B------:R-:W-:Y:S02]  /*149a0*/  ISETP.NE.U32.AND P4, PT, R6, RZ, PT ;  /* 0x000000ff0600720c */ /* 0x000fe40003f85070 */
[C---:B------:R-:W-:Y:S02]  /*149b0*/  SEL R7, R4.reuse, RZ, !P0 ;  /* 0x000000ff04077207 */ /* 0x040fe40004000000 */
[----:B------:R-:W-:Y:S02]  /*149c0*/  SEL R6, R4, RZ, !P6 ;  /* 0x000000ff04067207 */ /* 0x000fe40007000000 */
[----:B------:R-:W-:Y:S02]  /*149d0*/  ISETP.NE.U32.AND P0, PT, R8, RZ, PT ;  /* 0x000000ff0800720c */ /* 0x000fe40003f05070 */
[----:B------:R-:W-:-:S02]  /*149e0*/  LOP3.LUT R8, R3, 0x26, RZ, 0xfc, !PT ;  /* 0x0000002603087812 */ /* 0x000fc400078efcff */
[----:B------:R-:W-:Y:S02]  /*149f0*/  ISETP.NE.U32.AND P3, PT, R6, RZ, PT ;  /* 0x000000ff0600720c */ /* 0x000fe40003f65070 */
[----:B------:R-:W-:Y:S01]  /*14a00*/  ISETP.NE.U32.AND P6, PT, R7, RZ, PT ;  /* 0x000000ff0700720c */ /* 0x000fe20003fc5070 */
[----:B------:R-:W-:Y:S01]  /*14a10*/  LDGSTS.E [R5+-0x3bff8], desc[UR18][R72.64], P4 ;  /* 0xc400800048057fae */ /* 0x000fe2000a121852 */
[----:B------:R-:W-:Y:S02]  /*14a20*/  LOP3.LUT R9, R3, 0x44, RZ, 0xfc, !PT ;  /* 0x0000004403097812 */ /* 0x000fe400078efcff */
[----:B------:R-:W-:Y:S02]  /*14a30*/  SEL R6, R4, RZ, !P2 ;  /* 0x000000ff04067207 */ /* 0x000fe40005000000 */
[----:B------:R-:W-:Y:S01]  /*14a40*/  ISETP.GE.AND P2, PT, R8, UR6, PT ;  /* 0x0000000608007c0c */ /* 0x000fe2000bf46270 */
[----:B------:R-:W-:Y:S01]  /*14a50*/  LDGSTS.E [R5+-0x3a000], desc[UR18][R42.64], P0 ;  /* 0xc60000002a057fae */ /* 0x000fe20008121852 */
[C---:B------:R-:W-:Y:S01]  /*14a60*/  SEL R8, R4.reuse, RZ, !P5 ;  /* 0x000000ff04087207 */ /* 0x040fe20006800000 */
[----:B------:R-:W-:Y:S01]  /*14a70*/  ULDC UR6, c[0x0][0x230] ;  /* 0x00008c0000067ab9 */ /* 0x000fe20000000800 */
[----:B------:R-:W-:Y:S01]  /*14a80*/  ISETP.GE.AND P5, PT, R9, UR4, PT ;  /* 0x0000000409007c0c */ /* 0x000fe2000bfa6270 */
[----:B------:R-:W-:Y:S01]  /*14a90*/  ULDC UR4, c[0x0][0x230] ;  /* 0x00008c0000047ab9 */ /* 0x000fe20000000800 */
[----:B------:R-:W-:Y:S01]  /*14aa0*/  SEL R7, R4, RZ, !P2 ;  /* 0x000000ff04077207 */ /* 0x000fe20005000000 */
[----:B------:R-:W-:Y:S01]  /*14ab0*/  LDGSTS.E [R5+-0x39ff8], desc[UR18][R40.64], P6 ;  /* 0xc600800028057fae */ /* 0x000fe2000b121852 */
[----:B------:R-:W-:-:S02]  /*14ac0*/  ISETP.NE.U32.AND P1, PT, R6, RZ, PT ;  /* 0x000000ff0600720c */ /* 0x000fc40003f25070 */
[----:B------:R-:W-:Y:S02]  /*14ad0*/  ISETP.NE.U32.AND P2, PT, R8, RZ, PT ;  /* 0x000000ff0800720c */ /* 0x000fe40003f45070 */
[----:B------:R-:W-:Y:S02]  /*14ae0*/  SEL R6, R4, RZ, !P5 ;  /* 0x000000ff04067207 */ /* 0x000fe40006800000 */
[----:B------:R-:W-:Y:S02]  /*14af0*/  LOP3.LUT R252, R3, 0x46, RZ, 0xfc, !PT ;  /* 0x0000004603fc7812 */ /* 0x000fe400078efcff */
[----:B------:R-:W-:Y:S02]  /*14b00*/  ISETP.NE.U32.AND P5, PT, R7, RZ, PT ;  /* 0x000000ff0700720c */ /* 0x000fe40003fa5070 */
[----:B------:R-:W-:Y:S02]  /*14b10*/  LOP3.LUT R244, R3, 0x64, RZ, 0xfc, !PT ;  /* 0x0000006403f47812 */ /* 0x000fe400078efcff */
[----:B---3--:R-:W-:-:S02]  /*14b20*/  LOP3.LUT R243, R2, 0x10, RZ, 0x3c, !PT ;  /* 0x0000001002f37812 */ /* 0x008fc400078e3cff */
[----:B------:R-:W-:Y:S01]  /*14b30*/  ISETP.GE.AND P0, PT, R252, UR4, PT ;  /* 0x00000004fc007c0c */ /* 0x000fe2000bf06270 */
[----:B------:R-:W-:Y:S01]  /*14b40*/  ULDC UR4, c[0x0][0x230] ;  /* 0x00008c0000047ab9 */ /* 0x000fe20000000800 */
[----:B------:R-:W-:Y:S02]  /*14b50*/  ISETP.NE.U32.AND P4, PT, R6, RZ, PT ;  /* 0x000000ff0600720c */ /* 0x000fe40003f85070 */
[C---:B------:R-:W-:Y:S02]  /*14b60*/  LOP3.LUT R9, R3.reuse, 0x66, RZ, 0xfc, !PT ;  /* 0x0000006603097812 */ /* 0x040fe400078efcff */
[----:B------:R-:W-:Y:S02]  /*14b70*/  ISETP.GE.AND P6, PT, R244, UR5, PT ;  /* 0x00000005f4007c0c */ /* 0x000fe4000bfc6270 */
[----:B------:R-:W-:Y:S01]  /*14b80*/  LOP3.LUT R242, R3, 0x8, RZ, 0xfc, !PT ;  /* 0x0000000803f27812 */ /* 0x000fe200078efcff */
[----:B------:R1:W-:Y:S01]  /*14b90*/  STL [R1+0xe4c], R243 ;  /* 0x000e4cf301007387 */ /* 0x0003e20000100800 */
[----:B------:R-:W-:Y:S01]  /*14ba0*/  IADD3 R6, R245, 0x100000, R243 ;  /* 0x00100000f5067810 */ /* 0x000fe20007ffe0f3 */
[----:B------:R-:W-:Y:S01]  /*14bb0*/  ULDC UR5, c[0x0][0x230] ;  /* 0x00008c0000057ab9 */ /* 0x000fe20000000800 */
[----:B------:R-:W-:-:S02]  /*14bc0*/  SEL R7, R4, RZ, !P0 ;  /* 0x000000ff04077207 */ /* 0x000fc40004000000 */
[----:B------:R-:W-:Y:S01]  /*14bd0*/  ISETP.GE.AND P0, PT, R9, UR6, PT ;  /* 0x0000000609007c0c */ /* 0x000fe2000bf06270 */
[----:B------:R-:W-:Y:S01]  /*14be0*/  ULDC UR6, c[0x0][0x230] ;  /* 0x00008c0000067ab9 */ /* 0x000fe20000000800 */
[----:B------:R-:W-:Y:S02]  /*14bf0*/  SEL R9, R4, RZ, !P6 ;  /* 0x000000ff04097207 */ /* 0x000fe40007000000 */
[----:B------:R-:W-:Y:S01]  /*14c00*/  ISETP.GE.AND P6, PT, R242, UR4, PT ;  /* 0x00000004f2007c0c */ /* 0x000fe2000bfc6270 */
[----:B------:R-:W-:Y:S01]  /*14c10*/  ULDC UR4, c[0x0][0x230] ;  /* 0x00008c0000047ab9 */ /* 0x000fe20000000800 */
[----:B------:R-:W-:Y:S01]  /*14c20*/  LOP3.LUT R242, R3, 0xa, RZ, 0xfc, !PT ;  /* 0x0000000a03f27812 */ /* 0x000fe200078efcff */
[----:B--2---:R-:W-:Y:S04]  /*14c30*/  LDGSTS.E [R6+-0x40000], desc[UR18][R250.64], P3 ;  /* 0xc0000000fa067fae */ /* 0x004fe80009921852 */
[----:B------:R-:W2:Y:S04]  /*14c40*/  LDL.64 R250, [R1+0xb0] ;  /* 0x0000b00001fa7983 */ /* 0x000ea80000100a00 */
[----:B----4-:R3:W-:Y:S04]  /*14c50*/  LDGSTS.E [R6+-0x3fff8], desc[UR18][R10.64], P1 ;  /* 0xc00080000a067fae */ /* 0x0107e80008921852 */
[----:B------:R-:W-:Y:S01]  /*14c60*/  LDGSTS.E [R6+-0x3e000], desc[UR18][R248.64], P2 ;  /* 0xc2000000f8067fae */ /* 0x000fe20009121852 */
[----:B------:R-:W-:Y:S01]  /*14c70*/  ISETP.GE.AND P2, PT, R242, UR4, PT ;  /* 0x00000004f2007c0c */ /* 0x000fe2000bf46270 */
[----:B------:R-:W-:-:S02]  /*14c80*/  ULDC UR4, c[0x0][0x230] ;  /* 0x00008c0000047ab9 */ /* 0x000fc40000000800 */
[----:B------:R-:W-:Y:S04]  /*14c90*/  LDGSTS.E [R6+-0x3dff8], desc[UR18][R12.64], P5 ;  /* 0xc20080000c067fae */ /* 0x000fe8000a921852 */
[----:B-1----:R-:W4:Y:S04]  /*14ca0*/  LDL.64 R242, [R1+0x28] ;  /* 0x0000280001f27983 */ /* 0x002f280000100a00 */
[----:B------:R-:W4:Y:S04]  /*14cb0*/  LDL.64 R248, [R1+0x30] ;  /* 0x0000300001f87983 */ /* 0x000f280000100a00 */
[----:B------:R-:W4:Y:S01]  /*14cc0*/  LDL.64 R12, [R1+0xa8] ;  /* 0x0000a800010c7983 */ /* 0x000f220000100a00 */
[----:B------:R-:W-:-:S02]  /*14cd0*/  ISETP.NE.U32.AND P3, PT, R7, RZ, PT ;  /* 0x000000ff0700720c */ /* 0x000fc40003f65070 */
[C---:B------:R-:W-:Y:S01]  /*14ce0*/  SEL R8, R4.reuse, RZ, !P0 ;  /* 0x000000ff04087207 */ /* 0x040fe20004000000 */
[----:B------:R-:W-:Y:S01]  /*14cf0*/  LDGSTS.E [R6+-0x3c000], desc[UR18][R70.64], P4 ;  /* 0xc400000046067fae */ /* 0x000fe2000a121852 */
[----:B------:R-:W-:Y:S02]  /*14d00*/  SEL R7, R4, RZ, !P6 ;  /* 0x000000ff04077207 */ /* 0x000fe40007000000 */
[----:B---3--:R-:W-:Y:S02]  /*14d10*/  LOP3.LUT R11, R3, 0x28, RZ, 0xfc, !PT ;  /* 0x00000028030b7812 */ /* 0x008fe400078efcff */
[----:B------:R-:W-:Y:S02]  /*14d20*/  ISETP.NE.U32.AND P0, PT, R9, RZ, PT ;  /* 0x000000ff0900720c */ /* 0x000fe40003f05070 */
[----:B------:R-:W-:Y:S02]  /*14d30*/  LOP3.LUT R9, R3, 0x2a, RZ, 0xfc, !PT ;  /* 0x0000002a03097812 */ /* 0x000fe400078efcff */
[----:B------:R-:W-:Y:S01]  /*14d40*/  ISETP.NE.U32.AND P1, PT, R7, RZ, PT ;  /* 0x000000ff0700720c */ /* 0x000fe20003f25070 */
[----:B------:R-:W-:Y:S01]  /*14d50*/  LDGSTS.E [R6+-0x3bff8], desc[UR18][R68.64], P3 ;  /* 0xc400800044067fae */ /* 0x000fe20009921852 */
[----:B------:R-:W-:Y:S01]  /*14d60*/  ISETP.GE.AND P5, PT, R11, UR5, PT ;  /* 0x000000050b007c0c */ /* 0x000fe2000bfa6270 */
[----:B------:R-:W-:Y:S01]  /*14d70*/  ULDC UR5, c[0x0][0x230] ;  /* 0x00008c0000057ab9 */ /* 0x000fe20000000800 */
[----:B------:R-:W-:-:S02]  /*14d80*/  LOP3.LUT R10, R3, 0x48, RZ, 0xfc, !PT ;  /* 0x00000048030a7812 */ /* 0x000fc400078efcff */
[----:B------:R-:W-:Y:S02]  /*14d90*/  SEL R7, R4, RZ, !P2 ;  /* 0x000000ff04077207 */ /* 0x000fe40005000000 */
[----:B------:R-:W-:Y:S01]  /*14da0*/  ISETP.GE.AND P2, PT, R9, UR6, PT ;  /* 0x0000000609007c0c */ /* 0x000fe2000bf46270 */
[----:B------:R-:W-:Y:S01]  /*14db0*/  LDGSTS.E [R6+-0x3a000], desc[UR18][R38.64], P0 ;  /* 0xc600000026067fae */ /* 0x000fe20008121852 */
[----:B------:R-:W-:Y:S01]  /*14dc0*/  ISETP.NE.U32.AND P6, PT, R8, RZ, PT ;  /* 0x000000ff0800720c */ /* 0x000fe20003fc5070 */
[----:B------:R-:W-:Y:S01]  /*14dd0*/  ULDC UR6, c[0x0][0x230] ;  /* 0x00008c0000067ab9 */ /* 0x000fe20000000800 */
[----:B------:R-:W-:Y:S02]  /*14de0*/  SEL R9, R4, RZ, !P5 ;  /* 0x000000ff04097207 */ /* 0x000fe40006800000 */
[----:B------:R-:W-:Y:S01]  /*14df0*/  ISETP.GE.AND P5, PT, R10, UR4, PT ;  /* 0x000000040a007c0c */ /* 0x000fe2000bfa6270 */
[----:B------:R-:W-:Y:S01]  /*14e00*/  ULDC UR4, c[0x0][0x230] ;  /* 0x00008c0000047ab9 */ /* 0x000fe20000000800 */
[----:B------:R-:W-:-:S02]  /*14e10*/  SEL R8, R4, RZ, !P2 ;  /* 0x000000ff04087207 */ /* 0x000fc40005000000 */
[----:B------:R-:W-:Y:S02]  /*14e20*/  ISETP.NE.U32.AND P4, PT, R7, RZ, PT ;  /* 0x000000ff0700720c */ /* 0x000fe40003f85070 */
[----:B------:R-:W-:Y:S02]  /*14e30*/  ISETP.NE.U32.AND P2, PT, R9, RZ, PT ;  /* 0x000000ff0900720c */ /* 0x000fe40003f45070 */
[----:B------:R-:W-:Y:S01]  /*14e40*/  SEL R7, R4, RZ, !P5 ;  /* 0x000000ff04077207 */ /* 0x000fe20006800000 */
[----:B------:R-:W-:Y:S01]  /*14e50*/  LDGSTS.E [R6+-0x39ff8], desc[UR18][R36.64], P6 ;  /* 0xc600800024067fae */ /* 0x000fe2000b121852 */
[----:B------:R-:W-:Y:S02]  /*14e60*/  ISETP.NE.U32.AND P5, PT, R8, RZ, PT ;  /* 0x000000ff0800720c */ /* 0x000fe40003fa5070 */
[----:B------:R-:W-:Y:S02]  /*14e70*/  LOP3.LUT R244, R2, 0x20, RZ, 0x3c, !PT ;  /* 0x0000002002f47812 */ /* 0x000fe400078e3cff */
[----:B------:R-:W-:-:S02]  /*14e80*/  LOP3.LUT R9, R3, 0x4a, RZ, 0xfc, !PT ;  /* 0x0000004a03097812 */ /* 0x000fc400078efcff */
[----:B------:R-:W-:Y:S02]  /*14e90*/  ISETP.NE.U32.AND P3, PT, R7, RZ, PT ;  /* 0x000000ff0700720c */ /* 0x000fe40003f65070 */
[----:B------:R-:W-:Y:S02]  /*14ea0*/  LOP3.LUT R252, R3, 0x68, RZ, 0xfc, !PT ;  /* 0x0000006803fc7812 */ /* 0x000fe400078efcff */
[----:B------:R-:W-:Y:S02]  /*14eb0*/  IADD3 R7, R245, 0x100000, R244 ;  /* 0x00100000f5077810 */ /* 0x000fe40007ffe0f4 */
[----:B------:R-:W-:Y:S01]  /*14ec0*/  ISETP.GE.AND P0, PT, R9, UR4, PT ;  /* 0x0000000409007c0c */ /* 0x000fe2000bf06270 */
[----:B------:R-:W-:Y:S01]  /*14ed0*/  ULDC UR4, c[0x0][0x230] ;  /* 0x00008c0000047ab9 */ /* 0x000fe20000000800 */
[----:B------:R-:W-:Y:S02]  /*14ee0*/  LOP3.LUT R10, R3, 0x6a, RZ, 0xfc, !PT ;  /* 0x0000006a030a7812 */ /* 0x000fe400078efcff */
[----:B------:R-:W-:-:S02]  /*14ef0*/  ISETP.GE.AND P6, PT, R252, UR5, PT ;  /* 0x00000005fc007c0c */ /* 0x000fc4000bfc6270 */
[----:B------:R-:W-:Y:S01]  /*14f00*/  LOP3.LUT R11, R3, 0xc, RZ, 0xfc, !PT ;  /* 0x0000000c030b7812 */ /* 0x000fe200078efcff */
[----:B------:R1:W-:Y:S01]  /*14f10*/  STL [R1+0xe48], R244 ;  /* 0x000e48f401007387 */ /* 0x0003e20000100800 */
[----:B------:R-:W-:Y:S01]  /*14f20*/  SEL R8, R4, RZ, !P0 ;  /* 0x000000ff04087207 */ /* 0x000fe20004000000 */
[----:B------:R-:W-:Y:S01]  /*14f30*/  ULDC UR5, c[0x0][0x230] ;  /* 0x00008c0000057ab9 */ /* 0x000fe20000000800 */
[----:B------:R-:W-:Y:S01]  /*14f40*/  ISETP.GE.AND P0, PT, R10, UR6, PT ;  /* 0x000000060a007c0c */ /* 0x000fe2000bf06270 */
[----:B------:R-:W-:Y:S01]  /*14f50*/  ULDC UR6, c[0x0][0x230] ;  /* 0x00008c0000067ab9 */ /* 0x000fe20000000800 */
[----:B------:R-:W-:Y:S02]  /*14f60*/  SEL R10, R4, RZ, !P6 ;  /* 0x000000ff040a7207 */ /* 0x000fe40007000000 */
[----:B------:R-:W-:Y:S01]  /*14f70*/  ISETP.GE.AND P6, PT, R11, UR4, PT ;  /* 0x000000040b007c0c */ /* 0x000fe2000bfc6270 */
[----:B------:R-:W-:Y:S01]  /*14f80*/  ULDC UR4, c[0x0][0x230] ;  /* 0x00008c0000047ab9 */ /* 0x000fe20000000800 */
[----:B--2---:R-:W-:Y:S04]  /*14f90*/  LDGSTS.E [R7+-0x40000], desc[UR18][R250.64], P1 ;  /* 0xc0000000fa077fae */ /* 0x004fe80008921852 */
[----:B------:R-:W2:Y:S04]  /*14fa0*/  LDL.64 R250, [R1+0xa0] ;  /* 0x0000a00001fa7983 */ /* 0x000ea80000100a00 */
[----:B----4-:R3:W-:Y:S04]  /*14fb0*/  LDGSTS.E [R7+-0x3fff8], desc[UR18][R12.64], P4 ;  /* 0xc00080000c077fae */ /* 0x0107e8000a121852 */
[----:B------:R-:W-:Y:S04]  /*14fc0*/  LDGSTS.E [R7+-0x3e000], desc[UR18][R248.64], P2 ;  /* 0xc2000000f8077fae */ /* 0x000fe80009121852 */
[----:B------:R-:W-:Y:S01]  /*14fd0*/  LDGSTS.E [R7+-0x3dff8], desc[UR18][R242.64], P5 ;  /* 0xc2008000f2077fae */ /* 0x000fe2000a921852 */
[----:B---3--:R-:W-:-:S03]  /*14fe0*/  LOP3.LUT R13, R3, 0xe, RZ, 0xfc, !PT ;  /* 0x0000000e030d7812 */ /* 0x008fc600078efcff */
[----:B------:R-:W-:Y:S01]  /*14ff0*/  LDGSTS.E [R7+-0x3c000], desc[UR18][R66.64], P3 ;  /* 0xc400000042077fae */ /* 0x000fe20009921852 */
[----:B------:R-:W-:Y:S02]  /*15000*/  LOP3.LUT R12, R3, 0x2c, RZ, 0xfc, !PT ;  /* 0x0000002c030c7812 */ /* 0x000fe400078efcff */
[----:B------:R-:W-:Y:S01]  /*15010*/  ISETP.GE.AND P2, PT, R13, UR4, PT ;  /* 0x000000040d007c0c */ /* 0x000fe2000bf46270 */
[----:B------:R-:W3:Y:S01]  /*15020*/  LDL.64 R248, [R1+0x20] ;  /* 0x0000200001f87983 */ /* 0x000ee20000100a00 */
[----:B------:R-:W-:Y:S01]  /*15030*/  ISETP.GE.AND P5, PT, R12, UR5, PT ;  /* 0x000000050c007c0c */ /* 0x000fe2000bfa6270 */
[----:B------:R-:W-:Y:S01]  /*15040*/  ULDC UR4, c[0x0][0x230] ;  /* 0x00008c0000047ab9 */ /* 0x000fe20000000800 */
[----:B------:R-:W-:Y:S01]  /*15050*/  ISETP.NE.U32.AND P1, PT, R8, RZ, PT ;  /* 0x000000ff0800720c */ /* 0x000fe20003f25070 */
[----:B------:R-:W4:Y:S04]  /*15060*/  LDL.64 R242, [R1+0x98] ;  /* 0x0000980001f27983 */ /* 0x000f280000100a00 */
[----:B------:R-:W3:Y:S01]  /*15070*/  LDL.64 R12, [R1+0x18] ;  /* 0x00001800010c7983 */ /* 0x000ee20000100a00 */
[C---:B------:R-:W-:Y:S01]  /*15080*/  SEL R9, R4.reuse, RZ, !P0 ;  /* 0x000000ff04097207 */ /* 0x040fe20004000000 */
[----:B------:R-:W-:Y:S01]  /*15090*/  ULDC UR5, c[0x0][0x230] ;  /* 0x00008c0000057ab9 */ /* 0x000fe20000000800 */
[----:B------:R-:W-:-:S02]  /*150a0*/  SEL R8, R4, RZ, !P6 ;  /* 0x000000ff04087207 */ /* 0x000fc40007000000 */
[----:B------:R-:W-:Y:S02]  /*150b0*/  ISETP.NE.U32.AND P0, PT, R10, RZ, PT ;  /* 0x000000ff0a00720c */ /* 0x000fe40003f05070 */
[C---:B------:R-:W-:Y:S01]  /*150c0*/  LOP3.LUT R10, R3.reuse, 0x2e, RZ, 0xfc, !PT ;  /* 0x0000002e030a7812 */ /* 0x040fe200078efcff */
[----:B------:R-:W-:Y:S01]  /*150d0*/  LDGSTS.E [R7+-0x3bff8], desc[UR18][R64.64], P1 ;  /* 0xc400800040077fae */ /* 0x000fe20008921852 */
[----:B------:R-:W-:Y:S02]  /*150e0*/  ISETP.NE.U32.AND P4, PT, R8, RZ, PT ;  /* 0x000000ff0800720c */ /* 0x000fe40003f85070 */
[----:B------:R-:W-:Y:S02]  /*150f0*/  LOP3.LUT R11, R3, 0x4c, RZ, 0xfc, !PT ;  /* 0x0000004c030b7812 */ /* 0x000fe400078efcff */
[----:B------:R-:W-:Y:S02]  /*15100*/  SEL R8, R4, RZ, !P2 ;  /* 0x000000ff04087207 */ /* 0x000fe40005000000 */
[----:B------:R-:W-:Y:S01]  /*15110*/  ISETP.GE.AND P2, PT, R10, UR6, PT ;  /* 0x000000060a007c0c */ /* 0x000fe2000bf46270 */
[----:B------:R-:W-:Y:S01]  /*15120*/  ULDC UR6, c[0x0][0x230] ;  /* 0x00008c0000067ab9 */ /* 0x000fe20000000800 */
[----:B------:R-:W-:Y:S01]  /*15130*/  ISETP.NE.U32.AND P6, PT, R9, RZ, PT ;  /* 0x000000ff0900720c */ /* 0x000fe20003fc5070 */
[----:B------:R-:W-:Y:S01]  /*15140*/  LDGSTS.E [R7+-0x3a000], desc[UR18][R34.64], P0 ;  /* 0xc600000022077fae */ /* 0x000fe20008121852 */
[----:B------:R-:W-:-:S02]  /*15150*/  SEL R10, R4, RZ, !P5 ;  /* 0x000000ff040a7207 */ /* 0x000fc40006800000 */
[----:B------:R-:W-:Y:S01]  /*15160*/  ISETP.GE.AND P5, PT, R11, UR4, PT ;  /* 0x000000040b007c0c */ /* 0x000fe2000bfa6270 */
[----:B------:R-:W-:Y:S01]  /*15170*/  ULDC UR4, c[0x0][0x230] ;  /* 0x00008c0000047ab9 */ /* 0x000fe20000000800 */
[----:B------:R-:W-:Y:S02]  /*15180*/  SEL R9, R4, RZ, !P2 ;  /* 0x000000ff04097207 */ /* 0x000fe40005000000 */
[----:B------:R-:W-:Y:S02]  /*15190*/  ISETP.NE.U32.AND P3, PT, R8, RZ, PT ;  /* 0x000000ff0800720c */ /* 0x000fe40003f65070 */
[----:B------:R-:W-:Y:S02]  /*151a0*/  SEL R8, R4, RZ, !P5 ;  /* 0x000000ff04087207 */ /* 0x000fe40006800000 */
[----:B------:R-:W-:Y:S01]  /*151b0*/  ISETP.NE.U32.AND P5, PT, R9, RZ, PT ;  /* 0x000000ff0900720c */ /* 0x000fe20003fa5070 */
[----:B------:R1:W-:Y:S01]  /*151c0*/  LDGSTS.E [R7+-0x39ff8], desc[UR18][R32.64], P6 ;  /* 0xc600800020077fae */ /* 0x0003e2000b121852 */
[----:B------:R-:W-:-:S02]  /*151d0*/  LOP3.LUT R9, R3, 0x4e, RZ, 0xfc, !PT ;  /* 0x0000004e03097812 */ /* 0x000fc400078efcff */
[----:B------:R-:W-:Y:S02]  /*151e0*/  ISETP.NE.U32.AND P2, PT, R10, RZ, PT ;  /* 0x000000ff0a00720c */ /* 0x000fe40003f45070 */
[----:B------:R-:W-:Y:S02]  /*151f0*/  LOP3.LUT R10, R3, 0x6c, RZ, 0xfc, !PT ;  /* 0x0000006c030a7812 */ /* 0x000fe400078efcff */
[----:B------:R-:W-:Y:S02]  /*15200*/  LOP3.LUT R252, R2, 0x30, RZ, 0x3c, !PT ;  /* 0x0000003002fc7812 */ /* 0x000fe400078e3cff */
[----:B------:R-:W-:Y:S01]  /*15210*/  ISETP.GE.AND P0, PT, R9, UR4, PT ;  /* 0x0000000409007c0c */ /* 0x000fe2000bf06270 */
[----:B------:R-:W-:Y:S01]  /*15220*/  ULDC UR4, c[0x0][0x230] ;  /* 0x00008c0000047ab9 */ /* 0x000fe20000000800 */
[----:B------:R-:W-:Y:S02]  /*15230*/  LOP3.LUT R11, R3, 0x6e, RZ, 0xfc, !PT ;  /* 0x0000006e030b7812 */ /* 0x000fe400078efcff */
[----:B------:R-:W-:-:S02]  /*15240*/  ISETP.GE.AND P6, PT, R10, UR5, PT ;  /* 0x000000050a007c0c */ /* 0x000fc4000bfc6270 */
[----:B------:R-:W-:Y:S02]  /*15250*/  ISETP.NE.U32.AND P1, PT, R8, RZ, PT ;  /* 0x000000ff0800720c */ /* 0x000fe40003f25070 */
[----:B-1----:R-:W-:Y:S01]  /*15260*/  LOP3.LUT R244, R3, 0x10, RZ, 0xfc, !PT ;  /* 0x0000001003f47812 */ /* 0x002fe200078efcff */
[----:B------:R-:W-:Y:S01]  /*15270*/  STL [R1+0xe44], R252 ;  /* 0x000e44fc01007387 */ /* 0x000fe20000100800 */
[----:B------:R-:W-:Y:S01]  /*15280*/  IADD3 R8, R245, 0x100000, R252 ;  /* 0x00100000f5087810 */ /* 0x000fe20007ffe0fc */
[----:B------:R-:W-:Y:S01]  /*15290*/  ULDC UR5, c[0x0][0x230] ;  /* 0x00008c0000057ab9 */ /* 0x000fe20000000800 */
[C---:B------:R-:W-:Y:S02]  /*152a0*/  SEL R9, R4.reuse, RZ, !P0 ;  /* 0x000000ff04097207 */ /* 0x040fe40004000000 */
[----:B------:R-:W-:Y:S01]  /*152b0*/  ISETP.GE.AND P0, PT, R11, UR6, PT ;  /* 0x000000060b007c0c */ /* 0x000fe2000bf06270 */
[----:B------:R1:W-:Y:S01]  /*152c0*/  STL.64 [R1+0x1688], R6 ;  /* 0x0016880601007387 */ /* 0x0003e20000100a00 */
[C---:B------:R-:W-:Y:S01]  /*152d0*/  SEL R11, R4.reuse, RZ, !P6 ;  /* 0x000000ff040b7207 */ /* 0x040fe20007000000 */
[----:B------:R-:W-:Y:S01]  /*152e0*/  ULDC UR6, c[0x0][0x230] ;  /* 0x00008c0000067ab9 */ /* 0x000fe20000000800 */
[----:B------:R-:W-:-:S02]  /*152f0*/  SEL R10, R4, RZ, !P0 ;  /* 0x000000ff040a7207 */ /* 0x000fc40004000000 */
[----:B------:R-:W-:Y:S01]  /*15300*/  ISETP.GE.AND P6, PT, R244, UR4, PT ;  /* 0x00000004f4007c0c */ /* 0x000fe2000bfc6270 */
[----:B------:R-:W-:Y:S01]  /*15310*/  ULDC UR4, c[0x0][0x230] ;  /* 0x00008c0000047ab9 */ /* 0x000fe20000000800 */
[----:B------:R-:W-:Y:S02]  /*15320*/  ISETP.NE.U32.AND P0, PT, R11, RZ, PT ;  /* 0x000000ff0b00720c */ /* 0x000fe40003f05070 */
[C---:B------:R-:W-:Y:S02]  /*15330*/  LOP3.LUT R11, R3.reuse, 0x30, RZ, 0xfc, !PT ;  /* 0x00000030030b7812 */ /* 0x040fe400078efcff */
[C---:B-1----:R-:W-:Y:S02]  /*15340*/  LOP3.LUT R7, R3.reuse, 0x32, RZ, 0xfc, !PT ;  /* 0x0000003203077812 */ /* 0x042fe400078efcff */
[----:B------:R-:W-:Y:S01]  /*15350*/  LOP3.LUT R6, R3, 0x50, RZ, 0xfc, !PT ;  /* 0x0000005003067812 */ /* 0x000fe200078efcff */
[----:B--2---:R-:W-:Y:S01]  /*15360*/  LDGSTS.E [R8+-0x40000], desc[UR18][R250.64], P4 ;  /* 0xc0000000fa087fae */ /* 0x004fe2000a121852 */
[----:B------:R-:W-:-:S02]  /*15370*/  ISETP.NE.U32.AND P4, PT, R9, RZ, PT ;  /* 0x000000ff0900720c */ /* 0x000fc40003f85070 */
[----:B------:R-:W-:Y:S01]  /*15380*/  SEL R9, R4, RZ, !P6 ;  /* 0x000000ff04097207 */ /* 0x000fe20007000000 */
[----:B------:R-:W2:Y:S04]  /*15390*/  LDL.64 R250, [R1+0x10] ;  /* 0x0000100001fa7983 */ /* 0x000ea80000100a00 */
[----:B----4-:R1:W-:Y:S04]  /*153a0*/  LDGSTS.E [R8+-0x3fff8], desc[UR18][R242.64], P3 ;  /* 0xc0008000f2087fae */ /* 0x0103e80009921852 */
[----:B---3--:R-:W-:Y:S04]  /*153b0*/  LDGSTS.E [R8+-0x3e000], desc[UR18][R248.64], P2 ;  /* 0xc2000000f8087fae */ /* 0x008fe80009121852 */
[----:B------:R-:W-:Y:S01]  /*153c0*/  LDGSTS.E [R8+-0x3dff8], desc[UR18][R12.64], P5 ;  /* 0xc20080000c087fae */ /* 0x000fe2000a921852 */
[----:B-1----:R-:W-:-:S03]  /*153d0*/  LOP3.LUT R242, R3, 0x12, RZ, 0xfc, !PT ;  /* 0x0000001203f27812 */ /* 0x002fc600078efcff */
[----:B------:R-:W-:Y:S01]  /*153e0*/  LDGSTS.E [R8+-0x3c000], desc[UR18][R62.64], P1 ;  /* 0xc40000003e087fae */ /* 0x000fe20008921852 */
[----:B------:R-:W-:Y:S01]  /*153f0*/  ISETP.GE.AND P5, PT, R11, UR5, PT ;  /* 0x000000050b007c0c */ /* 0x000fe2000bfa6270 */
[----:B------:R-:W-:Y:S01]  /*15400*/  ULDC UR5, c[0x0][0x230] ;  /* 0x00008c0000057ab9 */ /* 0x000fe20000000800 */
[----:B------:R-:W-:Y:S01]  /*15410*/  ISETP.GE.AND P2, PT, R242, UR4, PT ;  /* 0x00000004f2007c0c */ /* 0x000fe2000bf46270 */
[----:B------:R-:W-:Y:S01]  /*15420*/  ULDC UR4, c[0x0][0x230] ;  /* 0x00008c0000047ab9 */ /* 0x000fe20000000800 */
[----:B------:R-:W-:Y:S01]  /*15430*/  ISETP.NE.U32.AND P3, PT, R9, RZ, PT ;  /* 0x000000ff0900720c */ /* 0x000fe20003f65070 */
[----:B------:R-:W3:Y:S04]  /*15440*/  LDL.64 R248, [R1+0x8] ;  /* 0x0000080001f87983 */ /* 0x000ee80000100a00 */
[----:B------:R-:W4:Y:S01]  /*15450*/  LDL.64 R12, [R1+0x90] ;  /* 0x00009000010c7983 */ /* 0x000f220000100a00 */
[----:B------:R-:W-:-:S02]  /*15460*/  SEL R9, R4, RZ, !P2 ;  /* 0x000000ff04097207 */ /* 0x000fc40005000000 */
[----:B------:R-:W-:Y:S01]  /*15470*/  SEL R11, R4, RZ, !P5 ;  /* 0x000000ff040b7207 */ /* 0x000fe20006800000 */
[----:B------:R-:W-:Y:S01]  /*15480*/  LDGSTS.E [R8+-0x3bff8], desc[UR18][R60.64], P4 ;  /* 0xc40080003c087fae */ /* 0x000fe2000a121852 */
[----:B------:R-:W-:Y:S01]  /*15490*/  ISETP.GE.AND P2, PT, R7, UR6, PT ;  /* 0x0000000607007c0c */ /* 0x000fe2000bf46270 */
[----:B------:R-:W-:Y:S01]  /*154a0*/  ULDC UR6, c[0x0][0x230] ;  /* 0x00008c0000067ab9 */ /* 0x000fe20000000800 */
[----:B------:R-:W-:Y:S01]  /*154b0*/  ISETP.GE.AND P5, PT, R6, UR4, PT ;  /* 0x0000000406007c0c */ /* 0x000fe2000bfa6270 */
[----:B------:R-:W-:Y:S01]  /*154c0*/  ULDC UR4, c[0x0][0x230] ;  /* 0x00008c0000047ab9 */ /* 0x000fe20000000800 */
[----:B------:R-:W2:Y:S01]  /*154d0*/  LDL.64 R6, [R1+0x88] ;  /* 0x0000880001067983 */ /* 0x000ea20000100a00 */
[----:B------:R-:W-:Y:S02]  /*154e0*/  ISETP.NE.U32.AND P6, PT, R10, RZ, PT ;  /* 0x000000ff0a00720c */ /* 0x000fe40003fc5070 */
[----:B------:R-:W-:Y:S01]  /*154f0*/  SEL R10, R4, RZ, !P2 ;  /* 0x000000ff040a7207 */ /* 0x000fe20005000000 */
[----:B------:R-:W-:Y:S01]  /*15500*/  LDGSTS.E [R8+-0x3a000], desc[UR18][R30.64], P0 ;  /* 0xc60000001e087fae */ /* 0x000fe20008121852 */
[----:B------:R-:W-:-:S02]  /*15510*/  ISETP.NE.U32.AND P2, PT, R11, RZ, PT ;  /* 0x000000ff0b00720c */ /* 0x000fc40003f45070 */
[----:B------:R-:W-:Y:S02]  /*15520*/  LOP3.LUT R11, R3, 0x52, RZ, 0xfc, !PT ;  /* 0x00000052030b7812 */ /* 0x000fe400078efcff */
[----:B------:R-:W-:Y:S02]  /*15530*/  ISETP.NE.U32.AND P1, PT, R9, RZ, PT ;  /* 0x000000ff0900720c */ /* 0x000fe40003f25070 */
[----:B------:R-:W-:Y:S02]  /*15540*/  LOP3.LUT R252, R3, 0x70, RZ, 0xfc, !PT ;  /* 0x0000007003fc7812 */ /* 0x000fe400078efcff */
[----:B------:R-:W-:Y:S01]  /*15550*/  SEL R9, R4, RZ, !P5 ;  /* 0x000000ff04097207 */ /* 0x000fe20006800000 */
[----:B------:R-:W-:Y:S01]  /*15560*/  LDGSTS.E [R8+-0x39ff8], desc[UR18][R28.64], P6 ;  /* 0xc60080001c087fae */ /* 0x000fe2000b121852 */
[----:B------:R-:W-:Y:S01]  /*15570*/  ISETP.GE.AND P0, PT, R11, UR4, PT ;  /* 0x000000040b007c0c */ /* 0x000fe2000bf06270 */
[----:B------:R-:W-:Y:S01]  /*15580*/  ULDC UR4, c[0x0][0x230] ;  /* 0x00008c0000047ab9 */ /* 0x000fe20000000800 */
[----:B------:R-:W-:-:S02]  /*15590*/  LOP3.LUT R242, R3, 0x72, RZ, 0xfc, !PT ;  /* 0x0000007203f27812 */ /* 0x000fc400078efcff */
[----:B------:R-:W-:Y:S02]  /*155a0*/  LOP3.LUT R244, R2, 0x40, RZ, 0x3c, !PT ;  /* 0x0000004002f47812 */ /* 0x000fe400078e3cff */
[----:B------:R-:W-:Y:S02]  /*155b0*/  ISETP.NE.U32.AND P5, PT, R10, RZ, PT ;  /* 0x000000ff0a00720c */ /* 0x000fe40003fa5070 */
[----:B------:R-:W-:Y:S02]  /*155c0*/  ISETP.GE.AND P6, PT, R252, UR5, PT ;  /* 0x00000005fc007c0c */ /* 0x000fe4000bfc6270 */
[----:B------:R-:W-:Y:S02]  /*155d0*/  ISETP.NE.U32.AND P4, PT, R9, RZ, PT ;  /* 0x000000ff0900720c */ /* 0x000fe40003f85070 */
[----:B------:R-:W-:Y:S01]  /*155e0*/  LOP3.LUT R243, R3, 0x14, RZ, 0xfc, !PT ;  /* 0x0000001403f37812 */ /* 0x000fe200078efcff */
[----:B------:R-:W-:Y:S01]  /*155f0*/  STL [R1+0xe40], R244 ;  /* 0x000e40f401007387 */ /* 0x000fe20000100800 */
[----:B------:R-:W-:Y:S01]  /*15600*/  SEL R10, R4, RZ, !P0 ;  /* 0x000000ff040a7207 */ /* 0x000fe20004000000 */
[----:B------:R-:W-:Y:S01]  /*15610*/  ULDC UR5, c[0x0][0x230] ;  /* 0x00008c0000057ab9 */ /* 0x000fe20000000800 */
[----:B------:R-:W-:-:S02]  /*15620*/  IADD3 R9, R245, 0x100000, R244 ;  /* 0x00100000f5097810 */ /* 0x000fc40007ffe0f4 */
[----:B------:R-:W-:Y:S01]  /*15630*/  ISETP.GE.AND P0, PT, R242, UR6, PT ;  /* 0x00000006f2007c0c */ /* 0x000fe2000bf06270 */
[----:B------:R-:W-:Y:S01]  /*15640*/  ULDC UR6, c[0x0][0x230] ;  /* 0x00008c0000067ab9 */ /* 0x000fe20000000800 */
[C---:B------:R-:W-:Y:S02]  /*15650*/  SEL R242, R4.reuse, RZ, !P6 ;  /* 0x000000ff04f27207 */ /* 0x040fe40007000000 */
[----:B------:R-:W-:Y:S01]  /*15660*/  ISETP.GE.AND P6, PT, R243, UR4, PT ;  /* 0x00000004f3007c0c */ /* 0x000fe2000bfc6270 */
[----:B------:R-:W-:Y:S01]  /*15670*/  ULDC UR4, c[0x0][0x230] ;  /* 0x00008c0000047ab9 */ /* 0x000fe20000000800 */
[----:B------:R-:W-:Y:S02]  /*15680*/  SEL R11, R4, RZ, !P0 ;  /* 0x000000ff040b7207 */ /* 0x000fe40004000000 */
[----:B------:R-:W-:Y:S02]  /*15690*/  ISETP.NE.U32.AND P0, PT, R242, RZ, PT ;  /* 0x000000fff200720c */ /* 0x000fe40003f05070 */
[----:B------:R-:W-:Y:S01]  /*156a0*/  LOP3.LUT R243, R3, 0x16, RZ, 0xfc, !PT ;  /* 0x0000001603f37812 */ /* 0x000fe200078efcff */
[----:B----4-:R-:W-:Y:S01]  /*156b0*/  LDGSTS.E [R9+-0x40000], desc[UR18][R12.64], P3 ;  /* 0xc00000000c097fae */ /* 0x010fe20009921852 */
[----:B------:R-:W-:-:S02]  /*156c0*/  ISETP.NE.U32.AND P3, PT, R10, RZ, PT ;  /* 0x000000ff0a00720c */ /* 0x000fc40003f65070 */
[----:B------:R-:W-:Y:S02]  /*156d0*/  SEL R10, R4, RZ, !P6 ;  /* 0x000000ff040a7207 */ /* 0x000fe40007000000 */
[----:B------:R-:W-:Y:S01]  /*156e0*/  ISETP.NE.U32.AND P6, PT, R11, RZ, PT ;  /* 0x000000ff0b00720c */ /* 0x000fe20003fc5070 */
[----:B--2---:R1:W-:Y:S04]  /*156f0*/  LDGSTS.E [R9+-0x3fff8], desc[UR18][R6.64], P1 ;  /* 0xc000800006097fae */ /* 0x0043e80008921852 */
[----:B------:R-:W-:Y:S01]  /*15700*/  LDGSTS.E [R9+-0x3e000], desc[UR18][R250.64], P2 ;  /* 0xc2000000fa097fae */ /* 0x000fe20009121852 */
[----:B------:R-:W-:Y:S01]  /*15710*/  ISETP.GE.AND P2, PT, R243, UR4, PT ;  /* 0x00000004f3007c0c */ /* 0x000fe2000bf46270 */
[----:B------:R-:W-:Y:S01]  /*15720*/  ULDC UR4, c[0x0][0x230] ;  /* 0x00008c0000047ab9 */ /* 0x000fe20000000800 */
[----:B------:R-:W-:Y:S01]  /*15730*/  LOP3.LUT R243, R2, 0x50, RZ, 0x3c, !PT ;  /* 0x0000005002f37812 */ /* 0x000fe200078e3cff */
[----:B---3--:R-:W-:Y:S04]  /*15740*/  LDGSTS.E [R9+-0x3dff8], desc[UR18][R248.64], P5 ;  /* 0xc2008000f8097fae */ /* 0x008fe8000a921852 */
[----:B------:R-:W2:Y:S04]  /*15750*/  LDL.LU.64 R12, [R1+0x1810] ;  /* 0x00181000010c7983 */ /* 0x000ea80000300a00 */
[----:B------:R-:W-:Y:S04]  /*15760*/  LDGSTS.E [R9+-0x3c000], desc[UR18][R58.64], P4 ;  /* 0xc40000003a097fae */ /* 0x000fe8000a121852 */
[----:B------:R-:W3:Y:S04]  /*15770*/  LDL.64 R250, [R1+0x78] ;  /* 0x0000780001fa7983 */ /* 0x000ee80000100a00 */
[----:B------:R-:W4:Y:S04]  /*15780*/  LDL.64 R248, [R1] ;  /* 0x0000000001f87983 */ /* 0x000f280000100a00 */
[----:B------:R-:W-:Y:S04]  /*15790*/  LDGSTS.E [R9+-0x3bff8], desc[UR18][R56.64], P3 ;  /* 0xc400800038097fae */ /* 0x000fe80009921852 */
[----:B------:R-:W-:Y:S04]  /*157a0*/  STL [R1+0xe3c], R243 ;  /* 0x000e3cf301007387 */ /* 0x000fe80000100800 */
[----:B------:R-:W-:Y:S04]  /*157b0*/  LDGSTS.E [R9+-0x3a000], desc[UR18][R26.64], P0 ;  /* 0xc60000001a097fae */ /* 0x000fe80008121852 */
[----:B------:R-:W-:Y:S04]  /*157c0*/  LDGSTS.E [R9+-0x39ff8], desc[UR18][R24.64], P6 ;  /* 0xc600800018097fae */ /* 0x000fe8000b121852 */
[----:B------:R1:W-:Y:S04]  /*157d0*/  STL.64 [R1+0x1680], R8 ;  /* 0x0016800801007387 */ /* 0x0003e80000100a00 */
[----:B-1----:R-:W2:Y:S01]  /*157e0*/  LDL.64 R8, [R1+0x80] ;  /* 0x0000800001087983 */ /* 0x002ea20000100a00 */
[----:B------:R-:W-:-:S02]  /*157f0*/  LOP3.LUT R242, R3, 0x34, RZ, 0xfc, !PT ;  /* 0x0000003403f27812 */ /* 0x000fc400078efcff */
[C---:B------:R-:W-:Y:S02]  /*15800*/  LOP3.LUT R7, R3.reuse, 0x36, RZ, 0xfc, !PT ;  /* 0x0000003603077812 */ /* 0x040fe400078efcff */
[----:B------:R-:W-:Y:S01]  /*15810*/  ISETP.GE.AND P5, PT, R242, UR5, PT ;  /* 0x00000005f2007c0c */ /* 0x000fe2000bfa6270 */
[----:B------:R-:W-:Y:S01]  /*15820*/  ULDC UR5, c[0x0][0x230] ;  /* 0x00008c0000057ab9 */ /* 0x000fe20000000800 */
[----:B------:R-:W-:Y:S02]  /*15830*/  ISETP.NE.U32.AND P1, PT, R10, RZ, PT ;  /* 0x000000ff0a00720c */ /* 0x000fe40003f25070 */
[----:B------:R-:W-:Y:S02]  /*15840*/  LOP3.LUT R6, R3, 0x54, RZ, 0xfc, !PT ;  /* 0x0000005403067812 */ /* 0x000fe400078efcff */
[C---:B------:R-:W-:Y:S02]  /*15850*/  SEL R10, R4.reuse, RZ, !P2 ;  /* 0x000000ff040a7207 */ /* 0x040fe40005000000 */
[----:B------:R-:W-:Y:S01]  /*15860*/  ISETP.GE.AND P2, PT, R7, UR6, PT ;  /* 0x0000000607007c0c */ /* 0x000fe2000bf46270 */
[----:B------:R-:W-:Y:S01]  /*15870*/  ULDC UR6, c[0x0][0x230] ;  /* 0x00008c0000067ab9 */ /* 0x000fe20000000800 */
[----:B------:R-:W-:-:S02]  /*15880*/  SEL R242, R4, RZ, !P5 ;  /* 0x000000ff04f27207 */ /* 0x000fc40006800000 */
[----:B------:R-:W-:Y:S01]  /*15890*/  ISETP.GE.AND P5, PT, R6, UR4, PT ;  /* 0x0000000406007c0c */ /* 0x000fe2000bfa6270 */
[----:B------:R-:W-:Y:S01]  /*158a0*/  ULDC UR4, c[0x0][0x230] ;  /* 0x00008c0000047ab9 */ /* 0x000fe20000000800 */
[----:B------:R-:W-:Y:S02]  /*158b0*/  ISETP.NE.U32.AND P4, PT, R10, RZ, PT ;  /* 0x000000ff0a00720c */ /* 0x000fe40003f85070 */
[----:B------:R-:W-:Y:S02]  /*158c0*/  SEL R11, R4, RZ, !P2 ;  /* 0x000000ff040b7207 */ /* 0x000fe40005000000 */
[----:B------:R-:W-:Y:S02]  /*158d0*/  ISETP.NE.U32.AND P2, PT, R242, RZ, PT ;  /* 0x000000fff200720c */ /* 0x000fe40003f45070 */
[----:B------:R-:W-:-:S04]  /*158e0*/  SEL R10, R4, RZ, !P5 ;  /* 0x000000ff040a7207 */ /* 0x000fc80006800000 */
[----:B------:R-:W-:Y:S02]  /*158f0*/  ISETP.NE.U32.AND P3, PT, R10, RZ, PT ;  /* 0x000000ff0a00720c */ /* 0x000fe40003f65070 */
[----:B------:R-:W-:Y:S02]  /*15900*/  IADD3 R10, R245, 0x100000, R243 ;  /* 0x00100000f50a7810 */ /* 0x000fe40007ffe0f3 */
[----:B------:R-:W-:-:S03]  /*15910*/  LOP3.LUT R252, R3, 0x56, RZ, 0xfc, !PT ;  /* 0x0000005603fc7812 */ /* 0x000fc600078efcff */
[----:B--2---:R1:W-:Y:S04]  /*15920*/  LDGSTS.E [R10+-0x40000], desc[UR18][R8.64], P1 ;  /* 0xc0000000080a7fae */ /* 0x0043e80008921852 */
[----:B---3--:R-:W-:Y:S04]  /*15930*/  LDGSTS.E [R10+-0x3fff8], desc[UR18][R250.64], P4 ;  /* 0xc0008000fa0a7fae */ /* 0x008fe8000a121852 */
[----:B----4-:R-:W-:Y:S04]  /*15940*/  LDGSTS.E [R10+-0x3e000], desc[UR18][R248.64], P2 ;  /* 0xc2000000f80a7fae */ /* 0x010fe80009121852 */
[----:B------:R-:W2:Y:S04]  /*15950*/  LDL.64 R250, [R1+0x70] ;  /* 0x0000700001fa7983 */ /* 0x000ea80000100a00 */
[----:B------:R-:W3:Y:S01]  /*15960*/  LDL.64 R248, [R1+0x68] ;  /* 0x0000680001f87983 */ /* 0x000ee20000100a00 */
[----:B------:R-:W-:-:S02]  /*15970*/  LOP3.LUT R244, R3, 0x74, RZ, 0xfc, !PT ;  /* 0x0000007403f47812 */ /* 0x000fc400078efcff */
[----:B------:R-:W-:Y:S01]  /*15980*/  ISETP.GE.AND P0, PT, R252, UR4, PT ;  /* 0x00000004fc007c0c */ /* 0x000fe2000bf06270 */
[----:B------:R-:W-:Y:S01]  /*15990*/  ULDC UR4, c[0x0][0x230] ;  /* 0x00008c0000047ab9 */ /* 0x000fe20000000800 */
[----:B------:R-:W-:Y:S02]  /*159a0*/  ISETP.NE.U32.AND P5, PT, R11, RZ, PT ;  /* 0x000000ff0b00720c */ /* 0x000fe40003fa5070 */
[C---:B------:R-:W-:Y:S02]  /*159b0*/  LOP3.LUT R7, R3.reuse, 0x76, RZ, 0xfc, !PT ;  /* 0x0000007603077812 */ /* 0x040fe400078efcff */
[----:B------:R-:W-:Y:S01]  /*159c0*/  ISETP.GE.AND P6, PT, R244, UR5, PT ;  /* 0x00000005f4007c0c */ /* 0x000fe2000bfc6270 */
[----:B------:R-:W-:Y:S01]  /*159d0*/  ULDC UR5, c[0x0][0x230] ;  /* 0x00008c0000057ab9 */ /* 0x000fe20000000800 */
[----:B------:R-:W-:Y:S02]  /*159e0*/  LOP3.LUT R6, R3, 0x18, RZ, 0xfc, !PT ;  /* 0x0000001803067812 */ /* 0x000fe400078efcff */
[----:B------:R-:W-:-:S02]  /*159f0*/  SEL R11, R4, RZ, !P0 ;  /* 0x000000ff040b7207 */ /* 0x000fc40004000000 */
[----:B------:R-:W-:Y:S01]  /*15a00*/  ISETP.GE.AND P0, PT, R7, UR6, PT ;  /* 0x0000000607007c0c */ /* 0x000fe2000bf06270 */
[----:B------:R-:W-:Y:S01]  /*15a10*/  ULDC UR6, c[0x0][0x230] ;  /* 0x00008c0000067ab9 */ /* 0x000fe20000000800 */
[----:B------:R-:W-:Y:S01]  /*15a20*/  SEL R243, R4, RZ, !P6 ;  /* 0x000000ff04f37207 */ /* 0x000fe20007000000 */
[----:B------:R-:W-:Y:S01]  /*15a30*/  LDGSTS.E [R10+-0x3dff8], desc[UR18][R84.64], P5 ;  /* 0xc2008000540a7fae */ /* 0x000fe2000a921852 */
[----:B------:R-:W-:Y:S01]  /*15a40*/  ISETP.GE.AND P6, PT, R6, UR4, PT ;  /* 0x0000000406007c0c */ /* 0x000fe2000bfc6270 */
[----:B------:R-:W-:Y:S01]  /*15a50*/  ULDC UR4, c[0x0][0x230] ;  /* 0x00008c0000047ab9 */ /* 0x000fe20000000800 */
[----:B------:R-:W-:Y:S01]  /*15a60*/  SEL R242, R4, RZ, !P0 ;  /* 0x000000ff04f27207 */ /* 0x000fe20004000000 */
[----:B------:R-:W-:Y:S01]  /*15a70*/  LDGSTS.E [R10+-0x3c000], desc[UR18][R54.64], P3 ;  /* 0xc4000000360a7fae */ /* 0x000fe20009921852 */
[----:B-1----:R-:W-:Y:S02]  /*15a80*/  LOP3.LUT R9, R3, 0x1a, RZ, 0xfc, !PT ;  /* 0x0000001a03097812 */ /* 0x002fe400078efcff */
[----:B------:R-:W-:-:S02]  /*15a90*/  ISETP.NE.U32.AND P1, PT, R11, RZ, PT ;  /* 0x000000ff0b00720c */ /* 0x000fc40003f25070 */
[----:B------:R-:W-:Y:S02]  /*15aa0*/  LOP3.LUT R8, R3, 0x38, RZ, 0xfc, !PT ;  /* 0x0000003803087812 */ /* 0x000fe400078efcff */
[----:B------:R-:W-:Y:S02]  /*15ab0*/  ISETP.NE.U32.AND P0, PT, R243, RZ, PT ;  /* 0x000000fff300720c */ /* 0x000fe40003f05070 */
[----:B------:R-:W-:Y:S02]  /*15ac0*/  SEL R11, R4, RZ, !P6 ;  /* 0x000000ff040b7207 */ /* 0x000fe40007000000 */
[----:B------:R-:W-:Y:S02]  /*15ad0*/  ISETP.NE.U32.AND P6, PT, R242, RZ, PT ;  /* 0x000000fff200720c */ /* 0x000fe40003fc5070 */
[----:B------:R-:W-:Y:S01]  /*15ae0*/  ISETP.GE.AND P2, PT, R9, UR4, PT ;  /* 0x0000000409007c0c */ /* 0x000fe2000bf46270 */
[----:B------:R-:W-:Y:S01]  /*15af0*/  ULDC UR4, c[0x0][0x230] ;  /* 0x00008c0000047ab9 */ /* 0x000fe20000000800 */
[----:B------:R-:W-:Y:S01]  /*15b00*/  LOP3.LUT R7, R3, 0x3a, RZ, 0xfc, !PT ;  /* 0x0000003a03077812 */ /* 0x000fe200078efcff */
[----:B------:R-:W-:Y:S01]  /*15b10*/  LDGSTS.E [R10+-0x3bff8], desc[UR18][R52.64], P1 ;  /* 0xc4008000340a7fae */ /* 0x000fe20008921852 */
[----:B------:R-:W-:Y:S01]  /*15b20*/  ISETP.GE.AND P5, PT, R8, UR5, PT ;  /* 0x0000000508007c0c */ /* 0x000fe2000bfa6270 */
[----:B------:R-:W-:Y:S01]  /*15b30*/  ULDC UR5, c[0x0][0x230] ;  /* 0x00008c0000057ab9 */ /* 0x000fe20000000800 */
[----:B------:R-:W-:Y:S01]  /*15b40*/  ISETP.NE.U32.AND P4, PT, R11, RZ, PT ;  /* 0x000000ff0b00720c */ /* 0x000fe20003f85070 */
[----:B------:R-:W-:Y:S01]  /*15b50*/  LDGSTS.E [R10+-0x3a000], desc[UR18][R22.64], P0 ;  /* 0xc6000000160a7fae */ /* 0x000fe20008121852 */
[----:B------:R-:W-:-:S02]  /*15b60*/  LOP3.LUT R6, R3, 0x58, RZ, 0xfc, !PT ;  /* 0x0000005803067812 */ /* 0x000fc400078efcff */
[C---:B------:R-:W-:Y:S01]  /*15b70*/  SEL R11, R4.reuse, RZ, !P2 ;  /* 0x000000ff040b7207 */ /* 0x040fe20005000000 */
[----:B------:R-:W-:Y:S01]  /*15b80*/  LDGSTS.E [R10+-0x39ff8], desc[UR18][R20.64], P6 ;  /* 0xc6008000140a7fae */ /* 0x000fe2000b121852 */
[----:B------:R-:W-:Y:S01]  /*15b90*/  ISETP.GE.AND P2, PT, R7, UR6, PT ;  /* 0x0000000607007c0c */ /* 0x000fe2000bf46270 */
[----:B------:R-:W-:Y:S01]  /*15ba0*/  ULDC UR6, c[0x0][0x230] ;  /* 0x00008c0000067ab9 */ /* 0x000fe20000000800 */
[----:B------:R-:W-:Y:S02]  /*15bb0*/  SEL R243, R4, RZ, !P5 ;  /* 0x000000ff04f37207 */ /* 0x000fe40006800000 */
[----:B------:R-:W-:Y:S01]  /*15bc0*/  ISETP.GE.AND P5, PT, R6, UR4, PT ;  /* 0x0000000406007c0c */ /* 0x000fe2000bfa6270 */
[----:B------:R-:W-:Y:S01]  /*15bd0*/  ULDC UR4, c[0x0][0x230] ;  /* 0x00008c0000047ab9 */ /* 0x000fe20000000800 */
[----:B------:R-:W-:Y:S02]  /*15be0*/  ISETP.NE.U32.AND P3, PT, R11, RZ, PT ;  /* 0x000000ff0b00720c */ /* 0x000fe40003f65070 */
[----:B------:R-:W-:-:S02]  /*15bf0*/  SEL R242, R4, RZ, !P2 ;  /* 0x000000ff04f27207 */ /* 0x000fc40005000000 */
[----:B------:R-:W-:Y:S02]  /*15c00*/  ISETP.NE.U32.AND P2, PT, R243, RZ, PT ;  /* 0x000000fff300720c */ /* 0x000fe40003f45070 */
[C---:B------:R-:W-:Y:S02]  /*15c10*/  LOP3.LUT R244, R3.reuse, 0x5a, RZ, 0xfc, !PT ;  /* 0x0000005a03f47812 */ /* 0x040fe400078efcff */
[----:B------:R-:W-:Y:S02]  /*15c20*/  LOP3.LUT R9, R3, 0x78, RZ, 0xfc, !PT ;  /* 0x0000007803097812 */ /* 0x000fe400078efcff */
[----:B------:R-:W-:Y:S02]  /*15c30*/  SEL R11, R4, RZ, !P5 ;  /* 0x000000ff040b7207 */ /* 0x000fe40006800000 */
[----:B------:R-:W-:Y:S02]  /*15c40*/  LOP3.LUT R8, R2, 0x60, RZ, 0x3c, !PT ;  /* 0x0000006002087812 */ /* 0x000fe400078e3cff */
[----:B------:R-:W-:Y:S01]  /*15c50*/  ISETP.GE.AND P0, PT, R244, UR4, PT ;  /* 0x00000004f4007c0c */ /* 0x000fe2000bf06270 */
[----:B------:R-:W-:Y:S01]  /*15c60*/  ULDC UR4, c[0x0][0x230] ;  /* 0x00008c0000047ab9 */ /* 0x000fe20000000800 */
[----:B------:R-:W-:-:S02]  /*15c70*/  ISETP.GE.AND P6, PT, R9, UR5, PT ;  /* 0x0000000509007c0c */ /* 0x000fc4000bfc6270 */
[----:B------:R-:W-:Y:S02]  /*15c80*/  ISETP.NE.U32.AND P5, PT, R242, RZ, PT ;  /* 0x000000fff200720c */ /* 0x000fe40003fa5070 */
[----:B------:R-:W-:Y:S02]  /*15c90*/  ISETP.NE.U32.AND P1, PT, R11, RZ, PT ;  /* 0x000000ff0b00720c */ /* 0x000fe40003f25070 */
[C---:B------:R-:W-:Y:S02]  /*15ca0*/  LOP3.LUT R6, R3.reuse, 0x1c, RZ, 0xfc, !PT ;  /* 0x0000001c03067812 */ /* 0x040fe400078efcff */
[----:B------:R-:W-:Y:S01]  /*15cb0*/  LOP3.LUT R7, R3, 0x7a, RZ, 0xfc, !PT ;  /* 0x0000007a03077812 */ /* 0x000fe200078efcff */
[----:B------:R1:W-:Y:S01]  /*15cc0*/  STL [R1+0xe38], R8 ;  /* 0x000e380801007387 */ /* 0x0003e20000100800 */
[----:B------:R-:W-:Y:S01]  /*15cd0*/  IADD3 R11, R245, 0x100000, R8 ;  /* 0x00100000f50b7810 */ /* 0x000fe20007ffe008 */
[----:B------:R-:W-:Y:S01]  /*15ce0*/  ULDC UR5, c[0x0][0x230] ;  /* 0x00008c0000057ab9 */ /* 0x000fe20000000800 */
[----:B------:R-:W-:-:S02]  /*15cf0*/  SEL R242, R4, RZ, !P0 ;  /* 0x000000ff04f27207 */ /* 0x000fc40004000000 */
[----:B------:R-:W-:Y:S02]  /*15d00*/  SEL R244, R4, RZ, !P6 ;  /* 0x000000ff04f47207 */ /* 0x000fe40007000000 */
[----:B------:R-:W-:Y:S01]  /*15d10*/  ISETP.GE.AND P6, PT, R6, UR4, PT ;  /* 0x0000000406007c0c */ /* 0x000fe2000bfc6270 */
[----:B------:R-:W-:Y:S01]  /*15d20*/  ULDC UR4, c[0x0][0x230] ;  /* 0x00008c0000047ab9 */ /* 0x000fe20000000800 */
[----:B------:R-:W-:Y:S02]  /*15d30*/  LOP3.LUT R9, R3, 0x1e, RZ, 0xfc, !PT ;  /* 0x0000001e03097812 */ /* 0x000fe400078efcff */
[----:B------:R-:W-:Y:S01]  /*15d40*/  ISETP.GE.AND P0, PT, R7, UR6, PT ;  /* 0x0000000607007c0c */ /* 0x000fe2000bf06270 */
[----:B------:R-:W-:Y:S01]  /*15d50*/  ULDC UR6, c[0x0][0x230] ;  /* 0x00008c0000067ab9 */ /* 0x000fe20000000800 */
[C---:B------:R-:W-:Y:S02]  /*15d60*/  LOP3.LUT R7, R3.reuse, 0x3c, RZ, 0xfc, !PT ;  /* 0x0000003c03077812 */ /* 0x040fe400078efcff */
[----:B------:R-:W-:Y:S01]  /*15d70*/  LOP3.LUT R6, R3, 0x3e, RZ, 0xfc, !PT ;  /* 0x0000003e03067812 */ /* 0x000fe200078efcff */
[----:B------:R-:W-:Y:S04]  /*15d80*/  STL.64 [R1+0x1678], R22 ;  /* 0x0016781601007387 */ /* 0x000fe80000100a00 */
[----:B------:R4:W-:Y:S04]  /*15d90*/  STL.64 [R1+0x1690], R20 ;  /* 0x0016901401007387 */ /* 0x0009e80000100a00 */
[----:B--2---:R-:W-:Y:S01]  /*15da0*/  LDGSTS.E [R11+-0x40000], desc[UR18][R250.64], P4 ;  /* 0xc0000000fa0b7fae */ /* 0x004fe2000a121852 */
[----:B------:R-:W-:-:S02]  /*15db0*/  ISETP.NE.U32.AND P4, PT, R242, RZ, PT ;  /* 0x000000fff200720c */ /* 0x000fc40003f85070 */
[----:B------:R-:W-:Y:S01]  /*15dc0*/  SEL R242, R4, RZ, !P6 ;  /* 0x000000ff04f27207 */ /* 0x000fe20007000000 */
[----:B---3--:R2:W-:Y:S04]  /*15dd0*/  LDGSTS.E [R11+-0x3fff8], desc[UR18][R248.64], P3 ;  /* 0xc0008000f80b7fae */ /* 0x0085e80009921852 */
[----:B------:R-:W-:Y:S01]  /*15de0*/  LDGSTS.E [R11+-0x3e000], desc[UR18][R82.64], P2 ;  /* 0xc2000000520b7fae */ /* 0x000fe20009121852 */
[----:B------:R-:W-:Y:S01]  /*15df0*/  ISETP.GE.AND P2, PT, R9, UR4, PT ;  /* 0x0000000409007c0c */ /* 0x000fe2000bf46270 */
[----:B------:R-:W-:Y:S01]  /*15e00*/  ULDC UR4, c[0x0][0x230] ;  /* 0x00008c0000047ab9 */ /* 0x000fe20000000800 */
[----:B------:R-:W-:Y:S01]  /*15e10*/  ISETP.NE.U32.AND P3, PT, R242, RZ, PT ;  /* 0x000000fff200720c */ /* 0x000fe20003f65070 */
[----:B------:R-:W-:Y:S01]  /*15e20*/  LDGSTS.E [R11+-0x3dff8], desc[UR18][R80.64], P5 ;  /* 0xc2008000500b7fae */ /* 0x000fe2000a921852 */
[----:B------:R-:W-:-:S02]  /*15e30*/  SEL R242, R4, RZ, !P2 ;  /* 0x000000ff04f27207 */ /* 0x000fc40005000000 */
[----:B------:R-:W-:Y:S01]  /*15e40*/  ISETP.GE.AND P5, PT, R7, UR5, PT ;  /* 0x0000000507007c0c */ /* 0x000fe2000bfa6270 */
[----:B------:R-:W3:Y:S01]  /*15e50*/  LDL.64 R250, [R1+0x58] ;  /* 0x0000580001fa7983 */ /* 0x000ee20000100a00 */
[----:B------:R-:W-:Y:S01]  /*15e60*/  ISETP.GE.AND P2, PT, R6, UR6, PT ;  /* 0x0000000606007c0c */ /* 0x000fe2000bf46270 */
[----:B------:R-:W-:Y:S01]  /*15e70*/  ULDC UR5, c[0x0][0x230] ;  /* 0x00008c0000057ab9 */ /* 0x000fe20000000800 */
[----:B--2---:R-:W2:Y:S01]  /*15e80*/  S2R R248, SR_TID.X ;  /* 0x0000000000f87919 */ /* 0x004ea20000002100 */
[----:B------:R-:W-:Y:S01]  /*15e90*/  SEL R243, R4, RZ, !P0 ;  /* 0x000000ff04f37207 */ /* 0x000fe20004000000 */
[----:B------:R-:W-:Y:S01]  /*15ea0*/  ULDC UR6, c[0x0][0x230] ;  /* 0x00008c0000067ab9 */ /* 0x000fe20000000800 */
[----:B------:R-:W3:Y:S01]  /*15eb0*/  LDL.64 R6, [R1+0x60] ;  /* 0x0000600001067983 */ /* 0x000ee20000100a00 */
[----:B------:R-:W-:Y:S02]  /*15ec0*/  ISETP.NE.U32.AND P0, PT, R244, RZ, PT ;  /* 0x000000fff400720c */ /* 0x000fe40003f05070 */
[----:B------:R-:W-:Y:S01]  /*15ed0*/  ISETP.NE.U32.AND P6, PT, R243, RZ, PT ;  /* 0x000000fff300720c */ /* 0x000fe20003fc5070 */
[----:B------:R-:W-:Y:S01]  /*15ee0*/  LDGSTS.E [R11+-0x3c000], desc[UR18][R50.64], P1 ;  /* 0xc4000000320b7fae */ /* 0x000fe20008921852 */
[----:B-1----:R-:W-:-:S02]  /*15ef0*/  LOP3.LUT R8, R3, 0x5c, RZ, 0xfc, !PT ;  /* 0x0000005c03087812 */ /* 0x002fc400078efcff */
[----:B------:R-:W-:Y:S01]  /*15f00*/  SEL R244, R4, RZ, !P5 ;  /* 0x000000ff04f47207 */ /* 0x000fe20006800000 */
[----:B------:R-:W-:Y:S01]  /*15f10*/  LDGSTS.E [R11+-0x3bff8], desc[UR18][R48.64], P4 ;  /* 0xc4008000300b7fae */ /* 0x000fe2000a121852 */
[----:B------:R-:W-:Y:S01]  /*15f20*/  ISETP.GE.AND P5, PT, R8, UR4, PT ;  /* 0x0000000408007c0c */ /* 0x000fe2000bfa6270 */
[----:B------:R-:W-:Y:S01]  /*15f30*/  ULDC UR4, c[0x0][0x230] ;  /* 0x00008c0000047ab9 */ /* 0x000fe20000000800 */
[----:B------:R-:W-:Y:S02]  /*15f40*/  ISETP.NE.U32.AND P1, PT, R242, RZ, PT ;  /* 0x000000fff200720c */ /* 0x000fe40003f25070 */
[----:B----4-:R-:W-:Y:S01]  /*15f50*/  LOP3.LUT R21, R3, 0x5e, RZ, 0xfc, !PT ;  /* 0x0000005e03157812 */ /* 0x010fe200078efcff */
[----:B------:R-:W-:Y:S01]  /*15f60*/  LDGSTS.E [R11+-0x3a000], desc[UR18][R18.64], P0 ;  /* 0xc6000000120b7fae */ /* 0x000fe20008121852 */
[----:B------:R-:W-:Y:S02]  /*15f70*/  SEL R242, R4, RZ, !P5 ;  /* 0x000000ff04f27207 */ /* 0x000fe40006800000 */
[----:B------:R-:W-:Y:S01]  /*15f80*/  LOP3.LUT R9, R2, 0x70, RZ, 0x3c, !PT ;  /* 0x0000007002097812 */ /* 0x000fe200078e3cff */
[----:B------:R-:W-:Y:S01]  /*15f90*/  LDGSTS.E [R11+-0x39ff8], desc[UR18][R16.64], P6 ;  /* 0xc6008000100b7fae */ /* 0x000fe2000b121852 */
[----:B------:R-:W-:-:S02]  /*15fa0*/  SEL R243, R4, RZ, !P2 ;  /* 0x000000ff04f37207 */ /* 0x000fc40005000000 */
[----:B------:R-:W-:Y:S02]  /*15fb0*/  LOP3.LUT R20, R3, 0x7c, RZ, 0xfc, !PT ;  /* 0x0000007c03147812 */ /* 0x000fe400078efcff */
[----:B------:R-:W-:Y:S01]  /*15fc0*/  ISETP.GE.AND P0, PT, R21, UR4, PT ;  /* 0x0000000415007c0c */ /* 0x000fe2000bf06270 */
[----:B------:R-:W-:Y:S01]  /*15fd0*/  ULDC UR4, c[0x0][0x230] ;  /* 0x00008c0000047ab9 */ /* 0x000fe20000000800 */
[----:B------:R-:W-:Y:S02]  /*15fe0*/  ISETP.NE.U32.AND P4, PT, R242, RZ, PT ;  /* 0x000000fff200720c */ /* 0x000fe40003f85070 */
[----:B------:R-:W-:Y:S02]  /*15ff0*/  LOP3.LUT R8, R3, 0x7e, RZ, 0xfc, !PT ;  /* 0x0000007e03087812 */ /* 0x000fe400078efcff */
[----:B------:R-:W-:Y:S02]  /*16000*/  IADD3 R242, R245, 0x100000, R9 ;  /* 0x00100000f5f27810 */ /* 0x000fe40007ffe009 */
[----:B------:R-:W-:-:S02]  /*16010*/  ISETP.NE.U32.AND P2, PT, R244, RZ, PT ;  /* 0x000000fff400720c */ /* 0x000fc40003f45070 */
[----:B------:R-:W-:Y:S02]  /*16020*/  ISETP.NE.U32.AND P5, PT, R243, RZ, PT ;  /* 0x000000fff300720c */ /* 0x000fe40003fa5070 */
[----:B------:R-:W-:Y:S02]  /*16030*/  ISETP.GE.AND P6, PT, R20, UR5, PT ;  /* 0x0000000514007c0c */ /* 0x000fe4000bfc6270 */
[----:B--2---:R-:W-:Y:S01]  /*16040*/  LOP3.LUT R249, R248, 0x7f, RZ, 0xc0, !PT ;  /* 0x0000007ff8f97812 */ /* 0x004fe200078ec0ff */
[----:B------:R-:W-:Y:S01]  /*16050*/  STL [R1+0xe34], R9 ;  /* 0x000e340901007387 */ /* 0x000fe20000100800 */
[----:B------:R-:W-:Y:S01]  /*16060*/  SEL R243, R4, RZ, !P0 ;  /* 0x000000ff04f37207 */ /* 0x000fe20004000000 */
[----:B------:R-:W1:Y:S01]  /*16070*/  LDC R248, c[0x0][0x230] ;  /* 0x00008c00fff87b82 */ /* 0x000e620000000800 */
[----:B------:R-:W-:Y:S01]  /*16080*/  ISETP.GE.AND P0, PT, R8, UR6, PT ;  /* 0x0000000608007c0c */ /* 0x000fe2000bf06270 */
[----:B------:R-:W2:Y:S01]  /*16090*/  S2R R252, SR_TID.X ;  /* 0x0000000000fc7919 */ /* 0x000ea20000002100 */
[----:B------:R-:W-:Y:S01]  /*160a0*/  SEL R244, R4, RZ, !P6 ;  /* 0x000000ff04f47207 */ /* 0x000fe20007000000 */
[----:B------:R-:W-:Y:S01]  /*160b0*/  USHF.L.U32 UR15, UR8, 0x7, URZ ;  /* 0x00000007080f7899 */ /* 0x000fe2000800063f */
[----:B------:R-:W-:Y:S01]  /*160c0*/  ISETP.GE.AND P6, PT, R249, UR4, PT ;  /* 0x00000004f9007c0c */ /* 0x000fe2000bfc6270 */
[----:B------:R-:W-:Y:S01]  /*160d0*/  ULDC UR4, c[0x0][0x230] ;  /* 0x00008c0000047ab9 */ /* 0x000fe20000000800 */
[----:B------:R-:W-:Y:S01]  /*160e0*/  ULDC UR5, c[0x0][0x230] ;  /* 0x00008c0000057ab9 */ /* 0x000fe20000000800 */
[----:B------:R-:W-:Y:S01]  /*160f0*/  UIADD3 UR4, UR4, -0x80, URZ ;  /* 0xffffff8004047890 */ /* 0x000fe2000fffe03f */
[----:B------:R-:W-:Y:S04]  /*16100*/  STL.64 [R1+0x1698], R18 ;  /* 0x0016981201007387 */ /* 0x000fe80000100a00 */
[----:B------:R4:W-:Y:S04]  /*16110*/  STL.64 [R1+0x16a8], R10 ;  /* 0x0016a80a01007387 */ /* 0x0009e80000100a00 */
[----:B------:R4:W-:Y:S04]  /*16120*/  STL.64 [R1+0x16a0], R16 ;  /* 0x0016a01001007387 */ /* 0x0009e80000100a00 */
[----:B------:R2:W-:Y:S04]  /*16130*/  STL.64 [R1+0x16b0], R2 ;  /* 0x0016b00201007387 */ /* 0x0005e80000100a00 */
[----:B----4-:R-:W4:Y:S04]  /*16140*/  LDL.64 R10, [R1+0x250] ;  /* 0x00025000010a7983 */ /* 0x010f280000100a00 */
[----:B------:R-:W4:Y:S04]  /*16150*/  LDL.64 R16, [R1+0x290] ;  /* 0x0002900001107983 */ /* 0x000f280000100a00 */
[----:B------:R-:W4:Y:S04]  /*16160*/  LDL.64 R18, [R1+0x210] ;  /* 0x0002100001127983 */ /* 0x000f280000100a00 */
[----:B------:R-:W4:Y:S04]  /*16170*/  LDL.64 R20, [R1+0x1d0] ;  /* 0x0001d00001147983 */ /* 0x000f280000100a00 */
[----:B------:R-:W4:Y:S04]  /*16180*/  LDL.64 R22, [R1+0x190] ;  /* 0x0001900001167983 */ /* 0x000f280000100a00 */
[----:B------:R-:W4:Y:S04]  /*16190*/  LDL.64 R8, [R1+0x150] ;  /* 0x0001500001087983 */ /* 0x000f280000100a00 */
[----:B---3--:R-:W-:Y:S01]  /*161a0*/  LDGSTS.E [R242+-0x40000], desc[UR18][R6.64], P3 ;  /* 0xc000000006f27fae */ /* 0x008fe20009921852 */
[----:B------:R-:W-:-:S02]  /*161b0*/  ISETP.NE.U32.AND P3, PT, R243, RZ, PT ;  /* 0x000000fff300720c */ /* 0x000fc40003f65070 */
[----:B------:R-:W-:Y:S01]  /*161c0*/  SEL R243, R4, RZ, !P0 ;  /* 0x000000ff04f37207 */ /* 0x000fe20004000000 */
[----:B------:R3:W-:Y:S01]  /*161d0*/  LDGSTS.E [R242+-0x3fff8], desc[UR18][R250.64], P1 ;  /* 0xc0008000faf27fae */ /* 0x0007e20008921852 */
[----:B------:R-:W-:Y:S02]  /*161e0*/  ISETP.NE.U32.AND P0, PT, R244, RZ, PT ;  /* 0x000000fff400720c */ /* 0x000fe40003f05070 */
[----:B------:R-:W-:Y:S01]  /*161f0*/  ISETP.NE.U32.AND P1, PT, R243, RZ, PT ;  /* 0x000000fff300720c */ /* 0x000fe20003f25070 */
[----:B------:R-:W-:Y:S01]  /*16200*/  LDGSTS.E [R242+-0x3e000], desc[UR18][R78.64], P2 ;  /* 0xc20000004ef27fae */ /* 0x000fe20009121852 */
[----:B------:R-:W-:Y:S02]  /*16210*/  SEL R4, R4, RZ, !P6 ;  /* 0x000000ff04047207 */ /* 0x000fe40007000000 */
[----:B------:R-:W-:Y:S01]  /*16220*/  ISETP.GE.AND P2, PT, R249, UR4, PT ;  /* 0x00000004f9007c0c */ /* 0x000fe2000bf46270 */
[----:B------:R-:W-:Y:S01]  /*16230*/  LDGSTS.E [R242+-0x3dff8], desc[UR18][R76.64], P5 ;  /* 0xc20080004cf27fae */ /* 0x000fe2000a921852 */
[----:B------:R-:W-:-:S02]  /*16240*/  ISETP.NE.U32.AND P6, PT, R4, RZ, PT ;  /* 0x000000ff0400720c */ /* 0x000fc40003fc5070 */
[----:B------:R-:W-:Y:S01]  /*16250*/  SEL R4, RZ, 0x4, P2 ;  /* 0x00000004ff047807 */ /* 0x000fe20001000000 */
[----:B------:R-:W-:Y:S01]  /*16260*/  LDGSTS.E [R242+-0x3c000], desc[UR18][R46.64], P4 ;  /* 0xc40000002ef27fae */ /* 0x000fe2000a121852 */
[----:B------:R-:W-:-:S03]  /*16270*/  ISETP.GE.AND P2, PT, R3, UR4, PT ;  /* 0x0000000403007c0c */ /* 0x000fc6000bf46270 */
[----:B--2---:R-:W2:Y:S04]  /*16280*/  LDL.64 R2, [R1+0x2d0] ;  /* 0x0002d00001027983 */ /* 0x004ea80000100a00 */
[----:B------:R-:W4:Y:S04]  /*16290*/  LDL.64 R6, [R1+0x110] ;  /* 0x0001100001067983 */ /* 0x000f280000100a00 */
[----:B------:R-:W-:Y:S04]  /*162a0*/  LDGSTS.E [R242+-0x3bff8], desc[UR18][R44.64], P3 ;  /* 0xc40080002cf27fae */ /* 0x000fe80009921852 */
[----:B------:R-:W-:Y:S04]  /*162b0*/  LDGSTS.E [R242+-0x3a000], desc[UR18][R14.64], P0 ;  /* 0xc60000000ef27fae */ /* 0x000fe80008121852 */
[----:B------:R3:W-:Y:S04]  /*162c0*/  STL.64 [R1+0x16b8], R14 ;  /* 0x0016b80e01007387 */ /* 0x0007e80000100a00 */
[----:B------:R-:W-:Y:S01]  /*162d0*/  LDGSTS.E [R242+-0x39ff8], desc[UR18][R12.64], P1 ;  /* 0xc60080000cf27fae */ /* 0x000fe20008921852 */
[----:B-1----:R-:W-:Y:S01]  /*162e0*/  VIADD R248, R248, 0x7f ;  /* 0x0000007ff8f87836 */ /* 0x002fe20000000000 */
[----:B------:R-:W-:-:S02]  /*162f0*/  ISETP.GE.AND P4, PT, R247, UR4, PT ;  /* 0x00000004f7007c0c */ /* 0x000fc4000bf86270 */
[----:B------:R-:W-:Y:S01]  /*16300*/  SEL R243, RZ, 0x4, P2 ;  /* 0x00000004fff37807 */ /* 0x000fe20001000000 */
[----:B------:R-:W-:Y:S01]  /*16310*/  IMAD R245, R252, 0x100, R252 ;  /* 0x00000100fcf57824 */ /* 0x000fe200078e02fc */
[----:B---3--:R-:W3:Y:S04]  /*16320*/  LDL.64 R14, [R1+0x310] ;  /* 0x00031000010e7983 */ /* 0x008ee80000100a00 */
[----:B------:R1:W-:Y:S04]  /*16330*/  STL.64 [R1+0x16c0], R12 ;  /* 0x0016c00c01007387 */ /* 0x0003e80000100a00 */
[----:B------:R-:W0:Y:S04]  /*16340*/  LDGDEPBAR ;  /* 0x00000000000079af */ /* 0x000e280000000000 */
[----:B-1----:R-:W2:Y:S01]  /*16350*/  LDL.64 R12, [R1+0x350] ;  /* 0x00035000010c7983 */ /* 0x002ea20000100a00 */
[----:B------:R-:W-:-:S04]  /*16360*/  ISETP.GT.AND P5, PT, R248, 0xff, PT ;  /* 0x000000fff800780c */ /* 0x000fc80003fa4270 */
[----:B------:R-:W-:-:S04]  /*16370*/  SEL R4, R4, RZ, P5 ;  /* 0x000000ff04047207 */ /* 0x000fc80002800000 */
[----:B------:R-:W-:Y:S02]  /*16380*/  ISETP.NE.U32.AND P2, PT, R4, RZ, PT ;  /* 0x000000ff0400720c */ /* 0x000fe40003f45070 */
[----:B------:R-:W-:Y:S02]  /*16390*/  SEL R4, RZ, 0x4, P4 ;  /* 0x00000004ff047807 */ /* 0x000fe40002000000 */
[----:B------:R-:W-:Y:S02]  /*163a0*/  ISETP.GE.AND P4, PT, R246, UR4, PT ;  /* 0x00000004f6007c0c */ /* 0x000fe4000bf86270 */
[----:B------:R-:W-:Y:S01]  /*163b0*/  SEL R244, R243, RZ, P5 ;  /* 0x000000fff3f47207 */ /* 0x000fe20002800000 */
[----:B------:R-:W-:Y:S01]  /*163c0*/  IMAD.SHL.U32 R245, R245, 0x4, RZ ;  /* 0x00000004f5f57824 */ /* 0x000fe200078e00ff */
[----:B------:R-:W-:Y:S02]  /*163d0*/  SEL R243, R4, RZ, P5 ;  /* 0x000000ff04f37207 */ /* 0x000fe40002800000 */
[----:B------:R-:W-:-:S02]  /*163e0*/  SEL R4, RZ, 0x4, P4 ;  /* 0x00000004ff047807 */ /* 0x000fc40002000000 */
[----:B------:R-:W-:Y:S02]  /*163f0*/  ISETP.NE.U32.AND P4, PT, R243, RZ, PT ;  /* 0x000000fff300720c */ /* 0x000fe40003f85070 */
[----:B------:R-:W-:Y:S02]  /*16400*/  SEL R243, R4, RZ, P5 ;  /* 0x000000ff04f37207 */ /* 0x000fe40002800000 */
[----:B------:R-:W-:Y:S02]  /*16410*/  LOP3.LUT R4, R245, 0x1807c, RZ, 0xc0, !PT ;  /* 0x0001807cf5047812 */ /* 0x000fe400078ec0ff */
[----:B------:R-:W-:-:S03]  /*16420*/  ISETP.NE.U32.AND P0, PT, R243, RZ, PT ;  /* 0x000000fff300720c */ /* 0x000fc60003f05070 */
[----:B------:R-:W-:Y:S01]  /*16430*/  VIADD R243, R4, UR7 ;  /* 0x0000000704f37c36 */ /* 0x000fe20008000000 */
[----:B------:R-:W-:Y:S01]  /*16440*/  ISETP.NE.U32.AND P3, PT, R244, RZ, PT ;  /* 0x000000fff400720c */ /* 0x000fe20003f65070 */
[----:B------:R1:W-:Y:S01]  /*16450*/  STL.64 [R1+0x16c8], R4 ;  /* 0x0016c80401007387 */ /* 0x0003e20000100a00 */
[C---:B------:R-:W-:Y:S02]  /*16460*/  LOP3.LUT R244, R4.reuse, 0x10, RZ, 0x3c, !PT ;  /* 0x0000001004f47812 */ /* 0x040fe400078e3cff */
[C---:B------:R-:W-:Y:S02]  /*16470*/  LOP3.LUT R251, R4.reuse, 0x20, RZ, 0x3c, !PT ;  /* 0x0000002004fb7812 */ /* 0x040fe400078e3cff */
[C---:B------:R-:W-:Y:S02]  /*16480*/  LOP3.LUT R246, R4.reuse, 0x30, RZ, 0x3c, !PT ;  /* 0x0000003004f67812 */ /* 0x040fe400078e3cff */
[C---:B------:R-:W-:Y:S02]  /*16490*/  LOP3.LUT R247, R4.reuse, 0x40, RZ, 0x3c, !PT ;  /* 0x0000004004f77812 */ /* 0x040fe400078e3cff */
[----:B------:R-:W-:-:S02]  /*164a0*/  LOP3.LUT R248, R4, 0x50, RZ, 0x3c, !PT ;  /* 0x0000005004f87812 */ /* 0x000fc400078e3cff */
[C---:B------:R-:W-:Y:S02]  /*164b0*/  LOP3.LUT R249, R4.reuse, 0x60, RZ, 0x3c, !PT ;  /* 0x0000006004f97812 */ /* 0x040fe400078e3cff */
[----:B------:R-:W-:Y:S02]  /*164c0*/  LOP3.LUT R250, R4, 0x70, RZ, 0x3c, !PT ;  /* 0x0000007004fa7812 */ /* 0x000fe400078e3cff */
[----:B-1----:R-:W4:Y:S04]  /*164d0*/  LDL.64 R4, [R1+0x4a8] ;  /* 0x0004a80001047983 */ /* 0x002f280000100a00 */
[----:B--2---:R-:W-:Y:S04]  /*164e0*/  LDGSTS.E [R243], desc[UR18][R12.64], P6 ;  /* 0x000000000cf37fae */ /* 0x004fe8000b121852 */
[----:B---3--:R-:W-:Y:S04]  /*164f0*/  LDGSTS.E [R243+0x400], desc[UR18][R14.64], P6 ;  /* 0x004000000ef37fae */ /* 0x008fe8000b121852 */
[----:B------:R-:W-:Y:S04]  /*16500*/  LDGSTS.E [R243+0x800], desc[UR18][R2.64], P6 ;  /* 0x0080000002f37fae */ /* 0x000fe8000b121852 */
[----:B----4-:R-:W-:Y:S04]  /*16510*/  LDGSTS.E [R243+0xc00], desc[UR18][R16.64], P6 ;  /* 0x00c0000010f37fae */ /* 0x010fe8000b121852 */
[----:B------:R-:W-:Y:S04]  /*16520*/  LDGSTS.E [R243+0x1000], desc[UR18][R10.64], P6 ;  /* 0x010000000af37fae */ /* 0x000fe8000b121852 */
        /* <DEDUP_REMOVED lines=9> */
[----:B------:R-:W2:Y:S04]  /*165c0*/  LDL.64 R12, [R1+0x348] ;  /* 0x00034800010c7983 */ /* 0x000ea80000100a00 */
[----:B------:R-:W3:Y:S04]  /*165d0*/  LDL.64 R14, [R1+0x308] ;  /* 0x00030800010e7983 */ /* 0x000ee80000100a00 */
[----:B------:R-:W4:Y:S04]  /*165e0*/  LDL.64 R2, [R1+0x2c8] ;  /* 0x0002c80001027983 */ /* 0x000f280000100a00 */
[----:B------:R-:W4:Y:S04]  /*165f0*/  LDL.64 R16, [R1+0x288] ;  /* 0x0002880001107983 */ /* 0x000f280000100a00 */
[----:B------:R-:W4:Y:S04]  /*16600*/  LDL.64 R10, [R1+0x248] ;  /* 0x00024800010a7983 */ /* 0x000f280000100a00 */
[----:B------:R-:W4:Y:S04]  /*16610*/  LDL.64 R18, [R1+0x208] ;  /* 0x0002080001127983 */ /* 0x000f280000100a00 */
[----:B------:R-:W4:Y:S04]  /*16620*/  LDL.64 R20, [R1+0x1c8] ;  /* 0x0001c80001147983 */ /* 0x000f280000100a00 */
[----:B------:R-:W4:Y:S04]  /*16630*/  LDL.64 R22, [R1+0x188] ;  /* 0x0001880001167983 */ /* 0x000f280000100a00 */
[----:B------:R-:W4:Y:S04]  /*16640*/  LDL.64 R8, [R1+0x148] ;  /* 0x0001480001087983 */ /* 0x000f280000100a00 */
[----:B------:R-:W4:Y:S04]  /*16650*/  LDL.64 R6, [R1+0x108] ;  /* 0x0001080001067983 */ /* 0x000f280000100a00 */
[----:B------:R-:W-:Y:S04]  /*16660*/  LDGSTS.E [R243+0x3800], desc[UR18][R150.64], P6 ;  /* 0x0380000096f37fae */ /* 0x000fe8000b121852 */
[----:B------:R-:W-:Y:S04]  /*16670*/  LDGSTS.E [R243+0x3c00], desc[UR18][R166.64], P6 ;  /* 0x03c00000a6f37fae */ /* 0x000fe8000b121852 */
[----:B------:R1:W-:Y:S04]  /*16680*/  STL.64 [R1+0x1520], R166 ;  /* 0x001520a601007387 */ /* 0x0003e80000100a00 */
[----:B------:R-:W-:Y:S04]  /*16690*/  LDGSTS.E [R243+0x4000], desc[UR18][R182.64], P6 ;  /* 0x04000000b6f37fae */ /* 0x000fe8000b121852 */
[----:B------:R-:W-:Y:S04]  /*166a0*/  LDGSTS.E [R243+0x4400], desc[UR18][R198.64], P6 ;  /* 0x04400000c6f37fae */ /* 0x000fe8000b121852 */
[----:B-1----:R-:W2:Y:S04]  /*166b0*/  LDL.64 R166, [R1+0x468] ;  /* 0x0004680001a67983 */ /* 0x002ea80000100a00 */
[----:B------:R1:W-:Y:S04]  /*166c0*/  STL.64 [R1+0x1528], R182 ;  /* 0x001528b601007387 */ /* 0x0003e80000100a00 */
[----:B------:R-:W-:Y:S04]  /*166d0*/  LDGSTS.E [R243+0x4800], desc[UR18][R214.64], P6 ;  /* 0x04800000d6f37fae */ /* 0x000fe8000b121852 */
[----:B------:R-:W-:Y:S04]  /*166e0*/  LDGSTS.E [R243+0x4c00], desc[UR18][R230.64], P6 ;  /* 0x04c00000e6f37fae */ /* 0x000fe8000b121852 */
[----:B-1----:R-:W3:Y:S04]  /*166f0*/  LDL.64 R182, [R1+0x428] ;  /* 0x0004280001b67983 */ /* 0x002ee80000100a00 */
[----:B------:R1:W-:Y:S04]  /*16700*/  STL.64 [R1+0x1530], R198 ;  /* 0x001530c601007387 */ /* 0x0003e80000100a00 */
[----:B-1----:R-:W4:Y:S04]  /*16710*/  LDL.64 R198, [R1+0x3e8] ;  /* 0x0003e80001c67983 */ /* 0x002f280000100a00 */
[----:B------:R1:W-:Y:S04]  /*16720*/  STL.64 [R1+0x1538], R214 ;  /* 0x001538d601007387 */ /* 0x0003e80000100a00 */
[----:B-1----:R-:W2:Y:S04]  /*16730*/  LDL.64 R214, [R1+0x3a8] ;  /* 0x0003a80001d67983 */ /* 0x002ea80000100a00 */
[----:B------:R1:W-:Y:S04]  /*16740*/  STL.64 [R1+0x1540], R230 ;  /* 0x001540e601007387 */ /* 0x0003e80000100a00 */
[----:B-1----:R-:W3:Y:S01]  /*16750*/  LDL.64 R230, [R1+0x368] ;  /* 0x0003680001e67983 */ /* 0x002ee20000100a00 */
[----:B------:R-:W-:Y:S01]  /*16760*/  VIADD R244, R244, UR7 ;  /* 0x00000007f4f47c36 */ /* 0x000fe20008000000 */
[----:B------:R-:W1:Y:S02]  /*16770*/  S2R R245, SR_TID.X ;  /* 0x0000000000f57919 */ /* 0x000e640000002100 */
[----:B---3--:R-:W-:Y:S04]  /*16780*/  LDGSTS.E [R243+0x5000], desc[UR18][R230.64], P6 ;  /* 0x05000000e6f37fae */ /* 0x008fe8000b121852 */
[----:B--2---:R-:W-:Y:S04]  /*16790*/  LDGSTS.E [R243+0x5400], desc[UR18][R214.64], P6 ;  /* 0x05400000d6f37fae */ /* 0x004fe8000b121852 */
[----:B----4-:R-:W-:Y:S04]  /*167a0*/  LDGSTS.E [R243+0x5800], desc[UR18][R198.64], P6 ;  /* 0x05800000c6f37fae */ /* 0x010fe8000b121852 */
[----:B------:R-:W-:Y:S04]  /*167b0*/  LDGSTS.E [R243+0x5c00], desc[UR18][R182.64], P6 ;  /* 0x05c00000b6f37fae */ /* 0x000fe8000b121852 */
[----:B------:R-:W-:Y:S04]  /*167c0*/  LDGSTS.E [R243+0x6000], desc[UR18][R166.64], P6 ;  /* 0x06000000a6f37fae */ /* 0x000fe8000b121852 */
[----:B------:R-:W-:Y:S04]  /*167d0*/  LDGSTS.E [R243+0x6400], desc[UR18][R4.64], P6 ;  /* 0x0640000004f37fae */ /* 0x000fe8000b121852 */
[----:B------:R-:W-:Y:S04]  /*167e0*/  LDGSTS.E [R243+0x6800], desc[UR18][R232.64], P6 ;  /* 0x06800000e8f37fae */ /* 0x000fe8000b121852 */
[----:B------:R-:W-:Y:S04]  /*167f0*/  LDGSTS.E [R243+0x6c00], desc[UR18][R216.64], P6 ;  /* 0x06c00000d8f37fae */ /* 0x000fe8000b121852 */
[----:B------:R-:W-:Y:S04]  /*16800*/  LDGSTS.E [R243+0x7000], desc[UR18][R200.64], P6 ;  /* 0x07000000c8f37fae */ /* 0x000fe8000b121852 */
[----:B------:R-:W2:Y:S04]  /*16810*/  LDL.LU.64 R232, [R1+0x1808] ;  /* 0x0018080001e87983 */ /* 0x000ea80000300a00 */
[----:B------:R-:W3:Y:S04]  /*16820*/  LDL.LU.64 R216, [R1+0x1800] ;  /* 0x0018000001d87983 */ /* 0x000ee80000300a00 */
[----:B------:R-:W4:Y:S04]  /*16830*/  LDL.LU.64 R200, [R1+0x17f8] ;  /* 0x0017f80001c87983 */ /* 0x000f280000300a00 */
[----:B------:R-:W-:Y:S04]  /*16840*/  LDGSTS.E [R243+0x7400], desc[UR18][R184.64], P6 ;  /* 0x07400000b8f37fae */ /* 0x000fe8000b121852 */
[----:B------:R-:W-:Y:S04]  /*16850*/  LDGSTS.E [R243+0x7800], desc[UR18][R168.64], P6 ;  /* 0x07800000a8f37fae */ /* 0x000fe8000b121852 */
[----:B------:R-:W-:Y:S04]  /*16860*/  LDGSTS.E [R243+0x7c00], desc[UR18][R152.64], P6 ;  /* 0x07c0000098f37fae */ /* 0x000fe8000b121852 */
[----:B------:R-:W2:Y:S04]  /*16870*/  LDL.LU.64 R184, [R1+0x17f0] ;  /* 0x0017f00001b87983 */ /* 0x000ea80000300a00 */
[----:B------:R-:W3:Y:S04]  /*16880*/  LDL.LU.64 R168, [R1+0x17e8] ;  /* 0x0017e80001a87983 */ /* 0x000ee80000300a00 */
[----:B------:R-:W4:Y:S04]  /*16890*/  LDL.LU.64 R152, [R1+0x17e0] ;  /* 0x0017e00001987983 */ /* 0x000f280000300a00 */
[----:B------:R-:W2:Y:S04]  /*168a0*/  LDL.LU.64 R230, [R1+0x100] ;  /* 0x0001000001e67983 */ /* 0x000ea80000300a00 */
[----:B------:R-:W2:Y:S04]  /*168b0*/  LDL.64 R198, [R1+0x370] ;  /* 0x0003700001c67983 */ /* 0x000ea80000100a00 */
[----:B------:R-:W2:Y:S04]  /*168c0*/  LDL.64 R182, [R1+0x3b0] ;  /* 0x0003b00001b67983 */ /* 0x000ea80000100a00 */
[----:B------:R-:W2:Y:S04]  /*168d0*/  LDL.64 R166, [R1+0x3f0] ;  /* 0x0003f00001a67983 */ /* 0x000ea80000100a00 */
[----:B------:R-:W-:Y:S04]  /*168e0*/  LDGSTS.E [R244+0x80], desc[UR18][R12.64], P6 ;  /* 0x000800000cf47fae */ /* 0x000fe8000b121852 */
        /* <DEDUP_REMOVED lines=18> */
[----:B------:R-:W2:Y:S01]  /*16a10*/  LDL.64 R8, [R1+0x1c0] ;  /* 0x0001c00001087983 */ /* 0x000ea20000100a00 */
[----:B-1----:R-:W-:-:S03]  /*16a20*/  SHF.R.U32.HI R245, RZ, 0x6, R245 ;  /* 0x00000006fff57819 */ /* 0x002fc600000116f5 */
[----:B------:R-:W-:Y:S04]  /*16a30*/  LDGSTS.E [R244+0x2880], desc[UR18][R88.64], P6 ;  /* 0x0288000058f47fae */ /* 0x000fe8000b121852 */
[----:B------:R-:W2:Y:S04]  /*16a40*/  LDL.64 R6, [R1+0x180] ;  /* 0x0001800001067983 */ /* 0x000ea80000100a00 */
[----:B------:R-:W-:Y:S01]  /*16a50*/  LDGSTS.E [R244+0x2c80], desc[UR18][R104.64], P6 ;  /* 0x02c8000068f47fae */ /* 0x000fe2000b121852 */
[----:B------:R-:W-:-:S03]  /*16a60*/  SGXT.U32 R245, R245, 0x1 ;  /* 0x00000001f5f5781a */ /* 0x000fc60000000000 */
[----:B------:R-:W-:Y:S04]  /*16a70*/  LDGSTS.E [R244+0x3080], desc[UR18][R120.64], P6 ;  /* 0x0308000078f47fae */ /* 0x000fe8000b121852 */
[----:B------:R-:W-:Y:S01]  /*16a80*/  LDGSTS.E [R244+0x3480], desc[UR18][R136.64], P6 ;  /* 0x0348000088f47fae */ /* 0x000fe2000b121852 */
[----:B------:R-:W-:-:S04]  /*16a90*/  LOP3.LUT R245, R245, 0x22, RZ, 0xfc, !PT ;  /* 0x00000022f5f57812 */ /* 0x000fc800078efcff */
[----:B------:R-:W-:Y:S02]  /*16aa0*/  ISETP.GE.AND P1, PT, R245, UR4, PT ;  /* 0x00000004f5007c0c */ /* 0x000fe4000bf26270 */
[----:B------:R-:W-:-:S04]  /*16ab0*/  SHF.R.U32.HI R245, RZ, 0x6, R252 ;  /* 0x00000006fff57819 */ /* 0x000fc800000116fc */
[----:B------:R-:W-:-:S04]  /*16ac0*/  SGXT.U32 R245, R245, 0x1 ;  /* 0x00000001f5f5781a */ /* 0x000fc80000000000 */
[----:B------:R-:W-:Y:S02]  /*16ad0*/  LOP3.LUT R245, R245, 0x40, RZ, 0xfc, !PT ;  /* 0x00000040f5f57812 */ /* 0x000fe400078efcff */
[----:B------:R-:W-:Y:S02]  /*16ae0*/  SEL R252, RZ, 0x4, P1 ;  /* 0x00000004fffc7807 */ /* 0x000fe40000800000 */
[----:B------:R-:W-:Y:S01]  /*16af0*/  ISETP.GE.AND P1, PT, R245, UR4, PT ;  /* 0x00000004f5007c0c */ /* 0x000fe2000bf26270 */
[----:B------:R-:W-:Y:S01]  /*16b00*/  VIADD R245, R251, UR7 ;  /* 0x00000007fbf57c36 */ /* 0x000fe20008000000 */
[----:B----4-:R-:W-:Y:S04]  /*16b10*/  LDGSTS.E [R244+0x3880], desc[UR18][R152.64], P6 ;  /* 0x0388000098f47fae */ /* 0x010fe8000b121852 */
[----:B---3--:R-:W-:Y:S04]  /*16b20*/  LDGSTS.E [R244+0x3c80], desc[UR18][R168.64], P6 ;  /* 0x03c80000a8f47fae */ /* 0x008fe8000b121852 */
[----:B--2---:R-:W-:Y:S04]  /*16b30*/  LDGSTS.E [R244+0x4080], desc[UR18][R184.64], P6 ;  /* 0x04080000b8f47fae */ /* 0x004fe8000b121852 */
[----:B------:R-:W-:Y:S04]  /*16b40*/  LDGSTS.E [R244+0x4480], desc[UR18][R200.64], P6 ;  /* 0x04480000c8f47fae */ /* 0x000fe8000b121852 */
[----:B------:R-:W-:Y:S04]  /*16b50*/  LDGSTS.E [R244+0x4880], desc[UR18][R216.64], P6 ;  /* 0x04880000d8f47fae */ /* 0x000fe8000b121852 */
[----:B------:R-:W-:Y:S04]  /*16b60*/  LDGSTS.E [R244+0x4c80], desc[UR18][R232.64], P6 ;  /* 0x04c80000e8f47fae */ /* 0x000fe8000b121852 */
[----:B------:R-:W-:Y:S04]  /*16b70*/  STL.64 [R1+0x1548], R152 ;  /* 0x0015489801007387 */ /* 0x000fe80000100a00 */
        /* <DEDUP_REMOVED lines=9> */
[----:B------:R1:W-:Y:S04]  /*16c10*/  STL.64 [R1+0x1570], R232 ;  /* 0x001570e801007387 */ /* 0x0003e80000100a00 */
[----:B------:R-:W-:Y:S04]  /*16c20*/  LDGSTS.E [R244+0x6480], desc[UR18][R14.64], P6 ;  /* 0x064800000ef47fae */ /* 0x000fe8000b121852 */
[----:B------:R-:W-:Y:S04]  /*16c30*/  LDGSTS.E [R244+0x6880], desc[UR18][R234.64], P6 ;  /* 0x06880000eaf47fae */ /* 0x000fe8000b121852 */
[----:B-1----:R-:W2:Y:S04]  /*16c40*/  LDL.LU.64 R232, [R1+0x140] ;  /* 0x0001400001e87983 */ /* 0x002ea80000300a00 */
[----:B------:R-:W-:Y:S04]  /*16c50*/  LDGSTS.E [R244+0x6c80], desc[UR18][R218.64], P6 ;  /* 0x06c80000daf47fae */ /* 0x000fe8000b121852 */
[----:B------:R-:W3:Y:S04]  /*16c60*/  LDL.LU.64 R234, [R1+0x17d8] ;  /* 0x0017d80001ea7983 */ /* 0x000ee80000300a00 */
[----:B------:R-:W-:Y:S04]  /*16c70*/  LDGSTS.E [R244+0x7080], desc[UR18][R202.64], P6 ;  /* 0x07080000caf47fae */ /* 0x000fe8000b121852 */
[----:B------:R-:W4:Y:S04]  /*16c80*/  LDL.LU.64 R218, [R1+0x17d0] ;  /* 0x0017d00001da7983 */ /* 0x000f280000300a00 */
        /* <DEDUP_REMOVED lines=8> */
[----:B------:R-:W3:Y:S04]  /*16d10*/  LDL.LU.64 R216, [R1+0x138] ;  /* 0x0001380001d87983 */ /* 0x000ee80000300a00 */
[----:B------:R-:W3:Y:S04]  /*16d20*/  LDL.LU.64 R214, [R1+0xf8] ;  /* 0x0000f80001d67983 */ /* 0x000ee80000300a00 */
[----:B------:R-:W3:Y:S04]  /*16d30*/  LDL.64 R182, [R1+0x378] ;  /* 0x0003780001b67983 */ /* 0x000ee80000100a00 */
[----:B------:R-:W3:Y:S04]  /*16d40*/  LDL.64 R166, [R1+0x3b8] ;  /* 0x0003b80001a67983 */ /* 0x000ee80000100a00 */
[----:B------:R-:W3:Y:S04]  /*16d50*/  LDL.64 R4, [R1+0x3f8] ;  /* 0x0003f80001047983 */ /* 0x000ee80000100a00 */
[----:B------:R-:W3:Y:S04]  /*16d60*/  LDL.64 R12, [R1+0x438] ;  /* 0x00043800010c7983 */ /* 0x000ee80000100a00 */
[----:B------:R-:W3:Y:S04]  /*16d70*/  LDL.64 R14, [R1+0x478] ;  /* 0x00047800010e7983 */ /* 0x000ee80000100a00 */
[----:B------:R-:W3:Y:S04]  /*16d80*/  LDL.64 R2, [R1+0x4b8] ;  /* 0x0004b80001027983 */ /* 0x000ee80000100a00 */
[----:B------:R-:W-:Y:S04]  /*16d90*/  LDGSTS.E [R245+0x500], desc[UR18][R16.64], P6 ;  /* 0x0050000010f57fae */ /* 0x000fe8000b121852 */
[----:B------:R-:W-:Y:S04]  /*16da0*/  LDGSTS.E [R245+0x900], desc[UR18][R10.64], P6 ;  /* 0x009000000af57fae */ /* 0x000fe8000b121852 */
[----:B------:R-:W-:Y:S04]  /*16db0*/  LDGSTS.E [R245+0xd00], desc[UR18][R18.64], P6 ;  /* 0x00d0000012f57fae */ /* 0x000fe8000b121852 */
        /* <DEDUP_REMOVED lines=8> */
[----:B------:R-:W-:Y:S04]  /*16e40*/  LDGSTS.E [R245+0x1d00], desc[UR18][R6.64], P6 ;  /* 0x01d0000006f57fae */ /* 0x000fe8000b121852 */
[----:B------:R-:W3:Y:S04]  /*16e50*/  LDL.64 R8, [R1+0x1f8] ;  /* 0x0001f80001087983 */ /* 0x000ee80000100a00 */
[----:B------:R-:W3:Y:S01]  /*16e60*/  LDL.64 R6, [R1+0x1b8] ;  /* 0x0001b80001067983 */ /* 0x000ee20000100a00 */
[----:B------:R-:W-:-:S03]  /*16e70*/  VIADD R246, R246, UR7 ;  /* 0x00000007f6f67c36 */ /* 0x000fc60008000000 */
[----:B--2---:R-:W-:Y:S04]  /*16e80*/  LDGSTS.E [R245+0x2100], desc[UR18][R232.64], P6 ;  /* 0x02100000e8f57fae */ /* 0x004fe8000b121852 */
[----:B------:R-:W-:Y:S04]  /*16e90*/  LDGSTS.E [R245+0x2500], desc[UR18][R230.64], P6 ;  /* 0x02500000e6f57fae */ /* 0x000fe8000b121852 */
[----:B------:R-:W-:Y:S04]  /*16ea0*/  LDGSTS.E [R245+0x2900], desc[UR18][R90.64], P6 ;  /* 0x029000005af57fae */ /* 0x000fe8000b121852 */
[----:B------:R-:W-:Y:S04]  /*16eb0*/  LDGSTS.E [R245+0x2d00], desc[UR18][R106.64], P6 ;  /* 0x02d000006af57fae */ /* 0x000fe8000b121852 */
[----:B------:R-:W-:Y:S04]  /*16ec0*/  LDGSTS.E [R245+0x3100], desc[UR18][R122.64], P6 ;  /* 0x031000007af57fae */ /* 0x000fe8000b121852 */
[----:B------:R-:W-:Y:S04]  /*16ed0*/  LDGSTS.E [R245+0x3500], desc[UR18][R138.64], P6 ;  /* 0x035000008af57fae */ /* 0x000fe8000b121852 */
[----:B------:R-:W-:Y:S04]  /*16ee0*/  STL.64 [R1+0x1590], R232 ;  /* 0x001590e801007387 */ /* 0x000fe80000100a00 */
[----:B------:R-:W-:Y:S04]  /*16ef0*/  STL.64 [R1+0x1578], R230 ;  /* 0x001578e601007387 */ /* 0x000fe80000100a00 */
[----:B----4-:R-:W-:Y:S04]  /*16f00*/  LDGSTS.E [R245+0x3900], desc[UR18][R154.64], P6 ;  /* 0x039000009af57fae */ /* 0x010fe8000b121852 */
[----:B---3--:R-:W-:Y:S04]  /*16f10*/  LDGSTS.E [R245+0x3d00], desc[UR18][R170.64], P6 ;  /* 0x03d00000aaf57fae */ /* 0x008fe8000b121852 */
[----:B------:R-:W-:Y:S04]  /*16f20*/  LDGSTS.E [R245+0x4100], desc[UR18][R186.64], P6 ;  /* 0x04100000baf57fae */ /* 0x000fe8000b121852 */
[----:B------:R-:W-:Y:S04]  /*16f30*/  LDGSTS.E [R245+0x4500], desc[UR18][R202.64], P6 ;  /* 0x04500000caf57fae */ /* 0x000fe8000b121852 */
[----:B------:R-:W-:Y:S04]  /*16f40*/  LDGSTS.E [R245+0x4900], desc[UR18][R218.64], P6 ;  /* 0x04900000daf57fae */ /* 0x000fe8000b121852 */
        /* <DEDUP_REMOVED lines=9> */
[----:B------:R-:W-:Y:S04]  /*16fe0*/  STL.64 [R1+0x15a0], R202 ;  /* 0x0015a0ca01007387 */ /* 0x000fe80000100a00 */
[----:B------:R-:W-:Y:S04]  /*16ff0*/  LDGSTS.E [R245+0x6100], desc[UR18][R14.64], P6 ;  /* 0x061000000ef57fae */ /* 0x000fe8000b121852 */
[----:B------:R-:W-:Y:S04]  /*17000*/  STL.64 [R1+0x15a8], R218 ;  /* 0x0015a8da01007387 */ /* 0x000fe80000100a00 */
[----:B------:R-:W-:Y:S04]  /*17010*/  LDGSTS.E [R245+0x6500], desc[UR18][R2.64], P6 ;  /* 0x0650000002f57fae */ /* 0x000fe8000b121852 */
[----:B------:R-:W-:Y:S04]  /*17020*/  STL.64 [R1+0x15b0], R234 ;  /* 0x0015b0ea01007387 */ /* 0x000fe80000100a00 */
[----:B------:R-:W-:Y:S04]  /*17030*/  LDGSTS.E [R245+0x6900], desc[UR18][R236.64], P6 ;  /* 0x06900000ecf57fae */ /* 0x000fe8000b121852 */
[----:B------:R-:W-:Y:S04]  /*17040*/  LDGSTS.E [R245+0x6d00], desc[UR18][R220.64], P6 ;  /* 0x06d00000dcf57fae */ /* 0x000fe8000b121852 */
[----:B------:R-:W-:Y:S04]  /*17050*/  LDGSTS.E [R245+0x7100], desc[UR18][R204.64], P6 ;  /* 0x07100000ccf57fae */ /* 0x000fe8000b121852 */
[----:B------:R-:W3:Y:S04]  /*17060*/  LDL.LU.64 R236, [R1+0x17a8] ;  /* 0x0017a80001ec7983 */ /* 0x000ee80000300a00 */
[----:B------:R-:W4:Y:S04]  /*17070*/  LDL.LU.64 R220, [R1+0x17a0] ;  /* 0x0017a00001dc7983 */ /* 0x000f280000300a00 */
[----:B------:R-:W3:Y:S04]  /*17080*/  LDL.LU.64 R204, [R1+0x1798] ;  /* 0x0017980001cc7983 */ /* 0x000ee80000300a00 */
[----:B------:R-:W-:Y:S04]  /*17090*/  LDGSTS.E [R245+0x7500], desc[UR18][R188.64], P6 ;  /* 0x07500000bcf57fae */ /* 0x000fe8000b121852 */
[----:B------:R-:W-:Y:S04]  /*170a0*/  LDGSTS.E [R245+0x7900], desc[UR18][R172.64], P6 ;  /* 0x07900000acf57fae */ /* 0x000fe8000b121852 */
[----:B------:R-:W-:Y:S04]  /*170b0*/  LDGSTS.E [R245+0x7d00], desc[UR18][R156.64], P6 ;  /* 0x07d000009cf57fae */ /* 0x000fe8000b121852 */
[----:B------:R-:W4:Y:S04]  /*170c0*/  LDL.LU.64 R188, [R1+0x1790] ;  /* 0x0017900001bc7983 */ /* 0x000f280000300a00 */
[----:B------:R-:W3:Y:S04]  /*170d0*/  LDL.LU.64 R172, [R1+0x1788] ;  /* 0x0017880001ac7983 */ /* 0x000ee80000300a00 */
[----:B------:R-:W4:Y:S04]  /*170e0*/  LDL.LU.64 R156, [R1+0x1780] ;  /* 0x00178000019c7983 */ /* 0x000f280000300a00 */
[----:B------:R-:W3:Y:S04]  /*170f0*/  LDL.LU.64 R232, [R1+0x170] ;  /* 0x0001700001e87983 */ /* 0x000ee80000300a00 */
[----:B------:R-:W3:Y:S04]  /*17100*/  LDL.LU.64 R200, [R1+0x130] ;  /* 0x0001300001c87983 */ /* 0x000ee80000300a00 */
[----:B------:R-:W3:Y:S04]  /*17110*/  LDL.LU.64 R198, [R1+0xf0] ;  /* 0x0000f00001c67983 */ /* 0x000ee80000300a00 */
[----:B------:R-:W-:Y:S04]  /*17120*/  STL.64 [R1+0x1488], R244 ;  /* 0x001488f401007387 */ /* 0x000fe80000100a00 */
[----:B------:R-:W3:Y:S04]  /*17130*/  LDL.64 R12, [R1+0x380] ;  /* 0x00038000010c7983 */ /* 0x000ee80000100a00 */
[----:B------:R-:W3:Y:S04]  /*17140*/  LDL.64 R14, [R1+0x3c0] ;  /* 0x0003c000010e7983 */ /* 0x000ee80000100a00 */
[----:B------:R-:W-:Y:S04]  /*17150*/  LDGSTS.E [R246+0x180], desc[UR18][R16.64], P6 ;  /* 0x0018000010f67fae */ /* 0x000fe8000b121852 */
        /* <DEDUP_REMOVED lines=26> */
[----:B----4-:R-:W-:Y:S04]  /*17300*/  LDGSTS.E [R246+0x3980], desc[UR18][R156.64], P6 ;  /* 0x039800009cf67fae */ /* 0x010fe8000b121852 */
[----:B------:R-:W-:Y:S04]  /*17310*/  STL.64 [R1+0x15d0], R156 ;  /* 0x0015d09c01007387 */ /* 0x000fe80000100a00 */
[----:B---3--:R-:W-:Y:S04]  /*17320*/  LDGSTS.E [R246+0x3d80], desc[UR18][R172.64], P6 ;  /* 0x03d80000acf67fae */ /* 0x008fe8000b121852 */
[----:B------:R1:W-:Y:S04]  /*17330*/  STL.64 [R1+0x15d8], R172 ;  /* 0x0015d8ac01007387 */ /* 0x0003e80000100a00 */
[----:B------:R-:W-:Y:S04]  /*17340*/  LDGSTS.E [R246+0x4180], desc[UR18][R188.64], P6 ;  /* 0x04180000bcf67fae */ /* 0x000fe8000b121852 */
[----:B------:R-:W-:Y:S04]  /*17350*/  LDGSTS.E [R246+0x4580], desc[UR18][R204.64], P6 ;  /* 0x04580000ccf67fae */ /* 0x000fe8000b121852 */
[----:B-1----:R-:W3:Y:S04]  /*17360*/  LDL.LU.64 R172, [R1+0x1f0] ;  /* 0x0001f00001ac7983 */ /* 0x002ee80000300a00 */
        /* <DEDUP_REMOVED lines=9> */
[----:B-1----:R-:W4:Y:S04]  /*17400*/  LDL.LU.64 R236, [R1+0x230] ;  /* 0x0002300001ec7983 */ /* 0x002f280000300a00 */
[----:B------:R-:W-:Y:S04]  /*17410*/  LDGSTS.E [R246+0x5d80], desc[UR18][R16.64], P6 ;  /* 0x05d8000010f67fae */ /* 0x000fe8000b121852 */
[----:B------:R-:W-:Y:S04]  /*17420*/  LDGSTS.E [R246+0x6180], desc[UR18][R10.64], P6 ;  /* 0x061800000af67fae */ /* 0x000fe8000b121852 */
[----:B------:R-:W-:Y:S04]  /*17430*/  LDGSTS.E [R246+0x6580], desc[UR18][R18.64], P6 ;  /* 0x0658000012f67fae */ /* 0x000fe8000b121852 */
[----:B------:R-:W-:Y:S04]  /*17440*/  LDGSTS.E [R246+0x6980], desc[UR18][R238.64], P6 ;  /* 0x06980000eef67fae */ /* 0x000fe8000b121852 */
[----:B------:R-:W-:Y:S04]  /*17450*/  LDGSTS.E [R246+0x6d80], desc[UR18][R222.64], P6 ;  /* 0x06d80000def67fae */ /* 0x000fe8000b121852 */
[----:B------:R-:W-:Y:S04]  /*17460*/  LDGSTS.E [R246+0x7180], desc[UR18][R206.64], P6 ;  /* 0x07180000cef67fae */ /* 0x000fe8000b121852 */
[----:B------:R-:W2:Y:S04]  /*17470*/  LDL.LU.64 R238, [R1+0x1778] ;  /* 0x0017780001ee7983 */ /* 0x000ea80000300a00 */
[----:B------:R-:W2:Y:S04]  /*17480*/  LDL.LU.64 R222, [R1+0x1770] ;  /* 0x0017700001de7983 */ /* 0x000ea80000300a00 */
[----:B------:R-:W2:Y:S04]  /*17490*/  LDL.LU.64 R206, [R1+0x1768] ;  /* 0x0017680001ce7983 */ /* 0x000ea80000300a00 */
[----:B------:R-:W-:Y:S04]  /*174a0*/  LDGSTS.E [R246+0x7580], desc[UR18][R190.64], P6 ;  /* 0x07580000bef67fae */ /* 0x000fe8000b121852 */
[----:B------:R-:W-:Y:S04]  /*174b0*/  LDGSTS.E [R246+0x7980], desc[UR18][R174.64], P6 ;  /* 0x07980000aef67fae */ /* 0x000fe8000b121852 */
[----:B------:R-:W-:Y:S04]  /*174c0*/  LDGSTS.E [R246+0x7d80], desc[UR18][R158.64], P6 ;  /* 0x07d800009ef67fae */ /* 0x000fe8000b121852 */
[----:B------:R-:W2:Y:S04]  /*174d0*/  LDL.LU.64 R190, [R1+0x1760] ;  /* 0x0017600001be7983 */ /* 0x000ea80000300a00 */
        /* <DEDUP_REMOVED lines=17> */
[----:B------:R-:W2:Y:S04]  /*175f0*/  LDL.64 R6, [R1+0x4c8] ;  /* 0x0004c80001067983 */ /* 0x000ea80000100a00 */
[----:B----4-:R-:W-:Y:S04]  /*17600*/  LDGSTS.E [R247+0x1200], desc[UR18][R236.64], P6 ;  /* 0x01200000ecf77fae */ /* 0x010fe8000b121852 */
[----:B---3--:R-:W-:Y:S04]  /*17610*/  LDGSTS.E [R247+0x1600], desc[UR18][R172.64], P6 ;  /* 0x01600000acf77fae */ /* 0x008fe8000b121852 */
[----:B------:R-:W-:Y:S04]  /*17620*/  STL.64 [R1+0x1600], R236 ;  /* 0x001600ec01007387 */ /* 0x000fe80000100a00 */
[----:B--2---:R-:W-:Y:S04]  /*17630*/  LDGSTS.E [R247+0x1a00], desc[UR18][R186.64], P6 ;  /* 0x01a00000baf77fae */ /* 0x004fe8000b121852 */
[----:B------:R-:W-:Y:S04]  /*17640*/  STL.64 [R1+0x1608], R172 ;  /* 0x001608ac01007387 */ /* 0x000fe80000100a00 */
[----:B------:R-:W-:Y:S04]  /*17650*/  LDGSTS.E [R247+0x1e00], desc[UR18][R232.64], P6 ;  /* 0x01e00000e8f77fae */ /* 0x000fe8000b121852 */
[----:B------:R1:W-:Y:S04]  /*17660*/  STL.64 [R1+0x1610], R186 ;  /* 0x001610ba01007387 */ /* 0x0003e80000100a00 */
[----:B------:R-:W-:Y:S04]  /*17670*/  LDGSTS.E [R247+0x2200], desc[UR18][R200.64], P6 ;  /* 0x02200000c8f77fae */ /* 0x000fe8000b121852 */
[----:B------:R-:W-:Y:S04]  /*17680*/  LDGSTS.E [R247+0x2600], desc[UR18][R198.64], P6 ;  /* 0x02600000c6f77fae */ /* 0x000fe8000b121852 */
[----:B-1----:R-:W2:Y:S04]  /*17690*/  LDL.LU.64 R186, [R1+0x268] ;  /* 0x0002680001ba7983 */ /* 0x002ea80000300a00 */
        /* <DEDUP_REMOVED lines=8> */
[----:B------:R-:W-:Y:S04]  /*17720*/  LDGSTS.E [R247+0x3a00], desc[UR18][R158.64], P6 ;  /* 0x03a000009ef77fae */ /* 0x000fe8000b121852 */
[----:B------:R1:W-:Y:S04]  /*17730*/  STL.64 [R1+0x1630], R158 ;  /* 0x0016309e01007387 */ /* 0x0003e80000100a00 */
[----:B------:R-:W-:Y:S04]  /*17740*/  LDGSTS.E [R247+0x3e00], desc[UR18][R174.64], P6 ;  /* 0x03e00000aef77fae */ /* 0x000fe8000b121852 */
[----:B------:R-:W-:Y:S04]  /*17750*/  LDGSTS.E [R247+0x4200], desc[UR18][R190.64], P6 ;  /* 0x04200000bef77fae */ /* 0x000fe8000b121852 */
[----:B-1----:R-:W4:Y:S04]  /*17760*/  LDL.LU.64 R158, [R1+0x2a8] ;  /* 0x0002a800019e7983 */ /* 0x002f280000300a00 */
[----:B------:R-:W-:Y:S04]  /*17770*/  STL.64 [R1+0x1638], R174 ;  /* 0x001638ae01007387 */ /* 0x000fe80000100a00 */
        /* <DEDUP_REMOVED lines=9> */
[----:B------:R-:W-:Y:S04]  /*17810*/  LDGSTS.E [R247+0x5a00], desc[UR18][R20.64], P6 ;  /* 0x05a0000014f77fae */ /* 0x000fe8000b121852 */
[----:B------:R-:W-:Y:S04]  /*17820*/  LDGSTS.E [R247+0x5e00], desc[UR18][R22.64], P6 ;  /* 0x05e0000016f77fae */ /* 0x000fe8000b121852 */
[----:B------:R-:W-:Y:S04]  /*17830*/  LDGSTS.E [R247+0x6200], desc[UR18][R8.64], P6 ;  /* 0x0620000008f77fae */ /* 0x000fe8000b121852 */
[----:B------:R-:W-:Y:S04]  /*17840*/  LDGSTS.E [R247+0x6600], desc[UR18][R6.64], P6 ;  /* 0x0660000006f77fae */ /* 0x000fe8000b121852 */
[----:B------:R-:W-:Y:S04]  /*17850*/  STL.64 [R1+0x1658], R238 ;  /* 0x001658ee01007387 */ /* 0x000fe80000100a00 */
[----:B------:R-:W-:Y:S04]  /*17860*/  LDGSTS.E [R247+0x6a00], desc[UR18][R240.64], P6 ;  /* 0x06a00000f0f77fae */ /* 0x000fe8000b121852 */
[----:B------:R-:W-:Y:S04]  /*17870*/  LDGSTS.E [R247+0x6e00], desc[UR18][R224.64], P6 ;  /* 0x06e00000e0f77fae */ /* 0x000fe8000b121852 */
[----:B------:R-:W-:Y:S04]  /*17880*/  LDGSTS.E [R247+0x7200], desc[UR18][R208.64], P6 ;  /* 0x07200000d0f77fae */ /* 0x000fe8000b121852 */
[----:B------:R-:W4:Y:S04]  /*17890*/  LDL.LU.64 R240, [R1+0x1748] ;  /* 0x0017480001f07983 */ /* 0x000f280000300a00 */
[----:B------:R-:W4:Y:S04]  /*178a0*/  LDL.LU.64 R224, [R1+0x1740] ;  /* 0x0017400001e07983 */ /* 0x000f280000300a00 */
[----:B------:R-:W4:Y:S04]  /*178b0*/  LDL.LU.64 R208, [R1+0x1738] ;  /* 0x0017380001d07983 */ /* 0x000f280000300a00 */
[----:B------:R-:W-:Y:S04]  /*178c0*/  LDGSTS.E [R247+0x7600], desc[UR18][R192.64], P6 ;  /* 0x07600000c0f77fae */ /* 0x000fe8000b121852 */
[----:B------:R-:W-:Y:S04]  /*178d0*/  LDGSTS.E [R247+0x7a00], desc[UR18][R176.64], P6 ;  /* 0x07a00000b0f77fae */ /* 0x000fe8000b121852 */
[----:B------:R-:W-:Y:S04]  /*178e0*/  LDGSTS.E [R247+0x7e00], desc[UR18][R160.64], P6 ;  /* 0x07e00000a0f77fae */ /* 0x000fe8000b121852 */
[----:B------:R-:W4:Y:S04]  /*178f0*/  LDL.LU.64 R192, [R1+0x1730] ;  /* 0x0017300001c07983 */ /* 0x000f280000300a00 */
[----:B------:R-:W4:Y:S04]  /*17900*/  LDL.LU.64 R176, [R1+0x1728] ;  /* 0x0017280001b07983 */ /* 0x000f280000300a00 */
[----:B------:R-:W4:Y:S04]  /*17910*/  LDL.LU.64 R160, [R1+0x1720] ;  /* 0x0017200001a07983 */ /* 0x000f280000300a00 */
[----:B------:R-:W4:Y:S04]  /*17920*/  LDL.64 R16, [R1+0x390] ;  /* 0x0003900001107983 */ /* 0x000f280000100a00 */
[----:B------:R-:W4:Y:S04]  /*17930*/  LDL.64 R10, [R1+0x3d0] ;  /* 0x0003d000010a7983 */ /* 0x000f280000100a00 */
[----:B------:R-:W4:Y:S04]  /*17940*/  LDL.64 R18, [R1+0x410] ;  /* 0x0004100001127983 */ /* 0x000f280000100a00 */
[----:B------:R-:W4:Y:S04]  /*17950*/  LDL.64 R20, [R1+0x450] ;  /* 0x0004500001147983 */ /* 0x000f280000100a00 */
[----:B------:R-:W4:Y:S04]  /*17960*/  LDL.64 R22, [R1+0x490] ;  /* 0x0004900001167983 */ /* 0x000f280000100a00 */
[----:B------:R-:W4:Y:S04]  /*17970*/  LDL.64 R8, [R1+0x4d0] ;  /* 0x0004d00001087983 */ /* 0x000f280000100a00 */
[----:B------:R-:W4:Y:S01]  /*17980*/  LDL.64 R6, [R1+0x510] ;  /* 0x0005100001067983 */ /* 0x000f220000100a00 */
[----:B------:R-:W-:-:S03]  /*17990*/  VIADD R248, R248, UR7 ;  /* 0x00000007f8f87c36 */ /* 0x000fc60008000000 */
[----:B------:R-:W4:Y:S04]  /*179a0*/  LDL.64 R14, [R1+0x320] ;  /* 0x00032000010e7983 */ /* 0x000f280000100a00 */
[----:B------:R-:W4:Y:S04]  /*179b0*/  LDL.LU.64 R206, [R1+0x2e0] ;  /* 0x0002e00001ce7983 */ /* 0x000f280000300a00 */
        /* <DEDUP_REMOVED lines=8> */
[----:B------:R-:W-:Y:S04]  /*17a40*/  STL.64 [R1+0x13e0], R246 ;  /* 0x0013e0f601007387 */ /* 0x000fe80000100a00 */
[----:B---3--:R-:W-:Y:S04]  /*17a50*/  LDGSTS.E [R248+0x280], desc[UR18][R232.64], P6 ;  /* 0x00280000e8f87fae */ /* 0x008fe8000b121852 */
[----:B------:R-:W-:Y:S04]  /*17a60*/  STL.64 [R1+0x1668], R232 ;  /* 0x001668e801007387 */ /* 0x000fe80000100a00 */
        /* <DEDUP_REMOVED lines=13> */
[----:B------:R1:W-:Y:S04]  /*17b40*/  STL.64 [R1+0x1660], R222 ;  /* 0x001660de01007387 */ /* 0x0003e80000100a00 */
        /* <DEDUP_REMOVED lines=21> */
[----:B------:R-:W2:Y:S04]  /*17ca0*/  LDL.LU.64 R178, [R1+0x1700] ;  /* 0x0017000001b27983 */ /* 0x000ea80000300a00 */
[----:B------:R-:W3:Y:S04]  /*17cb0*/  LDL.LU.64 R162, [R1+0x16f8] ;  /* 0x0016f80001a27983 */ /* 0x000ee80000300a00 */
[----:B------:R-:W4:Y:S04]  /*17cc0*/  LDL.64 R2, [R1+0x358] ;  /* 0x0003580001027983 */ /* 0x000f280000100a00 */
        /* <DEDUP_REMOVED lines=8> */
[----:B-1----:R-:W4:Y:S04]  /*17d50*/  LDL.LU.64 R222, [R1+0x318] ;  /* 0x0003180001de7983 */ /* 0x002f280000300a00 */
        /* <DEDUP_REMOVED lines=58> */
[----:B------:R-:W4:Y:S04]  /*18100*/  LDL.LU.64 R238, [R1+0xd0] ;  /* 0x0000d00001ee7983 */ /* 0x000f280000300a00 */
[----:B------:R-:W4:Y:S04]  /*18110*/  LDL.LU.64 R174, [R1+0xc8] ;  /* 0x0000c80001ae7983 */ /* 0x000f280000300a00 */
[----:B------:R-:W4:Y:S04]  /*18120*/  LDL.LU.64 R8, [R1+0x50] ;  /* 0x0000500001087983 */ /* 0x000f280000300a00 */
[----:B------:R1:W-:Y:S04]  /*18130*/  STL.64 [R1+0x1328], R248 ;  /* 0x001328f801007387 */ /* 0x0003e80000100a00 */
[----:B-1----:R-:W4:Y:S01]  /*18140*/  LDL.LU.64 R248, [R1+0x420] ;  /* 0x0004200001f87983 */ /* 0x002f220000300a00 */
[----:B------:R-:W-:-:S05]  /*18150*/  VIADD R250, R250, UR7 ;  /* 0x00000007fafa7c36 */ /* 0x000fca0008000000 */
        /* <DEDUP_REMOVED lines=22> */
[----:B------:R-:W2:Y:S04]  /*182c0*/  LDL.LU.64 R4, [R1+0x16c8] ;  /* 0x0016c80001047983 */ /* 0x000ea80000300a00 */
[----:B------:R-:W3:Y:S04]  /*182d0*/  LDL.LU.64 R12, [R1+0x16c0] ;  /* 0x0016c000010c7983 */ /* 0x000ee80000300a00 */
[----:B------:R-:W-:Y:S04]  /*182e0*/  LDGSTS.E [R250+0x5b80], desc[UR18][R248.64], P6 ;  /* 0x05b80000f8fa7fae */ /* 0x000fe8000b121852 */
[----:B------:R-:W-:Y:S04]  /*182f0*/  LDGSTS.E [R250+0x5f80], desc[UR18][R6.64], P6 ;  /* 0x05f8000006fa7fae */ /* 0x000fe8000b121852 */
[----:B------:R-:W-:Y:S04]  /*18300*/  LDGSTS.E [R250+0x6380], desc[UR18][R14.64], P6 ;  /* 0x063800000efa7fae */ /* 0x000fe8000b121852 */
[----:B------:R-:W-:Y:S04]  /*18310*/  LDGSTS.E [R250+0x6780], desc[UR18][R2.64], P6 ;  /* 0x0678000002fa7fae */ /* 0x000fe8000b121852 */
[----:B------:R-:W4:Y:S04]  /*18320*/  LDL.LU.64 R6, [R1+0x48] ;  /* 0x0000480001067983 */ /* 0x000f280000300a00 */
[----:B------:R-:W3:Y:S04]  /*18330*/  LDL.LU.64 R14, [R1+0x16b8] ;  /* 0x0016b800010e7983 */ /* 0x000ee80000300a00 */
[----:B------:R-:W4:Y:S04]  /*18340*/  LDL.LU.64 R2, [R1+0x16b0] ;  /* 0x0016b00001027983 */ /* 0x000f280000300a00 */
[----:B------:R-:W-:Y:S04]  /*18350*/  LDGSTS.E [R250+0x6b80], desc[UR18][R10.64], P6 ;  /* 0x06b800000afa7fae */ /* 0x000fe8000b121852 */
[----:B------:R-:W-:Y:S04]  /*18360*/  LDGSTS.E [R250+0x6f80], desc[UR18][R16.64], P6 ;  /* 0x06f8000010fa7fae */ /* 0x000fe8000b121852 */
[----:B------:R-:W-:Y:S04]  /*18370*/  LDGSTS.E [R250+0x7380], desc[UR18][R18.64], P6 ;  /* 0x0738000012fa7fae */ /* 0x000fe8000b121852 */
[----:B------:R-:W-:Y:S04]  /*18380*/  LDGSTS.E [R250+0x7780], desc[UR18][R20.64], P6 ;  /* 0x0778000014fa7fae */ /* 0x000fe8000b121852 */
[----:B------:R1:W-:Y:S04]  /*18390*/  LDGSTS.E [R250+0x7b80], desc[UR18][R232.64], P6 ;  /* 0x07b80000e8fa7fae */ /* 0x0003e8000b121852 */
[----:B------:R1:W-:Y:S04]  /*183a0*/  LDGSTS.E [R250+0x7f80], desc[UR18][R22.64], P6 ;  /* 0x07f8000016fa7fae */ /* 0x0003e8000b121852 */
[----:B------:R-:W0:Y:S01]  /*183b0*/  LDGDEPBAR ;  /* 0x00000000000079af */ /* 0x000e220000000000 */
[----:B------:R-:W-:Y:S01]  /*183c0*/  IMAD.U32 R251, RZ, RZ, UR15 ;  /* 0x0000000ffffb7e24 */ /* 0x000fe2000f8e00ff */
[----:B------:R-:W-:-:S02]  /*183d0*/  SEL R252, R252, RZ, P5 ;  /* 0x000000fffcfc7207 */ /* 0x000fc40002800000 */
[----:B------:R-:W-:Y:S01]  /*183e0*/  ISETP.GE.AND P6, PT, R0, UR4, PT ;  /* 0x0000000400007c0c */ /* 0x000fe2000bfc6270 */
[----:B-1----:R-:W-:Y:S01]  /*183f0*/  IMAD.WIDE R232, R251, 0x4, R238 ;  /* 0x00000004fbe87825 */ /* 0x002fe200078e02ee */
[----:B------:R-:W-:Y:S01]  /*18400*/  BAR.SYNC.DEFER_BLOCKING 0x0 ;  /* 0x0000000000007b1d */ /* 0x000fe20000010000 */
[----:B------:R-:W-:Y:S02]  /*18410*/  SEL R23, RZ, 0x4, P1 ;  /* 0x00000004ff177807 */ /* 0x000fe40000800000 */
[----:B------:R-:W-:Y:S02]  /*18420*/  ISETP.NE.U32.AND P1, PT, R252, RZ, PT ;  /* 0x000000fffc00720c */ /* 0x000fe40003f25070 */
[----:B------:R-:W-:Y:S01]  /*18430*/  SEL R252, R23, RZ, P5 ;  /* 0x000000ff17fc7207 */ /* 0x000fe20002800000 */
[C---:B------:R-:W-:Y:S01]  /*18440*/  IMAD.WIDE R174, R251.reuse, 0x4, R174 ;  /* 0x00000004fbae7825 */ /* 0x040fe200078e02ae */
[----:B------:R-:W-:Y:S01]  /*18450*/  SEL R22, RZ, 0x4, P6 ;  /* 0x00000004ff167807 */ /* 0x000fe20003000000 */
[----:B------:R-:W3:Y:S02]  /*18460*/  LDL.LU.64 R10, [R1+0x16a8] ;  /* 0x0016a800010a7983 */ /* 0x000ee40000300a00 */
[----:B------:R-:W-:-:S02]  /*18470*/  IMAD.WIDE R8, R251, 0x4, R8 ;  /* 0x00000004fb087825 */ /* 0x000fc400078e0208 */
[----:B------:R-:W3:Y:S04]  /*18480*/  LDL.LU.64 R16, [R1+0x16a0] ;  /* 0x0016a00001107983 */ /* 0x000ee80000300a00 */
[----:B------:R-:W3:Y:S04]  /*18490*/  LDL.LU.64 R18, [R1+0x1698] ;  /* 0x0016980001127983 */ /* 0x000ee80000300a00 */
[----:B------:R-:W3:Y:S04]  /*184a0*/  LDL.LU.64 R20, [R1+0x1690] ;  /* 0x0016900001147983 */ /* 0x000ee80000300a00 */
[----:B------:R1:W-:Y:S04]  /*184b0*/  STL.64 [R1+0xb68], R232 ;  /* 0x000b68e801007387 */ /* 0x0003e80000100a00 */
[----:B------:R-:W-:Y:S04]  /*184c0*/  STL.64 [R1+0xb60], R174 ;  /* 0x000b60ae01007387 */ /* 0x000fe80000100a00 */
[----:B------:R4:W-:Y:S04]  /*184d0*/  STL.64 [R1+0xae8], R8 ;  /* 0x000ae80801007387 */ /* 0x0009e80000100a00 */
[----:B------:R-:W-:Y:S01]  /*184e0*/  @!PT LDS RZ, [RZ] ;  /* 0x00000000fffff984 */ /* 0x000fe20000000800 */
[----:B------:R-:W-:Y:S01]  /*184f0*/  @!PT LDS RZ, [RZ] ;  /* 0x00000000fffff984 */ /* 0x000fe20000000800 */
[----:B------:R-:W-:Y:S01]  /*18500*/  @!PT LDS RZ, [RZ] ;  /* 0x00000000fffff984 */ /* 0x000fe20000000800 */
[----:B--2---:R1:W-:Y:S01]  /*18510*/  LDGSTS.E [R5+-0x38000], desc[UR18][R232.64], P3 ;  /* 0xc8000000e8057fae */ /* 0x0043e20009921852 */
[----:B------:R-:W-:-:S02]  /*18520*/  ISETP.NE.U32.AND P3, PT, R252, RZ, PT ;  /* 0x000000fffc00720c */ /* 0x000fc40003f65070 */
[----:B------:R-:W-:Y:S01]  /*18530*/  SEL R252, R22, RZ, P5 ;  /* 0x000000ff16fc7207 */ /* 0x000fe20002800000 */
[----:B------:R-:W-:Y:S04]  /*18540*/  LDGSTS.E [R5+-0x37ff8], desc[UR18][R174.64], P4 ;  /* 0xc8008000ae057fae */ /* 0x000fe8000a121852 */
[----:B------:R2:W-:Y:S01]  /*18550*/  LDGSTS.E [R5+-0x36000], desc[UR18][R8.64], P0 ;  /* 0xca00000008057fae */ /* 0x0005e20008121852 */
[----:B------:R-:W-:Y:S01]  /*18560*/  ISETP.NE.U32.AND P0, PT, R252, RZ, PT ;  /* 0x000000fffc00720c */ /* 0x000fe20003f05070 */
[----:B-1----:R-:W-:Y:S01]  /*18570*/  IMAD.WIDE R232, R251, 0x4, R72 ;  /* 0x00000004fbe87825 */ /* 0x002fe200078e0248 */
[----:B----4-:R-:W-:-:S04]  /*18580*/  LOP3.LUT R23, R3, 0x60, RZ, 0xfc, !PT ;  /* 0x0000006003177812 */ /* 0x010fc800078efcff */
[----:B------:R-:W-:Y:S02]  /*18590*/  ISETP.GE.AND P6, PT, R23, UR4, PT ;  /* 0x0000000417007c0c */ /* 0x000fe4000bfc6270 */
[C---:B------:R-:W-:Y:S02]  /*185a0*/  LOP3.LUT R23, R3.reuse, 0x62, RZ, 0xfc, !PT ;  /* 0x0000006203177812 */ /* 0x040fe400078efcff */
[----:B--2---:R-:W-:Y:S02]  /*185b0*/  LOP3.LUT R8, R3, 0x4, RZ, 0xfc, !PT ;  /* 0x0000000403087812 */ /* 0x004fe400078efcff */
[----:B------:R-:W-:Y:S02]  /*185c0*/  ISETP.GE.AND P4, PT, R23, UR4, PT ;  /* 0x0000000417007c0c */ /* 0x000fe4000bf86270 */
[----:B------:R-:W-:Y:S02]  /*185d0*/  SEL R252, RZ, 0x4, P6 ;  /* 0x00000004fffc7807 */ /* 0x000fe40003000000 */
[----:B------:R-:W-:-:S02]  /*185e0*/  LOP3.LUT R9, R3, 0x6, RZ, 0xfc, !PT ;  /* 0x0000000603097812 */ /* 0x000fc400078efcff */
[----:B------:R-:W-:Y:S01]  /*185f0*/  ISETP.GE.AND P6, PT, R8, UR4, PT ;  /* 0x0000000408007c0c */ /* 0x000fe2000bfc6270 */
[----:B------:R-:W-:Y:S01]  /*18600*/  IMAD.WIDE R6, R251, 0x4, R6 ;  /* 0x00000004fb067825 */ /* 0x000fe200078e0206 */
[----:B------:R-:W-:Y:S02]  /*18610*/  SEL R22, RZ, 0x4, P4 ;  /* 0x00000004ff167807 */ /* 0x000fe40002000000 */
[----:B------:R-:W-:Y:S02]  /*18620*/  SEL R252, R252, RZ, P5 ;  /* 0x000000fffcfc7207 */ /* 0x000fe40002800000 */
[----:B------:R-:W-:Y:S01]  /*18630*/  ISETP.GE.AND P4, PT, R9, UR4, PT ;  /* 0x0000000409007c0c */ /* 0x000fe2000bf86270 */
[----:B------:R-:W-:Y:S01]  /*18640*/  IMAD.WIDE R8, R251, 0x4, R74 ;  /* 0x00000004fb087825 */ /* 0x000fe200078e024a */
[----:B------:R-:W-:Y:S01]  /*18650*/  SEL R74, RZ, 0x4, P6 ;  /* 0x00000004ff4a7807 */ /* 0x000fe20003000000 */
[----:B------:R1:W-:Y:S01]  /*18660*/  LDGSTS.E [R5+-0x35ff8], desc[UR18][R6.64], P1 ;  /* 0xca00800006057fae */ /* 0x0003e20008921852 */
[----:B------:R-:W-:-:S02]  /*18670*/  ISETP.NE.U32.AND P6, PT, R252, RZ, PT ;  /* 0x000000fffc00720c */ /* 0x000fc40003fc5070 */
[----:B------:R-:W-:Y:S01]  /*18680*/  SEL R75, R22, RZ, P5 ;  /* 0x000000ff164b7207 */ /* 0x000fe20002800000 */
[----:B------:R1:W-:Y:S03]  /*18690*/  STL.64 [R1+0xae0], R6 ;  /* 0x000ae00601007387 */ /* 0x0003e60000100a00 */
[----:B------:R-:W-:Y:S01]  /*186a0*/  ISETP.NE.U32.AND P1, PT, R75, RZ, PT ;  /* 0x000000ff4b00720c */ /* 0x000fe20003f25070 */
[----:B------:R-:W2:Y:S01]  /*186b0*/  LDL.LU.64 R174, [R1+0xc0] ;  /* 0x0000c00001ae7983 */ /* 0x000ea20000300a00 */
[----:B------:R-:W-:-:S03]  /*186c0*/  SEL R75, RZ, 0x4, P4 ;  /* 0x00000004ff4b7807 */ /* 0x000fc60002000000 */
[----:B------:R-:W-:Y:S01]  /*186d0*/  LDGSTS.E [R5+-0x34000], desc[UR18][R8.64], P3 ;  /* 0xcc00000008057fae */ /* 0x000fe20009921852 */
[----:B-1----:R-:W-:-:S03]  /*186e0*/  LOP3.LUT R7, R3, 0x24, RZ, 0xfc, !PT ;  /* 0x0000002403077812 */ /* 0x002fc600078efcff */
[----:B------:R1:W-:Y:S01]  /*186f0*/  STL.64 [R1+0xa68], R8 ;  /* 0x000a680801007387 */ /* 0x0003e20000100a00 */
[----:B------:R-:W-:Y:S01]  /*18700*/  ISETP.GE.AND P4, PT, R7, UR4, PT ;  /* 0x0000000407007c0c */ /* 0x000fe2000bf86270 */
[----:B------:R-:W-:Y:S02]  /*18710*/  IMAD.WIDE R6, R251, 0x4, R42 ;  /* 0x00000004fb067825 */ /* 0x000fe400078e022a */
[----:B------:R-:W4:Y:S04]  /*18720*/  LDL.LU.64 R238, [R1+0xb8] ;  /* 0x0000b80001ee7983 */ /* 0x000f280000300a00 */
[----:B------:R-:W3:Y:S04]  /*18730*/  LDL.LU.64 R22, [R1+0x40] ;  /* 0x0000400001167983 */ /* 0x000ee80000300a00 */
[----:B-1----:R-:W3:Y:S04]  /*18740*/  LDL.LU.64 R8, [R1+0x38] ;  /* 0x0000380001087983 */ /* 0x002ee80000300a00 */
[----:B------:R-:W-:Y:S04]  /*18750*/  STL.64 [R1+0xa60], R232 ;  /* 0x000a60e801007387 */ /* 0x000fe80000100a00 */
[----:B------:R1:W-:Y:S04]  /*18760*/  LDGSTS.E [R5+-0x33ff8], desc[UR18][R232.64], P0 ;  /* 0xcc008000e8057fae */ /* 0x0003e80008121852 */
[----:B------:R1:W-:Y:S04]  /*18770*/  STL.64 [R1+0x9e8], R6 ;  /* 0x0009e80601007387 */ /* 0x0003e80000100a00 */
[----:B------:R-:W-:Y:S04]  /*18780*/  LDGSTS.E [R5+-0x32000], desc[UR18][R6.64], P6 ;  /* 0xce00000006057fae */ /* 0x000fe8000b121852 */
[----:B-1----:R-:W3:Y:S01]  /*18790*/  LDL.LU.64 R6, [R1+0x1688] ;  /* 0x0016880001067983 */ /* 0x002ee20000300a00 */
[----:B------:R-:W-:-:S02]  /*187a0*/  SEL R74, R74, RZ, P5 ;  /* 0x000000ff4a4a7207 */ /* 0x000fc40002800000 */
[----:B------:R-:W-:Y:S02]  /*187b0*/  LOP3.LUT R252, R3, 0x26, RZ, 0xfc, !PT ;  /* 0x0000002603fc7812 */ /* 0x000fe400078efcff */
[----:B------:R-:W-:Y:S01]  /*187c0*/  SEL R72, R75, RZ, P5 ;  /* 0x000000ff4b487207 */ /* 0x000fe20002800000 */
[----:B------:R-:W-:Y:S01]  /*187d0*/  IMAD.WIDE R232, R251, 0x4, R40 ;  /* 0x00000004fbe87825 */ /* 0x000fe200078e0228 */
[----:B------:R-:W-:Y:S02]  /*187e0*/  SEL R42, RZ, 0x4, P4 ;  /* 0x00000004ff2a7807 */ /* 0x000fe40002000000 */
[----:B------:R-:W-:Y:S02]  /*187f0*/  ISETP.NE.U32.AND P3, PT, R74, RZ, PT ;  /* 0x000000ff4a00720c */ /* 0x000fe40003f65070 */
[----:B------:R-:W-:Y:S01]  /*18800*/  ISETP.GE.AND P4, PT, R252, UR4, PT ;  /* 0x00000004fc007c0c */ /* 0x000fe2000bf86270 */
[----:B------:R1:W-:Y:S01]  /*18810*/  LDGSTS.E [R5+-0x31ff8], desc[UR18][R232.64], P1 ;  /* 0xce008000e8057fae */ /* 0x0003e20008921852 */
[----:B------:R-:W-:-:S02]  /*18820*/  ISETP.NE.U32.AND P0, PT, R72, RZ, PT ;  /* 0x000000ff4800720c */ /* 0x000fc40003f05070 */
[----:B------:R-:W-:Y:S02]  /*18830*/  LOP3.LUT R252, R3, 0x44, RZ, 0xfc, !PT ;  /* 0x0000004403fc7812 */ /* 0x000fe400078efcff */
[----:B------:R-:W-:Y:S01]  /*18840*/  SEL R40, R42, RZ, P5 ;  /* 0x000000ff2a287207 */ /* 0x000fe20002800000 */
[----:B------:R1:W-:Y:S01]  /*18850*/  STL.64 [R1+0x9e0], R232 ;  /* 0x0009e0e801007387 */ /* 0x0003e20000100a00 */
[----:B------:R-:W-:Y:S02]  /*18860*/  ISETP.GE.AND P6, PT, R252, UR4, PT ;  /* 0x00000004fc007c0c */ /* 0x000fe4000bfc6270 */
[----:B------:R-:W-:Y:S01]  /*18870*/  ISETP.NE.U32.AND P1, PT, R40, RZ, PT ;  /* 0x000000ff2800720c */ /* 0x000fe20003f25070 */
[----:B------:R4:W-:Y:S01]  /*18880*/  STL.64 [R1+0x1268], R4 ;  /* 0x0012680401007387 */ /* 0x0009e20000100a00 */
[----:B------:R-:W-:Y:S02]  /*18890*/  SEL R42, RZ, 0x4, P4 ;  /* 0x00000004ff2a7807 */ /* 0x000fe40002000000 */
[----:B------:R-:W-:-:S02]  /*188a0*/  SEL R41, RZ, 0x4, P6 ;  /* 0x00000004ff297807 */ /* 0x000fc40003000000 */
[C---:B-1----:R-:W-:Y:S02]  /*188b0*/  LOP3.LUT R232, R3.reuse, 0x46, RZ, 0xfc, !PT ;  /* 0x0000004603e87812 */ /* 0x042fe400078efcff */
[----:B------:R-:W-:Y:S02]  /*188c0*/  LOP3.LUT R233, R3, 0x64, RZ, 0xfc, !PT ;  /* 0x0000006403e97812 */ /* 0x000fe400078efcff */
[----:B------:R-:W-:Y:S02]  /*188d0*/  ISETP.GE.AND P4, PT, R232, UR4, PT ;  /* 0x00000004e8007c0c */ /* 0x000fe4000bf86270 */
[----:B------:R-:W-:Y:S02]  /*188e0*/  SEL R42, R42, RZ, P5 ;  /* 0x000000ff2a2a7207 */ /* 0x000fe40002800000 */
[----:B------:R-:W-:Y:S02]  /*188f0*/  SEL R41, R41, RZ, P5 ;  /* 0x000000ff29297207 */ /* 0x000fe40002800000 */
[----:B------:R-:W-:-:S02]  /*18900*/  ISETP.GE.AND P6, PT, R233, UR4, PT ;  /* 0x00000004e9007c0c */ /* 0x000fc4000bfc6270 */
[----:B------:R-:W-:Y:S02]  /*18910*/  SEL R40, RZ, 0x4, P4 ;  /* 0x00000004ff287807 */ /* 0x000fe40002000000 */
[----:B------:R-:W-:Y:S02]  /*18920*/  ISETP.NE.U32.AND P4, PT, R42, RZ, PT ;  /* 0x000000ff2a00720c */ /* 0x000fe40003f85070 */
[----:B------:R-:W-:Y:S01]  /*18930*/  SEL R40, R40, RZ, P5 ;  /* 0x000000ff28287207 */ /* 0x000fe20002800000 */
[----:B--2---:R-:W-:-:S05]  /*18940*/  IMAD.WIDE R174, R251, 0x4, R174 ;  /* 0x00000004fbae7825 */ /* 0x004fca00078e02ae */
[----:B------:R1:W-:Y:S01]  /*18950*/  STL.64 [R1+0xb58], R174 ;  /* 0x000b58ae01007387 */ /* 0x0003e20000100a00 */
[----:B----4-:R-:W-:-:S05]  /*18960*/  IMAD.WIDE R4, R251, 0x4, R238 ;  /* 0x00000004fb047825 */ /* 0x010fca00078e02ee */
[----:B------:R2:W-:Y:S04]  /*18970*/  STL.64 [R1+0xb50], R4 ;  /* 0x000b500401007387 */ /* 0x0005e80000100a00 */
[----:B---3--:R1:W-:Y:S01]  /*18980*/  LDGSTS.E [R6+-0x38000], desc[UR18][R174.64], P3 ;  /* 0xc8000000ae067fae */ /* 0x0083e20009921852 */
[----:B------:R-:W-:-:S03]  /*18990*/  ISETP.NE.U32.AND P3, PT, R41, RZ, PT ;  /* 0x000000ff2900720c */ /* 0x000fc60003f65070 */
[----:B------:R2:W-:Y:S01]  /*189a0*/  LDGSTS.E [R6+-0x37ff8], desc[UR18][R4.64], P0 ;  /* 0xc800800004067fae */ /* 0x0005e20008121852 */
[----:B------:R-:W-:Y:S02]  /*189b0*/  SEL R41, RZ, 0x4, P6 ;  /* 0x00000004ff297807 */ /* 0x000fe40003000000 */
[----:B-1----:R-:W-:Y:S01]  /*189c0*/  LOP3.LUT R175, R3, 0x66, RZ, 0xfc, !PT ;  /* 0x0000006603af7812 */ /* 0x002fe200078efcff */
[----:B--2---:R-:W-:-:S03]  /*189d0*/  IMAD.WIDE R4, R251, 0x4, R22 ;  /* 0x00000004fb047825 */ /* 0x004fc600078e0216 */
[----:B------:R-:W-:Y:S01]  /*189e0*/  ISETP.GE.AND P6, PT, R175, UR4, PT ;  /* 0x00000004af007c0c */ /* 0x000fe2000bfc6270 */
[----:B------:R-:W-:Y:S01]  /*189f0*/  IMAD.WIDE R22, R251, 0x4, R8 ;  /* 0x00000004fb167825 */ /* 0x000fe200078e0208 */
[----:B------:R1:W-:Y:S01]  /*18a00*/  STL.64 [R1+0xad8], R4 ;  /* 0x000ad80401007387 */ /* 0x0003e20000100a00 */
[----:B------:R-:W-:-:S03]  /*18a10*/  LOP3.LUT R9, R3, 0x8, RZ, 0xfc, !PT ;  /* 0x0000000803097812 */ /* 0x000fc600078efcff */
[----:B------:R1:W-:Y:S01]  /*18a20*/  LDGSTS.E [R6+-0x36000], desc[UR18][R4.64], P1 ;  /* 0xca00000004067fae */ /* 0x0003e20008921852 */
[----:B------:R-:W-:Y:S02]  /*18a30*/  ISETP.NE.U32.AND P0, PT, R40, RZ, PT ;  /* 0x000000ff2800720c */ /* 0x000fe40003f05070 */
[----:B------:R-:W-:Y:S01]  /*18a40*/  SEL R40, RZ, 0x4, P6 ;  /* 0x00000004ff287807 */ /* 0x000fe20003000000 */
[----:B------:R-:W2:Y:S01]  /*18a50*/  LDL.LU.64 R174, [R1+0xb0] ;  /* 0x0000b00001ae7983 */ /* 0x000ea20000300a00 */
[----:B------:R-:W-:Y:S02]  /*18a60*/  ISETP.GE.AND P6, PT, R9, UR4, PT ;  /* 0x0000000409007c0c */ /* 0x000fe4000bfc6270 */
[----:B------:R-:W-:Y:S01]  /*18a70*/  LOP3.LUT R9, R3, 0xa, RZ, 0xfc, !PT ;  /* 0x0000000a03097812 */ /* 0x000fe200078efcff */
[----:B------:R3:W-:Y:S01]  /*18a80*/  STL.64 [R1+0xad0], R22 ;  /* 0x000ad01601007387 */ /* 0x0007e20000100a00 */
[----:B-1----:R-:W-:-:S03]  /*18a90*/  IMAD.WIDE R4, R251, 0x4, R70 ;  /* 0x00000004fb047825 */ /* 0x002fc600078e0246 */
[----:B------:R-:W-:Y:S01]  /*18aa0*/  LDGSTS.E [R6+-0x35ff8], desc[UR18][R22.64], P4 ;  /* 0xca00800016067fae */ /* 0x000fe2000a121852 */
[----:B------:R-:W-:-:S03]  /*18ab0*/  SEL R41, R41, RZ, P5 ;  /* 0x000000ff29297207 */ /* 0x000fc60002800000 */
[----:B------:R1:W-:Y:S01]  /*18ac0*/  STL.64 [R1+0xa58], R4 ;  /* 0x000a580401007387 */ /* 0x0003e20000100a00 */
[----:B------:R-:W-:-:S03]  /*18ad0*/  SEL R40, R40, RZ, P5 ;  /* 0x000000ff28287207 */ /* 0x000fc60002800000 */
[----:B------:R-:W4:Y:S01]  /*18ae0*/  LDL.LU.64 R238, [R1+0xa8] ;  /* 0x0000a80001ee7983 */ /* 0x000f220000300a00 */
[----:B------:R-:W-:Y:S02]  /*18af0*/  ISETP.GE.AND P4, PT, R9, UR4, PT ;  /* 0x0000000409007c0c */ /* 0x000fe4000bf86270 */
[C---:B------:R-:W-:Y:S01]  /*18b00*/  LOP3.LUT R8, R3.reuse, 0x28, RZ, 0xfc, !PT ;  /* 0x0000002803087812 */ /* 0x040fe200078efcff */
[----:B------:R1:W-:Y:S01]  /*18b10*/  LDGSTS.E [R6+-0x34000], desc[UR18][R4.64], P3 ;  /* 0xcc00000004067fae */ /* 0x0003e20009921852 */
[----:B------:R-:W-:Y:S02]  /*18b20*/  LOP3.LUT R9, R3, 0x2a, RZ, 0xfc, !PT ;  /* 0x0000002a03097812 */ /* 0x000fe400078efcff */
[----:B------:R-:W-:Y:S02]  /*18b30*/  ISETP.NE.U32.AND P1, PT, R41, RZ, PT ;  /* 0x000000ff2900720c */ /* 0x000fe40003f25070 */
[----:B------:R-:W-:Y:S02]  /*18b40*/  ISETP.NE.U32.AND P3, PT, R40, RZ, PT ;  /* 0x000000ff2800720c */ /* 0x000fe40003f65070 */
[----:B------:R-:W-:-:S02]  /*18b50*/  SEL R40, RZ, 0x4, P6 ;  /* 0x00000004ff287807 */ /* 0x000fc40003000000 */
[----:B------:R-:W-:Y:S02]  /*18b60*/  SEL R41, RZ, 0x4, P4 ;  /* 0x00000004ff297807 */ /* 0x000fe40002000000 */
[----:B------:R-:W-:Y:S02]  /*18b70*/  ISETP.GE.AND P6, PT, R8, UR4, PT ;  /* 0x0000000408007c0c */ /* 0x000fe4000bfc6270 */
[----:B------:R-:W-:Y:S02]  /*18b80*/  ISETP.GE.AND P4, PT, R9, UR4, PT ;  /* 0x0000000409007c0c */ /* 0x000fe4000bf86270 */
[----:B------:R-:W4:Y:S04]  /*18b90*/  LDL.LU.64 R8, [R1+0x30] ;  /* 0x0000300001087983 */ /* 0x000f280000300a00 */
[----:B---3--:R-:W3:Y:S01]  /*18ba0*/  LDL.LU.64 R22, [R1+0x28] ;  /* 0x0000280001167983 */ /* 0x008ee20000300a00 */
[----:B------:R-:W-:Y:S01]  /*18bb0*/  IMAD.WIDE R232, R251, 0x4, R68 ;  /* 0x00000004fbe87825 */ /* 0x000fe200078e0244 */
[----:B------:R-:W-:-:S03]  /*18bc0*/  SEL R40, R40, RZ, P5 ;  /* 0x000000ff28287207 */ /* 0x000fc60002800000 */
[----:B-1----:R-:W-:Y:S01]  /*18bd0*/  IMAD.WIDE R4, R251, 0x4, R38 ;  /* 0x00000004fb047825 */ /* 0x002fe200078e0226 */
[----:B------:R-:W-:Y:S01]  /*18be0*/  SEL R39, R41, RZ, P5 ;  /* 0x000000ff29277207 */ /* 0x000fe20002800000 */
[----:B------:R1:W-:Y:S01]  /*18bf0*/  STL.64 [R1+0xa50], R232 ;  /* 0x000a50e801007387 */ /* 0x0003e20000100a00 */
[----:B------:R-:W-:-:S03]  /*18c00*/  SEL R38, RZ, 0x4, P6 ;  /* 0x00000004ff267807 */ /* 0x000fc60003000000 */
[----:B------:R1:W-:Y:S01]  /*18c10*/  LDGSTS.E [R6+-0x33ff8], desc[UR18][R232.64], P0 ;  /* 0xcc008000e8067fae */ /* 0x0003e20008121852 */
[----:B------:R-:W-:Y:S02]  /*18c20*/  ISETP.NE.U32.AND P6, PT, R40, RZ, PT ;  /* 0x000000ff2800720c */ /* 0x000fe40003fc5070 */
[----:B------:R-:W-:Y:S01]  /*18c30*/  ISETP.NE.U32.AND P0, PT, R39, RZ, PT ;  /* 0x000000ff2700720c */ /* 0x000fe20003f05070 */
[----:B------:R1:W-:Y:S01]  /*18c40*/  STL.64 [R1+0x9d8], R4 ;  /* 0x0009d80401007387 */ /* 0x0003e20000100a00 */
[----:B------:R-:W-:-:S03]  /*18c50*/  SEL R39, RZ, 0x4, P4 ;  /* 0x00000004ff277807 */ /* 0x000fc60002000000 */
[----:B------:R1:W-:Y:S02]  /*18c60*/  LDGSTS.E [R6+-0x32000], desc[UR18][R4.64], P1 ;  /* 0xce00000004067fae */ /* 0x0003e40008921852 */
[----:B-1----:R-:W-:-:S04]  /*18c70*/  LOP3.LUT R233, R3, 0x48, RZ, 0xfc, !PT ;  /* 0x0000004803e97812 */ /* 0x002fc800078efcff */
[----:B------:R-:W-:Y:S01]  /*18c80*/  ISETP.GE.AND P4, PT, R233, UR4, PT ;  /* 0x00000004e9007c0c */ /* 0x000fe2000bf86270 */
[----:B------:R-:W-:Y:S01]  /*18c90*/  IMAD.WIDE R4, R251, 0x4, R36 ;  /* 0x00000004fb047825 */ /* 0x000fe200078e0224 */
[----:B------:R-:W-:Y:S02]  /*18ca0*/  SEL R38, R38, RZ, P5 ;  /* 0x000000ff26267207 */ /* 0x000fe40002800000 */
[----:B------:R-:W-:Y:S02]  /*18cb0*/  SEL R36, RZ, 0x4, P4 ;  /* 0x00000004ff247807 */ /* 0x000fe40002000000 */
[----:B------:R4:W-:Y:S01]  /*18cc0*/  STL.64 [R1+0x9d0], R4 ;  /* 0x0009d00401007387 */ /* 0x0009e20000100a00 */
[----:B------:R-:W-:-:S03]  /*18cd0*/  SEL R37, R39, RZ, P5 ;  /* 0x000000ff27257207 */ /* 0x000fc60002800000 */
[----:B------:R4:W-:Y:S01]  /*18ce0*/  LDGSTS.E [R6+-0x31ff8], desc[UR18][R4.64], P3 ;  /* 0xce00800004067fae */ /* 0x0009e20009921852 */
[----:B------:R-:W-:Y:S02]  /*18cf0*/  ISETP.NE.U32.AND P1, PT, R38, RZ, PT ;  /* 0x000000ff2600720c */ /* 0x000fe40003f25070 */
[----:B------:R-:W-:Y:S02]  /*18d00*/  SEL R36, R36, RZ, P5 ;  /* 0x000000ff24247207 */ /* 0x000fe40002800000 */
[----:B------:R-:W-:Y:S01]  /*18d10*/  ISETP.NE.U32.AND P3, PT, R37, RZ, PT ;  /* 0x000000ff2500720c */ /* 0x000fe20003f65070 */
[----:B--2---:R-:W-:Y:S01]  /*18d20*/  IMAD.WIDE R232, R251, 0x4, R174 ;  /* 0x00000004fbe87825 */ /* 0x004fe200078e02ae */
[----:B------:R-:W-:-:S04]  /*18d30*/  LOP3.LUT R175, R3, 0x4a, RZ, 0xfc, !PT ;  /* 0x0000004a03af7812 */ /* 0x000fc800078efcff */
[----:B------:R-:W-:Y:S01]  /*18d40*/  ISETP.GE.AND P4, PT, R175, UR4, PT ;  /* 0x00000004af007c0c */ /* 0x000fe2000bf86270 */
[----:B------:R-:W-:Y:S01]  /*18d50*/  LDGSTS.E [R7+-0x38000], desc[UR18][R232.64], P6 ;  /* 0xc8000000e8077fae */ /* 0x000fe2000b121852 */
[C---:B------:R-:W-:Y:S02]  /*18d60*/  LOP3.LUT R175, R3.reuse, 0x68, RZ, 0xfc, !PT ;  /* 0x0000006803af7812 */ /* 0x040fe400078efcff */
[----:B------:R-:W-:Y:S02]  /*18d70*/  LOP3.LUT R174, R3, 0x6a, RZ, 0xfc, !PT ;  /* 0x0000006a03ae7812 */ /* 0x000fe400078efcff */
[----:B------:R-:W-:Y:S01]  /*18d80*/  ISETP.GE.AND P6, PT, R175, UR4, PT ;  /* 0x00000004af007c0c */ /* 0x000fe2000bfc6270 */
[----:B----4-:R-:W-:Y:S01]  /*18d90*/  IMAD.WIDE R4, R251, 0x4, R238 ;  /* 0x00000004fb047825 */ /* 0x010fe200078e02ee */
[----:B------:R-:W-:-:S04]  /*18da0*/  SEL R38, RZ, 0x4, P4 ;  /* 0x00000004ff267807 */ /* 0x000fc80002000000 */
[----:B------:R-:W-:Y:S01]  /*18db0*/  LDGSTS.E [R7+-0x37ff8], desc[UR18][R4.64], P0 ;  /* 0xc800800004077fae */ /* 0x000fe20008121852 */
[----:B------:R-:W-:Y:S02]  /*18dc0*/  ISETP.NE.U32.AND P0, PT, R36, RZ, PT ;  /* 0x000000ff2400720c */ /* 0x000fe40003f05070 */
[----:B------:R-:W-:Y:S02]  /*18dd0*/  LOP3.LUT R175, R3, 0xc, RZ, 0xfc, !PT ;  /* 0x0000000c03af7812 */ /* 0x000fe400078efcff */
[----:B------:R-:W-:Y:S02]  /*18de0*/  ISETP.GE.AND P4, PT, R174, UR4, PT ;  /* 0x00000004ae007c0c */ /* 0x000fe4000bf86270 */
[----:B------:R-:W-:Y:S01]  /*18df0*/  SEL R37, RZ, 0x4, P6 ;  /* 0x00000004ff257807 */ /* 0x000fe20003000000 */
[----:B------:R-:W-:Y:S01]  /*18e00*/  STL.64 [R1+0xb48], R232 ;  /* 0x000b48e801007387 */ /* 0x000fe20000100a00 */
[----:B------:R-:W-:Y:S01]  /*18e10*/  SEL R38, R38, RZ, P5 ;  /* 0x000000ff26267207 */ /* 0x000fe20002800000 */
[----:B------:R-:W-:-:S02]  /*18e20*/  IMAD.WIDE R8, R251, 0x4, R8 ;  /* 0x00000004fb087825 */ /* 0x000fc400078e0208 */
[----:B------:R1:W-:Y:S01]  /*18e30*/  STL.64 [R1+0xb40], R4 ;  /* 0x000b400401007387 */ /* 0x0003e20000100a00 */
[----:B------:R-:W-:Y:S01]  /*18e40*/  ISETP.GE.AND P6, PT, R175, UR4, PT ;  /* 0x00000004af007c0c */ /* 0x000fe2000bfc6270 */
[----:B---3--:R-:W-:Y:S01]  /*18e50*/  IMAD.WIDE R22, R251, 0x4, R22 ;  /* 0x00000004fb167825 */ /* 0x008fe200078e0216 */
[----:B------:R-:W-:Y:S01]  /*18e60*/  SEL R37, R37, RZ, P5 ;  /* 0x000000ff25257207 */ /* 0x000fe20002800000 */
[----:B------:R2:W-:Y:S01]  /*18e70*/  LDGSTS.E [R7+-0x36000], desc[UR18][R8.64], P1 ;  /* 0xca00000008077fae */ /* 0x0005e20008921852 */
[----:B------:R-:W-:Y:S01]  /*18e80*/  SEL R36, RZ, 0x4, P4 ;  /* 0x00000004ff247807 */ /* 0x000fe20002000000 */
[----:B------:R-:W-:Y:S01]  /*18e90*/  IMAD.WIDE R174, R251, 0x4, R66 ;  /* 0x00000004fbae7825 */ /* 0x000fe200078e0242 */
[----:B------:R-:W-:Y:S01]  /*18ea0*/  ISETP.NE.U32.AND P4, PT, R38, RZ, PT ;  /* 0x000000ff2600720c */ /* 0x000fe20003f85070 */
[----:B------:R-:W-:Y:S04]  /*18eb0*/  LDGSTS.E [R7+-0x35ff8], desc[UR18][R22.64], P3 ;  /* 0xca00800016077fae */ /* 0x000fe80009921852 */
[----:B-1----:R-:W3:Y:S01]  /*18ec0*/  LDL.LU.64 R4, [R1+0xa0] ;  /* 0x0000a00001047983 */ /* 0x002ee20000300a00 */
[----:B------:R-:W-:-:S03]  /*18ed0*/  ISETP.NE.U32.AND P1, PT, R37, RZ, PT ;  /* 0x000000ff2500720c */ /* 0x000fc60003f25070 */
[----:B------:R2:W-:Y:S01]  /*18ee0*/  STL.64 [R1+0xac8], R8 ;  /* 0x000ac80801007387 */ /* 0x0005e20000100a00 */
[----:B------:R-:W-:-:S03]  /*18ef0*/  SEL R37, RZ, 0x4, P6 ;  /* 0x00000004ff257807 */ /* 0x000fc60003000000 */
[----:B------:R1:W-:Y:S01]  /*18f00*/  STL.64 [R1+0xac0], R22 ;  /* 0x000ac01601007387 */ /* 0x0003e20000100a00 */
[----:B------:R-:W-:-:S03]  /*18f10*/  SEL R36, R36, RZ, P5 ;  /* 0x000000ff24247207 */ /* 0x000fc60002800000 */
[----:B------:R-:W4:Y:S01]  /*18f20*/  LDL.LU.64 R238, [R1+0x98] ;  /* 0x0000980001ee7983 */ /* 0x000f220000300a00 */
[----:B--2---:R-:W-:-:S03]  /*18f30*/  LOP3.LUT R9, R3, 0xe, RZ, 0xfc, !PT ;  /* 0x0000000e03097812 */ /* 0x004fc600078efcff */
[----:B------:R2:W-:Y:S01]  /*18f40*/  LDGSTS.E [R7+-0x34000], desc[UR18][R174.64], P0 ;  /* 0xcc000000ae077fae */ /* 0x0005e20008121852 */
[----:B------:R-:W-:-:S03]  /*18f50*/  ISETP.GE.AND P6, PT, R9, UR4, PT ;  /* 0x0000000409007c0c */ /* 0x000fc6000bfc6270 */
[----:B-1----:R-:W4:Y:S01]  /*18f60*/  LDL.LU.64 R22, [R1+0x20] ;  /* 0x0000200001167983 */ /* 0x002f220000300a00 */
[----:B------:R-:W-:-:S03]  /*18f70*/  IMAD.WIDE R8, R251, 0x4, R64 ;  /* 0x00000004fb087825 */ /* 0x000fc600078e0240 */
[----:B------:R2:W-:Y:S01]  /*18f80*/  STL.64 [R1+0xa48], R174 ;  /* 0x000a48ae01007387 */ /* 0x0005e20000100a00 */
[----:B------:R-:W-:Y:S01]  /*18f90*/  IMAD.WIDE R232, R251, 0x4, R34 ;  /* 0x00000004fbe87825 */ /* 0x000fe200078e0222 */
[----:B------:R-:W-:Y:S02]  /*18fa0*/  ISETP.NE.U32.AND P3, PT, R36, RZ, PT ;  /* 0x000000ff2400720c */ /* 0x000fe40003f65070 */
[----:B------:R-:W-:Y:S01]  /*18fb0*/  SEL R36, RZ, 0x4, P6 ;  /* 0x00000004ff247807 */ /* 0x000fe20003000000 */
[----:B------:R1:W-:Y:S04]  /*18fc0*/  STL.64 [R1+0xa40], R8 ;  /* 0x000a400801007387 */ /* 0x0003e80000100a00 */
[----:B------:R-:W-:Y:S01]  /*18fd0*/  LDGSTS.E [R7+-0x33ff8], desc[UR18][R8.64], P4 ;  /* 0xcc00800008077fae */ /* 0x000fe2000a121852 */
[----:B--2---:R-:W-:-:S03]  /*18fe0*/  LOP3.LUT R175, R3, 0x2c, RZ, 0xfc, !PT ;  /* 0x0000002c03af7812 */ /* 0x004fc600078efcff */
[----:B------:R2:W-:Y:S01]  /*18ff0*/  LDGSTS.E [R7+-0x32000], desc[UR18][R232.64], P1 ;  /* 0xce000000e8077fae */ /* 0x0005e20008921852 */
[----:B------:R-:W-:-:S03]  /*19000*/  ISETP.GE.AND P6, PT, R175, UR4, PT ;  /* 0x00000004af007c0c */ /* 0x000fc6000bfc6270 */
[----:B------:R-:W4:Y:S04]  /*19010*/  LDL.LU.64 R174, [R1+0x18] ;  /* 0x0000180001ae7983 */ /* 0x000f280000300a00 */
[----:B------:R2:W-:Y:S04]  /*19020*/  STL.64 [R1+0x9c8], R232 ;  /* 0x0009c8e801007387 */ /* 0x0005e80000100a00 */
[----:B-1----:R-:W4:Y:S01]  /*19030*/  LDL.LU.64 R8, [R1+0x1680] ;  /* 0x0016800001087983 */ /* 0x002f220000300a00 */
[----:B------:R-:W-:Y:S02]  /*19040*/  LOP3.LUT R252, R3, 0x2e, RZ, 0xfc, !PT ;  /* 0x0000002e03fc7812 */ /* 0x000fe400078efcff */
[----:B------:R-:W-:-:S02]  /*19050*/  SEL R34, R36, RZ, P5 ;  /* 0x000000ff24227207 */ /* 0x000fc40002800000 */
[----:B------:R-:W-:Y:S02]  /*19060*/  ISETP.GE.AND P4, PT, R252, UR4, PT ;  /* 0x00000004fc007c0c */ /* 0x000fe4000bf86270 */
[----:B------:R-:W-:Y:S02]  /*19070*/  SEL R37, R37, RZ, P5 ;  /* 0x000000ff25257207 */ /* 0x000fe40002800000 */
[C---:B--2---:R-:W-:Y:S02]  /*19080*/  LOP3.LUT R232, R3.reuse, 0x4c, RZ, 0xfc, !PT ;  /* 0x0000004c03e87812 */ /* 0x044fe400078efcff */
[----:B------:R-:W-:Y:S02]  /*19090*/  LOP3.LUT R233, R3, 0x4e, RZ, 0xfc, !PT ;  /* 0x0000004e03e97812 */ /* 0x000fe400078efcff */
[----:B------:R-:W-:Y:S02]  /*190a0*/  ISETP.NE.U32.AND P1, PT, R34, RZ, PT ;  /* 0x000000ff2200720c */ /* 0x000fe40003f25070 */
[----:B------:R-:W-:-:S02]  /*190b0*/  SEL R34, RZ, 0x4, P6 ;  /* 0x00000004ff227807 */ /* 0x000fc40003000000 */
[----:B------:R-:W-:Y:S02]  /*190c0*/  SEL R35, RZ, 0x4, P4 ;  /* 0x00000004ff237807 */ /* 0x000fe40002000000 */
[----:B------:R-:W-:Y:S02]  /*190d0*/  ISETP.NE.U32.AND P0, PT, R37, RZ, PT ;  /* 0x000000ff2500720c */ /* 0x000fe40003f05070 */
[----:B------:R-:W-:Y:S02]  /*190e0*/  ISETP.GE.AND P6, PT, R232, UR4, PT ;  /* 0x00000004e8007c0c */ /* 0x000fe4000bfc6270 */
[----:B------:R-:W-:Y:S01]  /*190f0*/  ISETP.GE.AND P4, PT, R233, UR4, PT ;  /* 0x00000004e9007c0c */ /* 0x000fe2000bf86270 */
[----:B------:R-:W-:Y:S01]  /*19100*/  IMAD.WIDE R232, R251, 0x4, R32 ;  /* 0x00000004fbe87825 */ /* 0x000fe200078e0220 */
[----:B------:R-:W-:Y:S02]  /*19110*/  SEL R34, R34, RZ, P5 ;  /* 0x000000ff22227207 */ /* 0x000fe40002800000 */
[----:B------:R-:W-:-:S02]  /*19120*/  SEL R32, RZ, 0x4, P6 ;  /* 0x00000004ff207807 */ /* 0x000fc40003000000 */
[----:B------:R1:W-:Y:S01]  /*19130*/  STL.64 [R1+0x9c0], R232 ;  /* 0x0009c0e801007387 */ /* 0x0003e20000100a00 */
[----:B------:R-:W-:Y:S02]  /*19140*/  ISETP.NE.U32.AND P6, PT, R34, RZ, PT ;  /* 0x000000ff2200720c */ /* 0x000fe40003fc5070 */
[----:B------:R-:W-:Y:S01]  /*19150*/  SEL R33, R35, RZ, P5 ;  /* 0x000000ff23217207 */ /* 0x000fe20002800000 */
[----:B------:R1:W-:Y:S01]  /*19160*/  LDGSTS.E [R7+-0x31ff8], desc[UR18][R232.64], P3 ;  /* 0xce008000e8077fae */ /* 0x0003e20009921852 */
[----:B------:R-:W-:Y:S02]  /*19170*/  SEL R32, R32, RZ, P5 ;  /* 0x000000ff20207207 */ /* 0x000fe40002800000 */
[----:B------:R-:W-:Y:S02]  /*19180*/  ISETP.NE.U32.AND P3, PT, R33, RZ, PT ;  /* 0x000000ff2100720c */ /* 0x000fe40003f65070 */
[----:B------:R-:W-:Y:S02]  /*19190*/  SEL R33, RZ, 0x4, P4 ;  /* 0x00000004ff217807 */ /* 0x000fe40002000000 */
[----:B-1----:R-:W-:-:S04]  /*191a0*/  LOP3.LUT R233, R3, 0x6c, RZ, 0xfc, !PT ;  /* 0x0000006c03e97812 */ /* 0x002fc800078efcff */
[----:B------:R-:W-:Y:S02]  /*191b0*/  ISETP.GE.AND P4, PT, R233, UR4, PT ;  /* 0x00000004e9007c0c */ /* 0x000fe4000bf86270 */
[----:B------:R-:W-:Y:S01]  /*191c0*/  SEL R33, R33, RZ, P5 ;  /* 0x000000ff21217207 */ /* 0x000fe20002800000 */
[----:B---3--:R-:W-:-:S05]  /*191d0*/  IMAD.WIDE R4, R251, 0x4, R4 ;  /* 0x00000004fb047825 */ /* 0x008fca00078e0204 */
[----:B------:R-:W-:Y:S04]  /*191e0*/  STL.64 [R1+0xb38], R4 ;  /* 0x000b380401007387 */ /* 0x000fe80000100a00 */
[----:B------:R4:W-:Y:S02]  /*191f0*/  STL.64 [R1+0x1270], R6 ;  /* 0x0012700601007387 */ /* 0x0009e40000100a00 */
[----:B----4-:R-:W-:-:S05]  /*19200*/  IMAD.WIDE R6, R251, 0x4, R238 ;  /* 0x00000004fb067825 */ /* 0x010fca00078e02ee */
[----:B------:R1:W-:Y:S04]  /*19210*/  STL.64 [R1+0xb30], R6 ;  /* 0x000b300601007387 */ /* 0x0003e80000100a00 */
[----:B------:R2:W-:Y:S04]  /*19220*/  LDGSTS.E [R8+-0x38000], desc[UR18][R4.64], P0 ;  /* 0xc800000004087fae */ /* 0x0005e80008121852 */
[----:B------:R1:W-:Y:S01]  /*19230*/  LDGSTS.E [R8+-0x37ff8], desc[UR18][R6.64], P1 ;  /* 0xc800800006087fae */ /* 0x0003e20008921852 */
[----:B------:R-:W-:Y:S02]  /*19240*/  ISETP.NE.U32.AND P0, PT, R32, RZ, PT ;  /* 0x000000ff2000720c */ /* 0x000fe40003f05070 */
[----:B------:R-:W-:Y:S01]  /*19250*/  SEL R32, RZ, 0x4, P4 ;  /* 0x00000004ff207807 */ /* 0x000fe20002000000 */
[----:B--2---:R-:W-:Y:S01]  /*19260*/  IMAD.WIDE R4, R251, 0x4, R22 ;  /* 0x00000004fb047825 */ /* 0x004fe200078e0216 */
[----:B------:R-:W-:-:S03]  /*19270*/  LOP3.LUT R23, R3, 0x6e, RZ, 0xfc, !PT ;  /* 0x0000006e03177812 */ /* 0x000fc600078efcff */
[----:B-1----:R-:W-:Y:S01]  /*19280*/  IMAD.WIDE R6, R251, 0x4, R174 ;  /* 0x00000004fb067825 */ /* 0x002fe200078e02ae */
[----:B------:R1:W-:Y:S01]  /*19290*/  STL.64 [R1+0xab8], R4 ;  /* 0x000ab80401007387 */ /* 0x0003e20000100a00 */
[----:B------:R-:W-:Y:S02]  /*192a0*/  ISETP.GE.AND P4, PT, R23, UR4, PT ;  /* 0x0000000417007c0c */ /* 0x000fe4000bf86270 */
[----:B------:R-:W-:Y:S01]  /*192b0*/  LOP3.LUT R23, R3, 0x10, RZ, 0xfc, !PT ;  /* 0x0000001003177812 */ /* 0x000fe200078efcff */
[----:B------:R-:W-:Y:S04]  /*192c0*/  LDGSTS.E [R8+-0x36000], desc[UR18][R4.64], P6 ;  /* 0xca00000004087fae */ /* 0x000fe8000b121852 */
[----:B------:R2:W-:Y:S01]  /*192d0*/  STL.64 [R1+0xab0], R6 ;  /* 0x000ab00601007387 */ /* 0x0005e20000100a00 */
[----:B------:R-:W-:-:S02]  /*192e0*/  ISETP.GE.AND P6, PT, R23, UR4, PT ;  /* 0x0000000417007c0c */ /* 0x000fc4000bfc6270 */
[C---:B------:R-:W-:Y:S01]  /*192f0*/  LOP3.LUT R22, R3.reuse, 0x12, RZ, 0xfc, !PT ;  /* 0x0000001203167812 */ /* 0x040fe200078efcff */
[----:B------:R2:W-:Y:S04]  /*19300*/  LDGSTS.E [R8+-0x35ff8], desc[UR18][R6.64], P3 ;  /* 0xca00800006087fae */ /* 0x0005e80009921852 */
[----:B-1----:R-:W3:Y:S01]  /*19310*/  LDL.LU.64 R4, [R1+0x90] ;  /* 0x0000900001047983 */ /* 0x002ee20000300a00 */
[----:B------:R-:W-:Y:S02]  /*19320*/  LOP3.LUT R23, R3, 0x30, RZ, 0xfc, !PT ;  /* 0x0000003003177812 */ /* 0x000fe400078efcff */
[----:B------:R-:W-:Y:S01]  /*19330*/  ISETP.NE.U32.AND P1, PT, R33, RZ, PT ;  /* 0x000000ff2100720c */ /* 0x000fe20003f25070 */
[----:B------:R-:W4:Y:S01]  /*19340*/  LDL.LU.64 R232, [R1+0x88] ;  /* 0x0000880001e87983 */ /* 0x000f220000300a00 */
[----:B------:R-:W-:-:S02]  /*19350*/  SEL R34, RZ, 0x4, P4 ;  /* 0x00000004ff227807 */ /* 0x000fc40002000000 */
[----:B------:R-:W-:Y:S01]  /*19360*/  SEL R33, RZ, 0x4, P6 ;  /* 0x00000004ff217807 */ /* 0x000fe20003000000 */
[----:B------:R-:W4:Y:S01]  /*19370*/  LDL.LU.64 R238, [R1+0x10] ;  /* 0x0000100001ee7983 */ /* 0x000f220000300a00 */
[----:B------:R-:W-:Y:S02]  /*19380*/  ISETP.GE.AND P4, PT, R22, UR4, PT ;  /* 0x0000000416007c0c */ /* 0x000fe4000bf86270 */
[----:B------:R-:W-:Y:S01]  /*19390*/  ISETP.GE.AND P6, PT, R23, UR4, PT ;  /* 0x0000000417007c0c */ /* 0x000fe2000bfc6270 */
[----:B------:R-:W-:-:S04]  /*193a0*/  IMAD.WIDE R22, R251, 0x4, R62 ;  /* 0x00000004fb167825 */ /* 0x000fc800078e023e */
[----:B--2---:R-:W-:Y:S01]  /*193b0*/  IMAD.WIDE R6, R251, 0x4, R60 ;  /* 0x00000004fb067825 */ /* 0x004fe200078e023c */
[----:B------:R1:W-:Y:S04]  /*193c0*/  STL.64 [R1+0xa38], R22 ;  /* 0x000a381601007387 */ /* 0x0003e80000100a00 */
[----:B------:R2:W-:Y:S04]  /*193d0*/  STL.64 [R1+0xa30], R6 ;  /* 0x000a300601007387 */ /* 0x0005e80000100a00 */
[----:B------:R-:W4:Y:S01]  /*193e0*/  LDL.LU.64 R174, [R1+0x8] ;  /* 0x0000080001ae7983 */ /* 0x000f220000300a00 */
[----:B------:R-:W-:-:S02]  /*193f0*/  SEL R32, R32, RZ, P5 ;  /* 0x000000ff20207207 */ /* 0x000fc40002800000 */
[----:B------:R-:W-:Y:S01]  /*19400*/  SEL R34, R34, RZ, P5 ;  /* 0x000000ff22227207 */ /* 0x000fe20002800000 */
[----:B------:R1:W-:Y:S01]  /*19410*/  LDGSTS.E [R8+-0x34000], desc[UR18][R22.64], P0 ;  /* 0xcc00000016087fae */ /* 0x0003e20008121852 */
[----:B------:R-:W-:Y:S02]  /*19420*/  SEL R33, R33, RZ, P5 ;  /* 0x000000ff21217207 */ /* 0x000fe40002800000 */
[----:B------:R-:W-:Y:S01]  /*19430*/  ISETP.NE.U32.AND P3, PT, R32, RZ, PT ;  /* 0x000000ff2000720c */ /* 0x000fe20003f65070 */
[----:B------:R2:W-:Y:S01]  /*19440*/  LDGSTS.E [R8+-0x33ff8], desc[UR18][R6.64], P1 ;  /* 0xcc00800006087fae */ /* 0x0005e20008921852 */
[----:B------:R-:W-:Y:S02]  /*19450*/  SEL R32, RZ, 0x4, P4 ;  /* 0x00000004ff207807 */ /* 0x000fe40002000000 */
[----:B------:R-:W-:Y:S02]  /*19460*/  ISETP.NE.U32.AND P4, PT, R34, RZ, PT ;  /* 0x000000ff2200720c */ /* 0x000fe40003f85070 */
[----:B------:R-:W-:-:S02]  /*19470*/  ISETP.NE.U32.AND P0, PT, R33, RZ, PT ;  /* 0x000000ff2100720c */ /* 0x000fc40003f05070 */
[----:B-1----:R-:W-:Y:S02]  /*19480*/  LOP3.LUT R23, R3, 0x32, RZ, 0xfc, !PT ;  /* 0x0000003203177812 */ /* 0x002fe400078efcff */
[----:B------:R-:W-:Y:S02]  /*19490*/  SEL R33, RZ, 0x4, P6 ;  /* 0x00000004ff217807 */ /* 0x000fe40003000000 */
[----:B------:R-:W-:Y:S01]  /*194a0*/  ISETP.GE.AND P6, PT, R23, UR4, PT ;  /* 0x0000000417007c0c */ /* 0x000fe2000bfc6270 */
[----:B------:R-:W-:Y:S01]  /*194b0*/  IMAD.WIDE R22, R251, 0x4, R30 ;  /* 0x00000004fb167825 */ /* 0x000fe200078e021e */
[----:B------:R-:W-:Y:S02]  /*194c0*/  LOP3.LUT R252, R3, 0x50, RZ, 0xfc, !PT ;  /* 0x0000005003fc7812 */ /* 0x000fe400078efcff */
[----:B------:R-:W-:Y:S01]  /*194d0*/  SEL R32, R32, RZ, P5 ;  /* 0x000000ff20207207 */ /* 0x000fe20002800000 */
[----:B--2---:R-:W-:Y:S01]  /*194e0*/  IMAD.WIDE R6, R251, 0x4, R28 ;  /* 0x00000004fb067825 */ /* 0x004fe200078e021c */
[----:B------:R-:W-:Y:S01]  /*194f0*/  SEL R30, R33, RZ, P5 ;  /* 0x000000ff211e7207 */ /* 0x000fe20002800000 */
[----:B------:R-:W-:Y:S01]  /*19500*/  LDGSTS.E [R8+-0x32000], desc[UR18][R22.64], P3 ;  /* 0xce00000016087fae */ /* 0x000fe20009921852 */
[----:B------:R-:W-:-:S02]  /*19510*/  SEL R28, RZ, 0x4, P6 ;  /* 0x00000004ff1c7807 */ /* 0x000fc40003000000 */
[----:B------:R-:W-:Y:S01]  /*19520*/  ISETP.GE.AND P6, PT, R252, UR4, PT ;  /* 0x00000004fc007c0c */ /* 0x000fe2000bfc6270 */
[----:B------:R1:W-:Y:S01]  /*19530*/  STL.64 [R1+0x9b8], R22 ;  /* 0x0009b81601007387 */ /* 0x0003e20000100a00 */
[----:B------:R-:W-:Y:S02]  /*19540*/  LOP3.LUT R252, R3, 0x52, RZ, 0xfc, !PT ;  /* 0x0000005203fc7812 */ /* 0x000fe400078efcff */
[----:B------:R-:W-:Y:S01]  /*19550*/  ISETP.NE.U32.AND P1, PT, R32, RZ, PT ;  /* 0x000000ff2000720c */ /* 0x000fe20003f25070 */
[----:B------:R4:W-:Y:S01]  /*19560*/  LDGSTS.E [R8+-0x31ff8], desc[UR18][R6.64], P4 ;  /* 0xce00800006087fae */ /* 0x0009e2000a121852 */
[----:B------:R-:W-:Y:S02]  /*19570*/  ISETP.NE.U32.AND P3, PT, R30, RZ, PT ;  /* 0x000000ff1e00720c */ /* 0x000fe40003f65070 */
[----:B------:R-:W-:Y:S01]  /*19580*/  ISETP.GE.AND P4, PT, R252, UR4, PT ;  /* 0x00000004fc007c0c */ /* 0x000fe2000bf86270 */
[----:B-1----:R-:W2:Y:S04]  /*19590*/  LDL.LU.64 R22, [R1+0x1678] ;  /* 0x0016780001167983 */ /* 0x002ea80000300a00 */
[----:B------:R4:W-:Y:S01]  /*195a0*/  STL.64 [R1+0x9b0], R6 ;  /* 0x0009b00601007387 */ /* 0x0009e20000100a00 */
[----:B------:R-:W-:-:S02]  /*195b0*/  SEL R30, RZ, 0x4, P6 ;  /* 0x00000004ff1e7807 */ /* 0x000fc40003000000 */
[----:B------:R-:W-:Y:S02]  /*195c0*/  SEL R29, RZ, 0x4, P4 ;  /* 0x00000004ff1d7807 */ /* 0x000fe40002000000 */
[----:B------:R-:W-:Y:S02]  /*195d0*/  SEL R28, R28, RZ, P5 ;  /* 0x000000ff1c1c7207 */ /* 0x000fe40002800000 */
[----:B------:R-:W-:Y:S02]  /*195e0*/  LOP3.LUT R252, R3, 0x72, RZ, 0xfc, !PT ;  /* 0x0000007203fc7812 */ /* 0x000fe400078efcff */
[----:B------:R-:W-:Y:S02]  /*195f0*/  SEL R29, R29, RZ, P5 ;  /* 0x000000ff1d1d7207 */ /* 0x000fe40002800000 */
[----:B------:R-:W-:Y:S01]  /*19600*/  ISETP.GE.AND P4, PT, R252, UR4, PT ;  /* 0x00000004fc007c0c */ /* 0x000fe2000bf86270 */
[----:B---3--:R-:W-:-:S05]  /*19610*/  IMAD.WIDE R4, R251, 0x4, R4 ;  /* 0x00000004fb047825 */ /* 0x008fca00078e0204 */
[----:B------:R1:W-:Y:S04]  /*19620*/  STL.64 [R1+0xb28], R4 ;  /* 0x000b280401007387 */ /* 0x0003e80000100a00 */
[----:B------:R1:W-:Y:S01]  /*19630*/  LDGSTS.E [R9+-0x38000], desc[UR18][R4.64], P0 ;  /* 0xc800000004097fae */ /* 0x0003e20008121852 */
[----:B----4-:R-:W-:Y:S01]  /*19640*/  IMAD.WIDE R6, R251, 0x4, R232 ;  /* 0x00000004fb067825 */ /* 0x010fe200078e02e8 */
[----:B------:R-:W-:Y:S02]  /*19650*/  ISETP.NE.U32.AND P0, PT, R28, RZ, PT ;  /* 0x000000ff1c00720c */ /* 0x000fe40003f05070 */
[----:B-1----:R-:W-:Y:S02]  /*19660*/  LOP3.LUT R5, R3, 0x70, RZ, 0xfc, !PT ;  /* 0x0000007003057812 */ /* 0x002fe400078efcff */
[----:B------:R1:W-:Y:S02]  /*19670*/  LDGSTS.E [R9+-0x37ff8], desc[UR18][R6.64], P1 ;  /* 0xc800800006097fae */ /* 0x0003e40008921852 */
[----:B------:R-:W-:Y:S01]  /*19680*/  ISETP.GE.AND P6, PT, R5, UR4, PT ;  /* 0x0000000405007c0c */ /* 0x000fe2000bfc6270 */
[----:B------:R-:W-:Y:S01]  /*19690*/  IMAD.WIDE R4, R251, 0x4, R238 ;  /* 0x00000004fb047825 */ /* 0x000fe200078e02ee */
[----:B------:R1:W-:Y:S01]  /*196a0*/  STL.64 [R1+0xb20], R6 ;  /* 0x000b200601007387 */ /* 0x0003e20000100a00 */
[----:B------:R-:W-:-:S02]  /*196b0*/  LOP3.LUT R239, R3, 0x14, RZ, 0xfc, !PT ;  /* 0x0000001403ef7812 */ /* 0x000fc400078efcff */
[----:B------:R-:W-:Y:S01]  /*196c0*/  SEL R28, RZ, 0x4, P6 ;  /* 0x00000004ff1c7807 */ /* 0x000fe20003000000 */
[----:B------:R3:W-:Y:S01]  /*196d0*/  STL.64 [R1+0xaa8], R4 ;  /* 0x000aa80401007387 */ /* 0x0007e20000100a00 */
[----:B------:R-:W-:-:S03]  /*196e0*/  ISETP.NE.U32.AND P1, PT, R29, RZ, PT ;  /* 0x000000ff1d00720c */ /* 0x000fc60003f25070 */
[----:B------:R3:W-:Y:S01]  /*196f0*/  LDGSTS.E [R9+-0x36000], desc[UR18][R4.64], P3 ;  /* 0xca00000004097fae */ /* 0x0007e20009921852 */
[----:B------:R-:W-:-:S03]  /*19700*/  SEL R29, RZ, 0x4, P4 ;  /* 0x00000004ff1d7807 */ /* 0x000fc60002000000 */
[----:B------:R-:W4:Y:S01]  /*19710*/  LDL.LU.64 R232, [R1+0x80] ;  /* 0x0000800001e87983 */ /* 0x000f220000300a00 */
[----:B------:R-:W-:Y:S01]  /*19720*/  SEL R28, R28, RZ, P5 ;  /* 0x000000ff1c1c7207 */ /* 0x000fe20002800000 */
[----:B-1----:R-:W-:Y:S01]  /*19730*/  IMAD.WIDE R6, R251, 0x4, R58 ;  /* 0x00000004fb067825 */ /* 0x002fe200078e023a */
[----:B------:R-:W-:Y:S02]  /*19740*/  ISETP.GE.AND P4, PT, R239, UR4, PT ;  /* 0x00000004ef007c0c */ /* 0x000fe4000bf86270 */
[----:B------:R-:W-:Y:S01]  /*19750*/  LOP3.LUT R239, R3, 0x16, RZ, 0xfc, !PT ;  /* 0x0000001603ef7812 */ /* 0x000fe200078efcff */
[----:B---3--:R-:W-:Y:S02]  /*19760*/  IMAD.WIDE R4, R251, 0x4, R174 ;  /* 0x00000004fb047825 */ /* 0x008fe400078e02ae */
[----:B------:R-:W3:Y:S01]  /*19770*/  LDL.LU.64 R174, [R1+0x78] ;  /* 0x0000780001ae7983 */ /* 0x000ee20000300a00 */
[----:B------:R-:W-:Y:S02]  /*19780*/  ISETP.NE.U32.AND P3, PT, R28, RZ, PT ;  /* 0x000000ff1c00720c */ /* 0x000fe40003f65070 */
[----:B------:R-:W-:Y:S01]  /*19790*/  SEL R28, RZ, 0x4, P4 ;  /* 0x00000004ff1c7807 */ /* 0x000fe20002000000 */
[----:B------:R1:W-:Y:S01]  /*197a0*/  STL.64 [R1+0xaa0], R4 ;  /* 0x000aa00401007387 */ /* 0x0003e20000100a00 */
[----:B------:R-:W-:-:S03]  /*197b0*/  ISETP.GE.AND P4, PT, R239, UR4, PT ;  /* 0x00000004ef007c0c */ /* 0x000fc6000bf86270 */
[----:B------:R2:W-:Y:S04]  /*197c0*/  STL.64 [R1+0xa28], R6 ;  /* 0x000a280601007387 */ /* 0x0005e80000100a00 */
[----:B------:R-:W3:Y:S01]  /*197d0*/  LDL.LU.64 R238, [R1] ;  /* 0x0000000001ee7983 */ /* 0x000ee20000300a00 */
[----:B------:R-:W-:-:S03]  /*197e0*/  SEL R30, R30, RZ, P5 ;  /* 0x000000ff1e1e7207 */ /* 0x000fc60002800000 */
[----:B------:R1:W-:Y:S01]  /*197f0*/  LDGSTS.E [R9+-0x35ff8], desc[UR18][R4.64], P0 ;  /* 0xca00800004097fae */ /* 0x0003e20008121852 */
[----:B------:R-:W-:Y:S02]  /*19800*/  ISETP.NE.U32.AND P6, PT, R30, RZ, PT ;  /* 0x000000ff1e00720c */ /* 0x000fe40003fc5070 */
[----:B------:R-:W-:Y:S02]  /*19810*/  LOP3.LUT R252, R3, 0x34, RZ, 0xfc, !PT ;  /* 0x0000003403fc7812 */ /* 0x000fe400078efcff */
[----:B------:R-:W-:Y:S02]  /*19820*/  SEL R28, R28, RZ, P5 ;  /* 0x000000ff1c1c7207 */ /* 0x000fe40002800000 */
[----:B------:R-:W-:Y:S01]  /*19830*/  SEL R29, R29, RZ, P5 ;  /* 0x000000ff1d1d7207 */ /* 0x000fe20002800000 */
[----:B-1----:R-:W-:-:S06]  /*19840*/  IMAD.WIDE R4, R251, 0x4, R56 ;  /* 0x00000004fb047825 */ /* 0x002fcc00078e0238 */
[----:B------:R2:W-:Y:S01]  /*19850*/  LDGSTS.E [R9+-0x34000], desc[UR18][R6.64], P6 ;  /* 0xcc00000006097fae */ /* 0x0005e2000b121852 */
[----:B------:R-:W-:-:S03]  /*19860*/  ISETP.GE.AND P6, PT, R252, UR4, PT ;  /* 0x00000004fc007c0c */ /* 0x000fc6000bfc6270 */
[----:B------:R1:W-:Y:S01]  /*19870*/  STL.64 [R1+0xa20], R4 ;  /* 0x000a200401007387 */ /* 0x0003e20000100a00 */
[----:B------:R-:W-:-:S03]  /*19880*/  ISETP.NE.U32.AND P0, PT, R29, RZ, PT ;  /* 0x000000ff1d00720c */ /* 0x000fc60003f05070 */
[----:B------:R1:W-:Y:S01]  /*19890*/  LDGSTS.E [R9+-0x33ff8], desc[UR18][R4.64], P1 ;  /* 0xcc00800004097fae */ /* 0x0003e20008921852 */
[----:B------:R-:W-:Y:S02]  /*198a0*/  ISETP.NE.U32.AND P1, PT, R28, RZ, PT ;  /* 0x000000ff1c00720c */ /* 0x000fe40003f25070 */
[----:B------:R-:W-:Y:S01]  /*198b0*/  SEL R28, RZ, 0x4, P4 ;  /* 0x00000004ff1c7807 */ /* 0x000fe20002000000 */
[----:B--2---:R-:W-:Y:S01]  /*198c0*/  IMAD.WIDE R6, R251, 0x4, R26 ;  /* 0x00000004fb067825 */ /* 0x004fe200078e021a */
[----:B------:R-:W-:Y:S02]  /*198d0*/  SEL R29, RZ, 0x4, P6 ;  /* 0x00000004ff1d7807 */ /* 0x000fe40003000000 */
[C---:B------:R-:W-:Y:S02]  /*198e0*/  LOP3.LUT R252, R3.reuse, 0x54, RZ, 0xfc, !PT ;  /* 0x0000005403fc7812 */ /* 0x040fe400078efcff */
[----:B-1----:R-:W-:Y:S01]  /*198f0*/  LOP3.LUT R5, R3, 0x36, RZ, 0xfc, !PT ;  /* 0x0000003603057812 */ /* 0x002fe200078efcff */
[----:B------:R-:W-:Y:S01]  /*19900*/  LDGSTS.E [R9+-0x32000], desc[UR18][R6.64], P3 ;  /* 0xce00000006097fae */ /* 0x000fe20009921852 */
[----:B------:R-:W-:-:S02]  /*19910*/  SEL R26, R28, RZ, P5 ;  /* 0x000000ff1c1a7207 */ /* 0x000fc40002800000 */
[----:B------:R-:W-:Y:S01]  /*19920*/  ISETP.GE.AND P4, PT, R5, UR4, PT ;  /* 0x0000000405007c0c */ /* 0x000fe2000bf86270 */
[----:B------:R-:W-:Y:S01]  /*19930*/  IMAD.WIDE R4, R251, 0x4, R24 ;  /* 0x00000004fb047825 */ /* 0x000fe200078e0218 */
[----:B------:R-:W-:Y:S02]  /*19940*/  SEL R25, R29, RZ, P5 ;  /* 0x000000ff1d197207 */ /* 0x000fe40002800000 */
[----:B------:R-:W-:Y:S02]  /*19950*/  ISETP.GE.AND P6, PT, R252, UR4, PT ;  /* 0x00000004fc007c0c */ /* 0x000fe4000bfc6270 */
[----:B------:R-:W-:Y:S01]  /*19960*/  SEL R24, RZ, 0x4, P4 ;  /* 0x00000004ff187807 */ /* 0x000fe20002000000 */
[----:B------:R-:W-:Y:S01]  /*19970*/  STL.64 [R1+0x9a8], R6 ;  /* 0x0009a80601007387 */ /* 0x000fe20000100a00 */
[----:B------:R-:W-:Y:S02]  /*19980*/  ISETP.NE.U32.AND P4, PT, R26, RZ, PT ;  /* 0x000000ff1a00720c */ /* 0x000fe40003f85070 */
[----:B------:R-:W-:Y:S01]  /*19990*/  LOP3.LUT R252, R3, 0x56, RZ, 0xfc, !PT ;  /* 0x0000005603fc7812 */ /* 0x000fe200078efcff */
[----:B------:R4:W-:Y:S01]  /*199a0*/  LDGSTS.E [R9+-0x31ff8], desc[UR18][R4.64], P0 ;  /* 0xce00800004097fae */ /* 0x0009e20008121852 */
[----:B------:R-:W-:-:S02]  /*199b0*/  ISETP.NE.U32.AND P3, PT, R25, RZ, PT ;  /* 0x000000ff1900720c */ /* 0x000fc40003f65070 */
[----:B------:R-:W-:Y:S02]  /*199c0*/  SEL R25, RZ, 0x4, P6 ;  /* 0x00000004ff197807 */ /* 0x000fe40003000000 */
[----:B------:R-:W-:Y:S01]  /*199d0*/  SEL R24, R24, RZ, P5 ;  /* 0x000000ff18187207 */ /* 0x000fe20002800000 */
[----:B------:R4:W-:Y:S01]  /*199e0*/  STL.64 [R1+0x9a0], R4 ;  /* 0x0009a00401007387 */ /* 0x0009e20000100a00 */
[----:B------:R-:W-:Y:S02]  /*199f0*/  ISETP.GE.AND P6, PT, R252, UR4, PT ;  /* 0x00000004fc007c0c */ /* 0x000fe4000bfc6270 */
[----:B------:R-:W-:Y:S02]  /*19a00*/  ISETP.NE.U32.AND P0, PT, R24, RZ, PT ;  /* 0x000000ff1800720c */ /* 0x000fe40003f05070 */
[----:B------:R-:W-:Y:S01]  /*19a10*/  SEL R24, RZ, 0x4, P6 ;  /* 0x00000004ff187807 */ /* 0x000fe20003000000 */
[----:B------:R-:W-:Y:S01]  /*19a20*/  STL.64 [R1+0x1278], R8 ;  /* 0x0012780801007387 */ /* 0x000fe20000100a00 */
[----:B------:R-:W-:Y:S01]  /*19a30*/  SEL R25, R25, RZ, P5 ;  /* 0x000000ff19197207 */ /* 0x000fe20002800000 */
[----:B----4-:R-:W-:-:S04]  /*19a40*/  IMAD.WIDE R4, R251, 0x4, R232 ;  /* 0x00000004fb047825 */ /* 0x010fc800078e02e8 */
[----:B---3--:R-:W-:Y:S01]  /*19a50*/  IMAD.WIDE R6, R251, 0x4, R174 ;  /* 0x00000004fb067825 */ /* 0x008fe200078e02ae */
[----:B------:R-:W-:Y:S01]  /*19a60*/  LOP3.LUT R175, R3, 0x74, RZ, 0xfc, !PT ;  /* 0x0000007403af7812 */ /* 0x000fe200078efcff */
[----:B------:R1:W-:Y:S03]  /*19a70*/  STL.64 [R1+0xb18], R4 ;  /* 0x000b180401007387 */ /* 0x0003e60000100a00 */
[----:B------:R-:W-:Y:S01]  /*19a80*/  ISETP.GE.AND P6, PT, R175, UR4, PT ;  /* 0x00000004af007c0c */ /* 0x000fe2000bfc6270 */
[----:B------:R1:W-:Y:S01]  /*19a90*/  LDGSTS.E [R10+-0x38000], desc[UR18][R4.64], P1 ;  /* 0xc8000000040a7fae */ /* 0x0003e20008921852 */
[----:B------:R-:W-:-:S03]  /*19aa0*/  LOP3.LUT R175, R3, 0x76, RZ, 0xfc, !PT ;  /* 0x0000007603af7812 */ /* 0x000fc600078efcff */
[----:B------:R2:W-:Y:S01]  /*19ab0*/  LDGSTS.E [R10+-0x37ff8], desc[UR18][R6.64], P4 ;  /* 0xc8008000060a7fae */ /* 0x0005e2000a121852 */
[----:B------:R-:W-:Y:S02]  /*19ac0*/  ISETP.GE.AND P4, PT, R175, UR4, PT ;  /* 0x00000004af007c0c */ /* 0x000fe4000bf86270 */
[C---:B------:R-:W-:Y:S01]  /*19ad0*/  LOP3.LUT R174, R3.reuse, 0x18, RZ, 0xfc, !PT ;  /* 0x0000001803ae7812 */ /* 0x040fe200078efcff */
[----:B------:R2:W-:Y:S01]  /*19ae0*/  STL.64 [R1+0xb10], R6 ;  /* 0x000b100601007387 */ /* 0x0005e20000100a00 */
[----:B------:R-:W-:Y:S01]  /*19af0*/  LOP3.LUT R175, R3, 0x1a, RZ, 0xfc, !PT ;  /* 0x0000001a03af7812 */ /* 0x000fe200078efcff */
[----:B-1----:R-:W-:Y:S01]  /*19b00*/  IMAD.WIDE R4, R251, 0x4, R238 ;  /* 0x00000004fb047825 */ /* 0x002fe200078e02ee */
[----:B------:R-:W-:Y:S02]  /*19b10*/  ISETP.NE.U32.AND P1, PT, R25, RZ, PT ;  /* 0x000000ff1900720c */ /* 0x000fe40003f25070 */
[----:B------:R-:W-:Y:S02]  /*19b20*/  SEL R26, RZ, 0x4, P6 ;  /* 0x00000004ff1a7807 */ /* 0x000fe40003000000 */
[----:B------:R1:W-:Y:S01]  /*19b30*/  STL.64 [R1+0xa98], R4 ;  /* 0x000a980401007387 */ /* 0x0003e20000100a00 */
[----:B------:R-:W-:-:S03]  /*19b40*/  SEL R25, RZ, 0x4, P4 ;  /* 0x00000004ff197807 */ /* 0x000fc60002000000 */
[----:B------:R-:W3:Y:S01]  /*19b50*/  LDL.LU.64 R238, [R1+0x70] ;  /* 0x0000700001ee7983 */ /* 0x000ee20000300a00 */
[----:B------:R-:W-:Y:S02]  /*19b60*/  ISETP.GE.AND P6, PT, R174, UR4, PT ;  /* 0x00000004ae007c0c */ /* 0x000fe4000bfc6270 */
[----:B------:R-:W-:Y:S01]  /*19b70*/  ISETP.GE.AND P4, PT, R175, UR4, PT ;  /* 0x00000004af007c0c */ /* 0x000fe2000bf86270 */
[----:B------:R1:W-:Y:S04]  /*19b80*/  LDGSTS.E [R10+-0x36000], desc[UR18][R4.64], P3 ;  /* 0xca000000040a7fae */ /* 0x0003e80009921852 */
[----:B------:R-:W4:Y:S01]  /*19b90*/  LDL.LU.64 R174, [R1+0x68] ;  /* 0x0000680001ae7983 */ /* 0x000f220000300a00 */
[----:B------:R-:W-:Y:S02]  /*19ba0*/  SEL R24, R24, RZ, P5 ;  /* 0x000000ff18187207 */ /* 0x000fe40002800000 */
[----:B------:R-:W-:Y:S01]  /*19bb0*/  SEL R26, R26, RZ, P5 ;  /* 0x000000ff1a1a7207 */ /* 0x000fe20002800000 */
[----:B--2---:R-:W-:Y:S01]  /*19bc0*/  IMAD.WIDE R6, R251, 0x4, R84 ;  /* 0x00000004fb067825 */ /* 0x004fe200078e0254 */
[----:B------:R-:W-:-:S02]  /*19bd0*/  ISETP.NE.U32.AND P3, PT, R24, RZ, PT ;  /* 0x000000ff1800720c */ /* 0x000fc40003f65070 */
[----:B------:R-:W-:Y:S01]  /*19be0*/  SEL R24, RZ, 0x4, P6 ;  /* 0x00000004ff187807 */ /* 0x000fe20003000000 */
[----:B-1----:R-:W-:Y:S01]  /*19bf0*/  IMAD.WIDE R4, R251, 0x4, R54 ;  /* 0x00000004fb047825 */ /* 0x002fe200078e0236 */
[----:B------:R-:W-:Y:S01]  /*19c00*/  ISETP.NE.U32.AND P6, PT, R26, RZ, PT ;  /* 0x000000ff1a00720c */ /* 0x000fe20003fc5070 */
[----:B------:R-:W-:Y:S01]  /*19c10*/  STL.64 [R1+0xa90], R6 ;  /* 0x000a900601007387 */ /* 0x000fe20000100a00 */
[----:B------:R-:W-:Y:S02]  /*19c20*/  SEL R25, R25, RZ, P5 ;  /* 0x000000ff19197207 */ /* 0x000fe40002800000 */
[----:B------:R-:W-:Y:S01]  /*19c30*/  LOP3.LUT R233, R3, 0x38, RZ, 0xfc, !PT ;  /* 0x0000003803e97812 */ /* 0x000fe200078efcff */
[----:B------:R-:W-:Y:S01]  /*19c40*/  LDGSTS.E [R10+-0x35ff8], desc[UR18][R6.64], P0 ;  /* 0xca008000060a7fae */ /* 0x000fe20008121852 */
[----:B------:R-:W-:Y:S02]  /*19c50*/  SEL R24, R24, RZ, P5 ;  /* 0x000000ff18187207 */ /* 0x000fe40002800000 */
[----:B------:R-:W-:Y:S01]  /*19c60*/  SEL R27, RZ, 0x4, P4 ;  /* 0x00000004ff1b7807 */ /* 0x000fe20002000000 */
[----:B------:R1:W-:Y:S01]  /*19c70*/  STL.64 [R1+0xa18], R4 ;  /* 0x000a180401007387 */ /* 0x0003e20000100a00 */
[----:B------:R-:W-:-:S03]  /*19c80*/  ISETP.NE.U32.AND P0, PT, R25, RZ, PT ;  /* 0x000000ff1900720c */ /* 0x000fc60003f05070 */
[----:B------:R1:W-:Y:S01]  /*19c90*/  LDGSTS.E [R10+-0x34000], desc[UR18][R4.64], P1 ;  /* 0xcc000000040a7fae */ /* 0x0003e20008921852 */
[----:B------:R-:W-:Y:S02]  /*19ca0*/  ISETP.GE.AND P4, PT, R233, UR4, PT ;  /* 0x00000004e9007c0c */ /* 0x000fe4000bf86270 */
[----:B------:R-:W-:Y:S01]  /*19cb0*/  ISETP.NE.U32.AND P1, PT, R24, RZ, PT ;  /* 0x000000ff1800720c */ /* 0x000fe20003f25070 */
[----:B------:R-:W-:Y:S01]  /*19cc0*/  IMAD.WIDE R24, R251, 0x4, R22 ;  /* 0x00000004fb187825 */ /* 0x000fe200078e0216 */
[C---:B------:R-:W-:Y:S02]  /*19cd0*/  LOP3.LUT R232, R3.reuse, 0x3a, RZ, 0xfc, !PT ;  /* 0x0000003a03e87812 */ /* 0x040fe400078efcff */
[----:B------:R-:W-:Y:S01]  /*19ce0*/  LOP3.LUT R233, R3, 0x58, RZ, 0xfc, !PT ;  /* 0x0000005803e97812 */ /* 0x000fe200078efcff */
[----:B-1----:R-:W-:Y:S01]  /*19cf0*/  IMAD.WIDE R4, R251, 0x4, R52 ;  /* 0x00000004fb047825 */ /* 0x002fe200078e0234 */
[----:B------:R-:W-:Y:S02]  /*19d00*/  SEL R26, RZ, 0x4, P4 ;  /* 0x00000004ff1a7807 */ /* 0x000fe40002000000 */
[----:B------:R-:W-:-:S02]  /*19d10*/  SEL R27, R27, RZ, P5 ;  /* 0x000000ff1b1b7207 */ /* 0x000fc40002800000 */
[----:B------:R4:W-:Y:S01]  /*19d20*/  LDGSTS.E [R10+-0x33ff8], desc[UR18][R4.64], P3 ;  /* 0xcc008000040a7fae */ /* 0x0009e20009921852 */
[----:B------:R-:W-:Y:S01]  /*19d30*/  ISETP.GE.AND P3, PT, R232, UR4, PT ;  /* 0x00000004e8007c0c */ /* 0x000fe2000bf66270 */
[----:B------:R-:W-:Y:S02]  /*19d40*/  IMAD.WIDE R22, R251, 0x4, R20 ;  /* 0x00000004fb167825 */ /* 0x000fe400078e0214 */
[----:B------:R-:W-:Y:S01]  /*19d50*/  LDGSTS.E [R10+-0x32000], desc[UR18][R24.64], P6 ;  /* 0xce000000180a7fae */ /* 0x000fe2000b121852 */
[----:B------:R-:W-:Y:S02]  /*19d60*/  ISETP.GE.AND P6, PT, R233, UR4, PT ;  /* 0x00000004e9007c0c */ /* 0x000fe4000bfc6270 */
[----:B------:R-:W-:Y:S01]  /*19d70*/  SEL R20, R26, RZ, P5 ;  /* 0x000000ff1a147207 */ /* 0x000fe20002800000 */
[----:B------:R-:W-:Y:S01]  /*19d80*/  LDGSTS.E [R10+-0x31ff8], desc[UR18][R22.64], P0 ;  /* 0xce008000160a7fae */ /* 0x000fe20008121852 */
[----:B------:R-:W-:Y:S02]  /*19d90*/  LOP3.LUT R232, R3, 0x5a, RZ, 0xfc, !PT ;  /* 0x0000005a03e87812 */ /* 0x000fe400078efcff */
[----:B------:R-:W-:-:S02]  /*19da0*/  SEL R26, RZ, 0x4, P3 ;  /* 0x00000004ff1a7807 */ /* 0x000fc40001800000 */
[----:B------:R-:W-:Y:S02]  /*19db0*/  ISETP.NE.U32.AND P4, PT, R27, RZ, PT ;  /* 0x000000ff1b00720c */ /* 0x000fe40003f85070 */
[----:B------:R-:W-:Y:S02]  /*19dc0*/  SEL R21, RZ, 0x4, P6 ;  /* 0x00000004ff157807 */ /* 0x000fe40003000000 */
[----:B------:R-:W-:Y:S02]  /*19dd0*/  LOP3.LUT R233, R3, 0x78, RZ, 0xfc, !PT ;  /* 0x0000007803e97812 */ /* 0x000fe400078efcff */
[----:B------:R-:W-:Y:S02]  /*19de0*/  ISETP.GE.AND P3, PT, R232, UR4, PT ;  /* 0x00000004e8007c0c */ /* 0x000fe4000bf66270 */
[----:B------:R-:W-:Y:S01]  /*19df0*/  SEL R26, R26, RZ, P5 ;  /* 0x000000ff1a1a7207 */ /* 0x000fe20002800000 */
[----:B------:R4:W-:Y:S01]  /*19e00*/  STL.64 [R1+0xa10], R4 ;  /* 0x000a100401007387 */ /* 0x0009e20000100a00 */
[----:B------:R-:W-:-:S02]  /*19e10*/  ISETP.NE.U32.AND P0, PT, R20, RZ, PT ;  /* 0x000000ff1400720c */ /* 0x000fc40003f05070 */
[----:B------:R-:W-:Y:S02]  /*19e20*/  SEL R21, R21, RZ, P5 ;  /* 0x000000ff15157207 */ /* 0x000fe40002800000 */
[----:B------:R-:W-:Y:S02]  /*19e30*/  ISETP.GE.AND P6, PT, R233, UR4, PT ;  /* 0x00000004e9007c0c */ /* 0x000fe4000bfc6270 */
[----:B------:R-:W-:Y:S02]  /*19e40*/  SEL R20, RZ, 0x4, P3 ;  /* 0x00000004ff147807 */ /* 0x000fe40001800000 */
[----:B------:R-:W-:Y:S01]  /*19e50*/  ISETP.NE.U32.AND P3, PT, R26, RZ, PT ;  /* 0x000000ff1a00720c */ /* 0x000fe20003f65070 */
[----:B------:R-:W-:Y:S01]  /*19e60*/  STL.64 [R1+0x1280], R22 ;  /* 0x0012801601007387 */ /* 0x000fe20000100a00 */
[----:B------:R-:W-:Y:S01]  /*19e70*/  SEL R20, R20, RZ, P5 ;  /* 0x000000ff14147207 */ /* 0x000fe20002800000 */
[----:B---3--:R-:W-:Y:S01]  /*19e80*/  IMAD.WIDE R6, R251, 0x4, R238 ;  /* 0x00000004fb067825 */ /* 0x008fe200078e02ee */
[----:B------:R-:W-:-:S04]  /*19e90*/  LOP3.LUT R239, R3, 0x1c, RZ, 0xfc, !PT ;  /* 0x0000001c03ef7812 */ /* 0x000fc800078efcff */
[----:B------:R1:W-:Y:S01]  /*19ea0*/  LDGSTS.E [R11+-0x38000], desc[UR18][R6.64], P1 ;  /* 0xc8000000060b7fae */ /* 0x0003e20008921852 */
[----:B----4-:R-:W-:Y:S01]  /*19eb0*/  IMAD.WIDE R4, R251, 0x4, R174 ;  /* 0x00000004fb047825 */ /* 0x010fe200078e02ae */
[----:B------:R-:W-:Y:S02]  /*19ec0*/  LOP3.LUT R175, R3, 0x7a, RZ, 0xfc, !PT ;  /* 0x0000007a03af7812 */ /* 0x000fe400078efcff */
[----:B------:R-:W-:Y:S02]  /*19ed0*/  ISETP.NE.U32.AND P1, PT, R21, RZ, PT ;  /* 0x000000ff1500720c */ /* 0x000fe40003f25070 */
[----:B------:R-:W-:Y:S01]  /*19ee0*/  SEL R21, RZ, 0x4, P6 ;  /* 0x00000004ff157807 */ /* 0x000fe20003000000 */
[----:B------:R1:W-:Y:S01]  /*19ef0*/  STL.64 [R1+0xb08], R6 ;  /* 0x000b080601007387 */ /* 0x0003e20000100a00 */
[----:B------:R-:W-:-:S03]  /*19f00*/  ISETP.GE.AND P6, PT, R175, UR4, PT ;  /* 0x00000004af007c0c */ /* 0x000fc6000bfc6270 */
[----:B------:R2:W-:Y:S04]  /*19f10*/  STL.64 [R1+0xb00], R4 ;  /* 0x000b000401007387 */ /* 0x0005e80000100a00 */
[----:B------:R2:W-:Y:S01]  /*19f20*/  LDGSTS.E [R11+-0x37ff8], desc[UR18][R4.64], P4 ;  /* 0xc8008000040b7fae */ /* 0x0005e2000a121852 */
[----:B------:R-:W-:Y:S02]  /*19f30*/  ISETP.NE.U32.AND P4, PT, R20, RZ, PT ;  /* 0x000000ff1400720c */ /* 0x000fe40003f85070 */
[----:B------:R-:W-:Y:S01]  /*19f40*/  SEL R20, RZ, 0x4, P6 ;  /* 0x00000004ff147807 */ /* 0x000fe20003000000 */
[----:B-1----:R-:W-:Y:S01]  /*19f50*/  IMAD.WIDE R6, R251, 0x4, R80 ;  /* 0x00000004fb067825 */ /* 0x002fe200078e0250 */
[----:B------:R-:W-:Y:S01]  /*19f60*/  ISETP.GE.AND P6, PT, R239, UR4, PT ;  /* 0x00000004ef007c0c */ /* 0x000fe2000bfc6270 */
[----:B------:R-:W3:Y:S01]  /*19f70*/  LDL.LU.64 R174, [R1+0x60] ;  /* 0x0000600001ae7983 */ /* 0x000ee20000300a00 */
[----:B------:R-:W-:Y:S01]  /*19f80*/  LOP3.LUT R239, R3, 0x1e, RZ, 0xfc, !PT ;  /* 0x0000001e03ef7812 */ /* 0x000fe200078efcff */
[----:B--2---:R-:W-:Y:S01]  /*19f90*/  IMAD.WIDE R4, R251, 0x4, R82 ;  /* 0x00000004fb047825 */ /* 0x004fe200078e0252 */
[----:B------:R-:W-:-:S04]  /*19fa0*/  LOP3.LUT R238, R3, 0x3c, RZ, 0xfc, !PT ;  /* 0x0000003c03ee7812 */ /* 0x000fc800078efcff */
[----:B------:R1:W-:Y:S04]  /*19fb0*/  LDGSTS.E [R11+-0x36000], desc[UR18][R4.64], P0 ;  /* 0xca000000040b7fae */ /* 0x0003e80008121852 */
[----:B------:R-:W-:Y:S01]  /*19fc0*/  LDGSTS.E [R11+-0x35ff8], desc[UR18][R6.64], P3 ;  /* 0xca008000060b7fae */ /* 0x000fe20009921852 */
[----:B------:R-:W-:Y:S02]  /*19fd0*/  ISETP.GE.AND P3, PT, R239, UR4, PT ;  /* 0x00000004ef007c0c */ /* 0x000fe4000bf66270 */
[----:B------:R-:W-:Y:S01]  /*19fe0*/  LOP3.LUT R239, R3, 0x3e, RZ, 0xfc, !PT ;  /* 0x0000003e03ef7812 */ /* 0x000fe200078efcff */
[----:B------:R1:W-:Y:S01]  /*19ff0*/  STL.64 [R1+0xa88], R4 ;  /* 0x000a880401007387 */ /* 0x0003e20000100a00 */
[----:B------:R-:W-:Y:S02]  /*1a000*/  SEL R26, RZ, 0x4, P6 ;  /* 0x00000004ff1a7807 */ /* 0x000fe40003000000 */
[----:B------:R-:W-:Y:S01]  /*1a010*/  SEL R27, RZ, 0x4, P3 ;  /* 0x00000004ff1b7807 */ /* 0x000fe20001800000 */
[----:B------:R-:W-:Y:S01]  /*1a020*/  STL.64 [R1+0xa80], R6 ;  /* 0x000a800601007387 */ /* 0x000fe20000100a00 */
[----:B------:R-:W-:-:S02]  /*1a030*/  ISETP.GE.AND P6, PT, R238, UR4, PT ;  /* 0x00000004ee007c0c */ /* 0x000fc4000bfc6270 */
[----:B------:R-:W-:Y:S01]  /*1a040*/  ISETP.GE.AND P3, PT, R239, UR4, PT ;  /* 0x00000004ef007c0c */ /* 0x000fe2000bf66270 */
[----:B-1----:R-:W-:-:S05]  /*1a050*/  IMAD.WIDE R4, R251, 0x4, R50 ;  /* 0x00000004fb047825 */ /* 0x002fca00078e0232 */
[----:B------:R1:W-:Y:S04]  /*1a060*/  STL.64 [R1+0xa08], R4 ;  /* 0x000a080401007387 */ /* 0x0003e80000100a00 */
[----:B------:R-:W2:Y:S01]  /*1a070*/  LDL.LU.64 R238, [R1+0x58] ;  /* 0x0000580001ee7983 */ /* 0x000ea20000300a00 */
[----:B------:R-:W-:Y:S02]  /*1a080*/  SEL R21, R21, RZ, P5 ;  /* 0x000000ff15157207 */ /* 0x000fe40002800000 */
[----:B------:R-:W-:Y:S01]  /*1a090*/  SEL R20, R20, RZ, P5 ;  /* 0x000000ff14147207 */ /* 0x000fe20002800000 */
[----:B------:R1:W-:Y:S01]  /*1a0a0*/  LDGSTS.E [R11+-0x34000], desc[UR18][R4.64], P1 ;  /* 0xcc000000040b7fae */ /* 0x0003e20008921852 */
[----:B------:R-:W-:Y:S02]  /*1a0b0*/  ISETP.NE.U32.AND P0, PT, R21, RZ, PT ;  /* 0x000000ff1500720c */ /* 0x000fe40003f05070 */
[----:B------:R-:W-:Y:S01]  /*1a0c0*/  ISETP.NE.U32.AND P1, PT, R20, RZ, PT ;  /* 0x000000ff1400720c */ /* 0x000fe20003f25070 */
[----:B------:R-:W-:Y:S01]  /*1a0d0*/  IMAD.WIDE R20, R251, 0x4, R18 ;  /* 0x00000004fb147825 */ /* 0x000fe200078e0212 */
[----:B------:R-:W-:-:S02]  /*1a0e0*/  SEL R26, R26, RZ, P5 ;  /* 0x000000ff1a1a7207 */ /* 0x000fc40002800000 */
[----:B------:R-:W-:Y:S01]  /*1a0f0*/  SEL R18, RZ, 0x4, P6 ;  /* 0x00000004ff127807 */ /* 0x000fe20003000000 */
[----:B-1----:R-:W-:Y:S01]  /*1a100*/  IMAD.WIDE R4, R251, 0x4, R48 ;  /* 0x00000004fb047825 */ /* 0x002fe200078e0230 */
[----:B------:R-:W-:-:S04]  /*1a110*/  SEL R19, R27, RZ, P5 ;  /* 0x000000ff1b137207 */ /* 0x000fc80002800000 */
[----:B------:R3:W-:Y:S01]  /*1a120*/  LDGSTS.E [R11+-0x33ff8], desc[UR18][R4.64], P4 ;  /* 0xcc008000040b7fae */ /* 0x0007e2000a121852 */
[----:B------:R-:W-:Y:S02]  /*1a130*/  ISETP.NE.U32.AND P4, PT, R26, RZ, PT ;  /* 0x000000ff1a00720c */ /* 0x000fe40003f85070 */
[----:B------:R-:W-:Y:S01]  /*1a140*/  SEL R26, R18, RZ, P5 ;  /* 0x000000ff121a7207 */ /* 0x000fe20002800000 */
[----:B------:R-:W-:Y:S01]  /*1a150*/  LDGSTS.E [R11+-0x32000], desc[UR18][R20.64], P0 ;  /* 0xce000000140b7fae */ /* 0x000fe20008121852 */
[----:B------:R-:W-:Y:S01]  /*1a160*/  ISETP.NE.U32.AND P6, PT, R19, RZ, PT ;  /* 0x000000ff1300720c */ /* 0x000fe20003fc5070 */
[----:B------:R-:W-:Y:S01]  /*1a170*/  IMAD.WIDE R18, R251, 0x4, R16 ;  /* 0x00000004fb127825 */ /* 0x000fe200078e0210 */
[----:B------:R-:W-:Y:S01]  /*1a180*/  ISETP.NE.U32.AND P0, PT, R26, RZ, PT ;  /* 0x000000ff1a00720c */ /* 0x000fe20003f05070 */
[----:B------:R3:W-:Y:S04]  /*1a190*/  STL.64 [R1+0xa00], R4 ;  /* 0x000a000401007387 */ /* 0x0007e80000100a00 */
[----:B------:R-:W-:Y:S04]  /*1a1a0*/  STL.64 [R1+0x1288], R20 ;  /* 0x0012881401007387 */ /* 0x000fe80000100a00 */
[----:B------:R-:W-:Y:S04]  /*1a1b0*/  LDGSTS.E [R11+-0x31ff8], desc[UR18][R18.64], P1 ;  /* 0xce008000120b7fae */ /* 0x000fe80008921852 */
[----:B------:R-:W-:Y:S01]  /*1a1c0*/  STL.64 [R1+0x1298], R10 ;  /* 0x0012980a01007387 */ /* 0x000fe20000100a00 */
[----:B------:R-:W-:-:S02]  /*1a1d0*/  LOP3.LUT R233, R3, 0x5c, RZ, 0xfc, !PT ;  /* 0x0000005c03e97812 */ /* 0x000fc400078efcff */
[----:B------:R-:W-:Y:S02]  /*1a1e0*/  SEL R27, RZ, 0x4, P3 ;  /* 0x00000004ff1b7807 */ /* 0x000fe40001800000 */
[----:B------:R-:W-:Y:S02]  /*1a1f0*/  ISETP.GE.AND P3, PT, R233, UR4, PT ;  /* 0x00000004e9007c0c */ /* 0x000fe4000bf66270 */
[----:B------:R-:W-:-:S04]  /*1a200*/  SEL R17, R27, RZ, P5 ;  /* 0x000000ff1b117207 */ /* 0x000fc80002800000 */
[----:B------:R-:W-:Y:S02]  /*1a210*/  ISETP.NE.U32.AND P1, PT, R17, RZ, PT ;  /* 0x000000ff1100720c */ /* 0x000fe40003f25070 */
[----:B------:R-:W-:Y:S01]  /*1a220*/  SEL R16, RZ, 0x4, P3 ;  /* 0x00000004ff107807 */ /* 0x000fe20001800000 */
[----:B---3--:R-:W-:-:S05]  /*1a230*/  IMAD.WIDE R4, R251, 0x4, R174 ;  /* 0x00000004fb047825 */ /* 0x008fca00078e02ae */
[----:B------:R1:W-:Y:S04]  /*1a240*/  STL.64 [R1+0xaf8], R4 ;  /* 0x000af80401007387 */ /* 0x0003e80000100a00 */
[----:B------:R1:W-:Y:S04]  /*1a250*/  LDGSTS.E [R242+-0x38000], desc[UR18][R4.64], P4 ;  /* 0xc800000004f27fae */ /* 0x0003e8000a121852 */
[----:B------:R-:W-:Y:S01]  /*1a260*/  STL.64 [R1+0x1290], R18 ;  /* 0x0012901201007387 */ /* 0x000fe20000100a00 */
[----:B-1----:R-:W-:-:S04]  /*1a270*/  IMAD.WIDE R4, R251, 0x4, R78 ;  /* 0x00000004fb047825 */ /* 0x002fc800078e024e */
[----:B--2---:R-:W-:-:S05]  /*1a280*/  IMAD.WIDE R6, R251, 0x4, R238 ;  /* 0x00000004fb067825 */ /* 0x004fca00078e02ee */
[----:B------:R1:W-:Y:S04]  /*1a290*/  STL.64 [R1+0xaf0], R6 ;  /* 0x000af00601007387 */ /* 0x0003e80000100a00 */
[----:B------:R1:W-:Y:S04]  /*1a2a0*/  LDGSTS.E [R242+-0x37ff8], desc[UR18][R6.64], P6 ;  /* 0xc800800006f27fae */ /* 0x0003e8000b121852 */
[----:B------:R2:W-:Y:S04]  /*1a2b0*/  STL.64 [R1+0xa78], R4 ;  /* 0x000a780401007387 */ /* 0x0005e80000100a00 */
[----:B------:R2:W-:Y:S01]  /*1a2c0*/  LDGSTS.E [R242+-0x36000], desc[UR18][R4.64], P0 ;  /* 0xca00000004f27fae */ /* 0x0005e20008121852 */
[----:B-1----:R-:W-:-:S03]  /*1a2d0*/  IMAD.WIDE R6, R251, 0x4, R76 ;  /* 0x00000004fb067825 */ /* 0x002fc600078e024c */
[----:B------:R-:W-:Y:S01]  /*1a2e0*/  STL.64 [R1+0x12a0], R2 ;  /* 0x0012a00201007387 */ /* 0x000fe20000100a00 */
[----:B--2---:R-:W-:-:S03]  /*1a2f0*/  IMAD.WIDE R4, R251, 0x4, R46 ;  /* 0x00000004fb047825 */ /* 0x004fc600078e022e */
[----:B------:R1:W-:Y:S04]  /*1a300*/  STL.64 [R1+0xa70], R6 ;  /* 0x000a700601007387 */ /* 0x0003e80000100a00 */
[----:B------:R2:W-:Y:S04]  /*1a310*/  STL.64 [R1+0x9f8], R4 ;  /* 0x0009f80401007387 */ /* 0x0005e80000100a00 */
[----:B------:R-:W3:Y:S01]  /*1a320*/  LDL.LU.64 R232, [R1+0x350] ;  /* 0x0003500001e87983 */ /* 0x000ee20000300a00 */
[C---:B------:R-:W-:Y:S02]  /*1a330*/  LOP3.LUT R175, R3.reuse, 0x7c, RZ, 0xfc, !PT ;  /* 0x0000007c03af7812 */ /* 0x040fe400078efcff */
[----:B------:R-:W-:Y:S01]  /*1a340*/  LOP3.LUT R174, R3, 0x5e, RZ, 0xfc, !PT ;  /* 0x0000005e03ae7812 */ /* 0x000fe200078efcff */
[----:B------:R-:W-:Y:S01]  /*1a350*/  UIADD3 UR5, UR5, -0x100, URZ ;  /* 0xffffff0005057890 */ /* 0x000fe2000fffe03f */
[----:B------:R-:W-:Y:S01]  /*1a360*/  ISETP.GE.AND P4, PT, R175, UR4, PT ;  /* 0x00000004af007c0c */ /* 0x000fe2000bf86270 */
[----:B------:R4:W-:Y:S01]  /*1a370*/  LDGSTS.E [R242+-0x35ff8], desc[UR18][R6.64], P1 ;  /* 0xca00800006f27fae */ /* 0x0009e20008921852 */
[----:B------:R-:W-:-:S02]  /*1a380*/  LOP3.LUT R175, R3, 0x7e, RZ, 0xfc, !PT ;  /* 0x0000007e03af7812 */ /* 0x000fc400078efcff */
[----:B------:R-:W-:Y:S02]  /*1a390*/  SEL R17, RZ, 0x4, P4 ;  /* 0x00000004ff117807 */ /* 0x000fe40002000000 */
[----:B------:R-:W-:Y:S02]  /*1a3a0*/  ISETP.GE.AND P4, PT, R175, UR4, PT ;  /* 0x00000004af007c0c */ /* 0x000fe4000bf86270 */
[----:B------:R-:W2:Y:S01]  /*1a3b0*/  S2R R175, SR_TID.X ;  /* 0x0000000000af7919 */ /* 0x000ea20000002100 */
[----:B------:R-:W-:Y:S01]  /*1a3c0*/  ISETP.GE.AND P3, PT, R174, UR4, PT ;  /* 0x00000004ae007c0c */ /* 0x000fe2000bf66270 */
[----:B------:R-:W-:Y:S01]  /*1a3d0*/  USHF.L.U32 UR16, UR9, 0x7, URZ ;  /* 0x0000000709107899 */ /* 0x000fe2000800063f */
[----:B------:R-:W-:Y:S01]  /*1a3e0*/  SEL R16, R16, RZ, P5 ;  /* 0x000000ff10107207 */ /* 0x000fe20002800000 */
[----:B------:R-:W-:Y:S01]  /*1a3f0*/  ULDC UR4, c[0x0][0x230] ;  /* 0x00008c0000047ab9 */ /* 0x000fe20000000800 */
[----:B-1----:R-:W4:Y:S01]  /*1a400*/  LDL.LU.64 R6, [R1+0x348] ;  /* 0x0003480001067983 */ /* 0x002f220000300a00 */
[----:B--2---:R-:W-:-:S02]  /*1a410*/  LOP3.LUT R174, R175, 0x7f, RZ, 0xc0, !PT ;  /* 0x0000007fafae7812 */ /* 0x004fc400078ec0ff */
[----:B------:R-:W1:Y:S02]  /*1a420*/  LDC R175, c[0x0][0x230] ;  /* 0x00008c00ffaf7b82 */ /* 0x000e640000000800 */
[----:B-1----:R-:W-:Y:S02]  /*1a430*/  VIADD R252, R175, 0x7f ;  /* 0x0000007faffc7836 */ /* 0x002fe40000000000 */
[----:B------:R-:W1:Y:S01]  /*1a440*/  S2R R175, SR_TID.X ;  /* 0x0000000000af7919 */ /* 0x000e620000002100 */
[----:B------:R-:W-:Y:S02]  /*1a450*/  SEL R26, RZ, 0x4, P3 ;  /* 0x00000004ff1a7807 */ /* 0x000fe40001800000 */
[----:B------:R-:W-:Y:S02]  /*1a460*/  ISETP.NE.U32.AND P3, PT, R16, RZ, PT ;  /* 0x000000ff1000720c */ /* 0x000fe40003f65070 */
[----:B-1----:R-:W-:-:S11]  /*1a470*/  SHF.R.U32.HI R175, RZ, 0x6, R175 ;  /* 0x00000006ffaf7819 */ /* 0x002fd600000116af */
[----:B------:R-:W-:Y:S01]  /*1a480*/  LDGSTS.E [R242+-0x34000], desc[UR18][R4.64], P3 ;  /* 0xcc00000004f27fae */ /* 0x000fe20009921852 */
[----:B------:R-:W-:-:S04]  /*1a490*/  SGXT.U32 R175, R175, 0x1 ;  /* 0x00000001afaf781a */ /* 0x000fc80000000000 */
[----:B------:R-:W-:-:S04]  /*1a4a0*/  LOP3.LUT R175, R175, 0x2, RZ, 0xfc, !PT ;  /* 0x00000002afaf7812 */ /* 0x000fc800078efcff */
[----:B------:R-:W-:Y:S01]  /*1a4b0*/  ISETP.GE.AND P1, PT, R175, UR5, PT ;  /* 0x00000005af007c0c */ /* 0x000fe2000bf26270 */
[----:B------:R-:W2:Y:S01]  /*1a4c0*/  LDL.LU.64 R4, [R1+0x330] ;  /* 0x0003300001047983 */ /* 0x000ea20000300a00 */
[----:B------:R-:W1:Y:S01]  /*1a4d0*/  S2R R175, SR_TID.X ;  /* 0x0000000000af7919 */ /* 0x000e620000002100 */
[----:B------:R-:W-:-:S04]  /*1a4e0*/  SEL R16, R26, RZ, P5 ;  /* 0x000000ff1a107207 */ /* 0x000fc80002800000 */
[----:B------:R-:W-:Y:S02]  /*1a4f0*/  ISETP.NE.U32.AND P6, PT, R16, RZ, PT ;  /* 0x000000ff1000720c */ /* 0x000fe40003fc5070 */
[----:B------:R-:W-:Y:S02]  /*1a500*/  SEL R16, RZ, 0x4, P4 ;  /* 0x00000004ff107807 */ /* 0x000fe40002000000 */
[----:B------:R-:W-:Y:S02]  /*1a510*/  SEL R17, R17, RZ, P5 ;  /* 0x000000ff11117207 */ /* 0x000fe40002800000 */
[----:B------:R-:W-:Y:S02]  /*1a520*/  ISETP.GE.AND P0, PT, R174, UR5, PT ;  /* 0x00000005ae007c0c */ /* 0x000fe4000bf06270 */
[----:B------:R-:W-:Y:S02]  /*1a530*/  SEL R26, R16, RZ, P5 ;  /* 0x000000ff101a7207 */ /* 0x000fe40002800000 */
[----:B------:R-:W-:-:S02]  /*1a540*/  ISETP.GE.AND P5, PT, R3, UR5, PT ;  /* 0x0000000503007c0c */ /* 0x000fc4000bfa6270 */
[----:B------:R-:W-:Y:S02]  /*1a550*/  ISETP.NE.U32.AND P4, PT, R17, RZ, PT ;  /* 0x000000ff1100720c */ /* 0x000fe40003f85070 */
[----:B------:R-:W-:Y:S02]  /*1a560*/  SEL R17, RZ, 0x4, P0 ;  /* 0x00000004ff117807 */ /* 0x000fe40000000000 */
[----:B------:R-:W-:Y:S02]  /*1a570*/  ISETP.GT.AND P0, PT, R252, 0x17f, PT ;  /* 0x0000017ffc00780c */ /* 0x000fe40003f04270 */
[----:B------:R-:W-:Y:S02]  /*1a580*/  SEL R16, RZ, 0x4, P5 ;  /* 0x00000004ff107807 */ /* 0x000fe40002800000 */
[----:B------:R-:W-:Y:S02]  /*1a590*/  SEL R17, R17, RZ, P0 ;  /* 0x000000ff11117207 */ /* 0x000fe40000000000 */
[----:B------:R-:W-:-:S02]  /*1a5a0*/  SEL R16, R16, RZ, P0 ;  /* 0x000000ff10107207 */ /* 0x000fc40000000000 */
[----:B-1----:R-:W-:Y:S02]  /*1a5b0*/  SHF.R.U32.HI R175, RZ, 0x6, R175 ;  /* 0x00000006ffaf7819 */ /* 0x002fe400000116af */
[----:B------:R-:W-:Y:S02]  /*1a5c0*/  ISETP.NE.U32.AND P5, PT, R26, RZ, PT ;  /* 0x000000ff1a00720c */ /* 0x000fe40003fa5070 */
[----:B------:R-:W-:Y:S01]  /*1a5d0*/  SGXT.U32 R175, R175, 0x1 ;  /* 0x00000001afaf781a */ /* 0x000fe20000000000 */
[----:B------:R-:W-:Y:S01]  /*1a5e0*/  IMAD.WIDE R2, R251, 0x4, R44 ;  /* 0x00000004fb027825 */ /* 0x000fe200078e022c */
[----:B------:R-:W-:Y:S02]  /*1a5f0*/  SEL R26, RZ, 0x4, P1 ;  /* 0x00000004ff1a7807 */ /* 0x000fe40000800000 */
[----:B------:R-:W-:Y:S02]  /*1a600*/  ISETP.NE.U32.AND P3, PT, R17, RZ, PT ;  /* 0x000000ff1100720c */ /* 0x000fe40003f65070 */
[----:B------:R-:W-:Y:S01]  /*1a610*/  ISETP.NE.U32.AND P1, PT, R16, RZ, PT ;  /* 0x000000ff1000720c */ /* 0x000fe20003f25070 */
[----:B------:R-:W-:Y:S01]  /*1a620*/  IMAD.WIDE R16, R251, 0x4, R14 ;  /* 0x00000004fb107825 */ /* 0x000fe200078e020e */
[----:B------:R-:W-:Y:S01]  /*1a630*/  LOP3.LUT R175, R175, 0x20, RZ, 0xfc, !PT ;  /* 0x00000020afaf7812 */ /* 0x000fe200078efcff */
[----:B------:R1:W-:Y:S04]  /*1a640*/  LDGSTS.E [R242+-0x33ff8], desc[UR18][R2.64], P6 ;  /* 0xcc00800002f27fae */ /* 0x0003e8000b121852 */
[----:B------:R-:W-:Y:S01]  /*1a650*/  LDGSTS.E [R242+-0x32000], desc[UR18][R16.64], P4 ;  /* 0xce00000010f27fae */ /* 0x000fe2000a121852 */
[----:B------:R-:W-:-:S02]  /*1a660*/  ISETP.GE.AND P4, PT, R175, UR5, PT ;  /* 0x00000005af007c0c */ /* 0x000fc4000bf86270 */
[----:B------:R-:W1:Y:S01]  /*1a670*/  S2R R175, SR_TID.X ;  /* 0x0000000000af7919 */ /* 0x000e620000002100 */
[----:B------:R-:W-:Y:S01]  /*1a680*/  IMAD.WIDE R14, R251, 0x4, R12 ;  /* 0x00000004fb0e7825 */ /* 0x000fe200078e020c */
[----:B------:R-:W-:Y:S04]  /*1a690*/  STL.64 [R1+0x9f0], R2 ;  /* 0x0009f00201007387 */ /* 0x000fe80000100a00 */
[----:B------:R1:W-:Y:S01]  /*1a6a0*/  STL.64 [R1+0x12b8], R250 ;  /* 0x0012b8fa01007387 */ /* 0x0003e20000100a00 */
[----:B------:R-:W-:Y:S01]  /*1a6b0*/  IMAD.U32 R13, RZ, RZ, UR16 ;  /* 0x00000010ff0d7e24 */ /* 0x000fe2000f8e00ff */
[----:B------:R-:W-:Y:S02]  /*1a6c0*/  SEL R26, R26, RZ, P0 ;  /* 0x000000ff1a1a7207 */ /* 0x000fe40000000000 */
[----:B------:R2:W-:Y:S04]  /*1a6d0*/  LDGSTS.E [R242+-0x31ff8], desc[UR18][R14.64], P5 ;  /* 0xce0080000ef27fae */ /* 0x0005e8000a921852 */
[----:B-1----:R-:W2:Y:S04]  /*1a6e0*/  LDL.LU.64 R250, [R1+0x338] ;  /* 0x0003380001fa7983 */ /* 0x002ea80000300a00 */
[----:B------:R-:W2:Y:S01]  /*1a6f0*/  LDL.LU.64 R2, [R1+0x320] ;  /* 0x0003200001027983 */ /* 0x000ea20000300a00 */
[----:B------:R-:W-:-:S02]  /*1a700*/  SHF.R.U32.HI R174, RZ, 0x6, R175 ;  /* 0x00000006ffae7819 */ /* 0x000fc400000116af */
[----:B------:R-:W-:Y:S01]  /*1a710*/  SEL R12, RZ, 0x4, P4 ;  /* 0x00000004ff0c7807 */ /* 0x000fe20002000000 */
[----:B------:R-:W-:Y:S01]  /*1a720*/  IMAD.WIDE R222, R13, 0x4, R222 ;  /* 0x000000040dde7825 */ /* 0x000fe200078e02de */
[----:B------:R-:W-:Y:S01]  /*1a730*/  SHF.R.U32.HI R175, RZ, 0x6, R175 ;  /* 0x00000006ffaf7819 */ /* 0x000fe200000116af */
[----:B------:R-:W-:Y:S01]  /*1a740*/  STL.64 [R1+0x12a8], R16 ;  /* 0x0012a81001007387 */ /* 0x000fe20000100a00 */
[----:B------:R-:W-:Y:S02]  /*1a750*/  SGXT.U32 R174, R174, 0x1 ;  /* 0x00000001aeae781a */ /* 0x000fe40000000000 */
[----:B------:R-:W-:Y:S01]  /*1a760*/  SGXT.U32 R175, R175, 0x1 ;  /* 0x00000001afaf781a */ /* 0x000fe20000000000 */
[----:B------:R-:W2:Y:S01]  /*1a770*/  LDL.LU.64 R238, [R1+0x310] ;  /* 0x0003100001ee7983 */ /* 0x000ea20000300a00 */
[----:B------:R-:W-:Y:S02]  /*1a780*/  LOP3.LUT R174, R174, 0x22, RZ, 0xfc, !PT ;  /* 0x00000022aeae7812 */ /* 0x000fe400078efcff */
[----:B------:R-:W-:Y:S01]  /*1a790*/  LOP3.LUT R175, R175, 0x40, RZ, 0xfc, !PT ;  /* 0x00000040afaf7812 */ /* 0x000fe200078efcff */
[----:B------:R-:W2:Y:S04]  /*1a7a0*/  LDL.LU.64 R18, [R1+0x300] ;  /* 0x0003000001127983 */ /* 0x000ea80000300a00 */
[----:B------:R-:W2:Y:S01]  /*1a7b0*/  LDL.LU.64 R10, [R1+0x2f8] ;  /* 0x0002f800010a7983 */ /* 0x000ea20000300a00 */
[----:B------:R-:W-:-:S03]  /*1a7c0*/  ISETP.GE.AND P5, PT, R174, UR5, PT ;  /* 0x00000005ae007c0c */ /* 0x000fc6000bfa6270 */
[----:B------:R-:W2:Y:S01]  /*1a7d0*/  LDL.LU.64 R20, [R1+0x2f0] ;  /* 0x0002f00001147983 */ /* 0x000ea20000300a00 */
[----:B------:R-:W-:-:S03]  /*1a7e0*/  ISETP.GE.AND P4, PT, R175, UR5, PT ;  /* 0x00000005af007c0c */ /* 0x000fc6000bf86270 */
[----:B------:R1:W-:Y:S01]  /*1a7f0*/  STL.64 [R1+0x14b0], R242 ;  /* 0x0014b0f201007387 */ /* 0x0003e20000100a00 */
[----:B------:R-:W-:Y:S02]  /*1a800*/  ISETP.NE.U32.AND P6, PT, R26, RZ, PT ;  /* 0x000000ff1a00720c */ /* 0x000fe40003fc5070 */
[----:B------:R-:W-:Y:S01]  /*1a810*/  SEL R26, RZ, 0x4, P5 ;  /* 0x00000004ff1a7807 */ /* 0x000fe20002800000 */
[C---:B------:R-:W-:Y:S01]  /*1a820*/  IMAD.WIDE R206, R13.reuse, 0x4, R206 ;  /* 0x000000040dce7825 */ /* 0x040fe200078e02ce */
[----:B------:R-:W-:Y:S01]  /*1a830*/  ISETP.GE.AND P5, PT, R0, UR5, PT ;  /* 0x0000000500007c0c */ /* 0x000fe2000bfa6270 */
[----:B------:R-:W0:Y:S04]  /*1a840*/  LDGDEPBAR ;  /* 0x00000000000079af */ /* 0x000e280000000000 */
[----:B-1----:R-:W2:Y:S04]  /*1a850*/  LDL.LU.64 R242, [R1+0x340] ;  /* 0x0003400001f27983 */ /* 0x002ea80000300a00 */
[----:B------:R1:W-:Y:S04]  /*1a860*/  STL.64 [R1+0x12b0], R14 ;  /* 0x0012b00e01007387 */ /* 0x0003e80000100a00 */
[----:B-1----:R-:W2:Y:S04]  /*1a870*/  LDL.LU.64 R14, [R1+0x308] ;  /* 0x00030800010e7983 */ /* 0x002ea80000300a00 */
[----:B------:R-:W2:Y:S04]  /*1a880*/  LDL.LU.64 R174, [R1+0x2d0] ;  /* 0x0002d00001ae7983 */ /* 0x000ea80000300a00 */
[----:B------:R-:W2:Y:S04]  /*1a890*/  LDL.LU.64 R16, [R1+0x2c8] ;  /* 0x0002c80001107983 */ /* 0x000ea80000300a00 */
[----:B------:R-:W2:Y:S04]  /*1a8a0*/  LDL.LU.64 R22, [R1+0x2c0] ;  /* 0x0002c00001167983 */ /* 0x000ea80000300a00 */
[----:B------:R-:W2:Y:S04]  /*1a8b0*/  LDL.LU.64 R8, [R1+0x2b8] ;  /* 0x0002b80001087983 */ /* 0x000ea80000300a00 */
[----:B------:R-:W5:Y:S01]  /*1a8c0*/  LDL.LU R0, [R1+0x1670] ;  /* 0x0016700001007983 */ /* 0x000f620000300800 */
[----:B---3--:R-:W-:-:S05]  /*1a8d0*/  IMAD.WIDE R232, R13, 0x4, R232 ;  /* 0x000000040de87825 */ /* 0x008fca00078e02e8 */
[----:B------:R1:W-:Y:S04]  /*1a8e0*/  STL.64 [R1+0x998], R232 ;  /* 0x000998e801007387 */ /* 0x0003e80000100a00 */
[----:B-1----:R-:W3:Y:S01]  /*1a8f0*/  LDL.LU.64 R232, [R1+0x1668] ;  /* 0x0016680001e87983 */ /* 0x002ee20000300a00 */
[----:B----4-:R-:W-:-:S05]  /*1a900*/  IMAD.WIDE R6, R13, 0x4, R6 ;  /* 0x000000040d067825 */ /* 0x010fca00078e0206 */
[----:B------:R1:W-:Y:S04]  /*1a910*/  STL.64 [R1+0x990], R6 ;  /* 0x0009900601007387 */ /* 0x0003e80000100a00 */
[----:B-1----:R-:W4:Y:S01]  /*1a920*/  LDL.LU.64 R6, [R1+0x2b0] ;  /* 0x0002b00001067983 */ /* 0x002f220000300a00 */
[----:B--2---:R-:W-:-:S04]  /*1a930*/  IMAD.WIDE R250, R13, 0x4, R250 ;  /* 0x000000040dfa7825 */ /* 0x004fc800078e02fa */
[----:B------:R-:W-:-:S04]  /*1a940*/  IMAD.WIDE R2, R13, 0x4, R2 ;  /* 0x000000040d027825 */ /* 0x000fc800078e0202 */
[----:B------:R-:W-:-:S05]  /*1a950*/  IMAD.WIDE R242, R13, 0x4, R242 ;  /* 0x000000040df27825 */ /* 0x000fca00078e02f2 */
[----:B------:R1:W-:Y:S04]  /*1a960*/  STL.64 [R1+0x988], R242 ;  /* 0x000988f201007387 */ /* 0x0003e80000100a00 */
[----:B------:R-:W-:Y:S01]  /*1a970*/  STL.64 [R1+0x980], R250 ;  /* 0x000980fa01007387 */ /* 0x000fe20000100a00 */
[----:B-1----:R-:W-:-:S04]  /*1a980*/  IMAD.WIDE R242, R13, 0x4, R4 ;  /* 0x000000040df27825 */ /* 0x002fc800078e0204 */
[C---:B---3--:R-:W-:Y:S02]  /*1a990*/  IMAD.WIDE R4, R13.reuse, 0x4, R232 ;  /* 0x000000040d047825 */ /* 0x048fe400078e02e8 */
[----:B------:R-:W2:Y:S04]  /*1a9a0*/  LDL.LU.64 R232, [R1+0x290] ;  /* 0x0002900001e87983 */ /* 0x000ea80000300a00 */
[----:B------:R1:W-:Y:S04]  /*1a9b0*/  STL.64 [R1+0x978], R242 ;  /* 0x000978f201007387 */ /* 0x0003e80000100a00 */
[----:B-1----:R-:W3:Y:S04]  /*1a9c0*/  LDL.LU.64 R242, [R1+0x288] ;  /* 0x0002880001f27983 */ /* 0x002ee80000300a00 */
[----:B------:R1:W-:Y:S04]  /*1a9d0*/  STL.64 [R1+0x970], R4 ;  /* 0x0009700401007387 */ /* 0x0003e80000100a00 */
[----:B------:R-:W3:Y:S04]  /*1a9e0*/  LDL.LU.64 R250, [R1+0x280] ;  /* 0x0002800001fa7983 */ /* 0x000ee80000300a00 */
[----:B-1----:R-:W3:Y:S04]  /*1a9f0*/  LDL.LU.64 R4, [R1+0x278] ;  /* 0x0002780001047983 */ /* 0x002ee80000300a00 */
[----:B------:R1:W-:Y:S04]  /*1aa00*/  STL.64 [R1+0x968], R2 ;  /* 0x0009680201007387 */ /* 0x0003e80000100a00 */
[----:B-1----:R-:W3:Y:S04]  /*1aa10*/  LDL.LU.64 R2, [R1+0x270] ;  /* 0x0002700001027983 */ /* 0x002ee80000300a00 */
[----:B------:R1:W-:Y:S04]  /*1aa20*/  STL.64 [R1+0x960], R222 ;  /* 0x000960de01007387 */ /* 0x0003e80000100a00 */
[----:B-1----:R-:W3:Y:S01]  /*1aa30*/  LDL.LU.64 R222, [R1+0x1660] ;  /* 0x0016600001de7983 */ /* 0x002ee20000300a00 */
[----:B------:R-:W-:-:S04]  /*1aa40*/  IMAD.WIDE R238, R13, 0x4, R238 ;  /* 0x000000040dee7825 */ /* 0x000fc800078e02ee */
[C---:B------:R-:W-:Y:S01]  /*1aa50*/  IMAD.WIDE R14, R13.reuse, 0x4, R14 ;  /* 0x000000040d0e7825 */ /* 0x040fe200078e020e */
[----:B------:R1:W-:Y:S04]  /*1aa60*/  STL.64 [R1+0x958], R238 ;  /* 0x000958ee01007387 */ /* 0x0003e80000100a00 */
[----:B-1----:R-:W3:Y:S04]  /*1aa70*/  LDL.LU.64 R238, [R1+0x1658] ;  /* 0x0016580001ee7983 */ /* 0x002ee80000300a00 */
[----:B------:R1:W-:Y:S01]  /*1aa80*/  STL.64 [R1+0x950], R14 ;  /* 0x0009500e01007387 */ /* 0x0003e20000100a00 */
[----:B------:R-:W-:-:S04]  /*1aa90*/  IMAD.WIDE R190, R13, 0x4, R190 ;  /* 0x000000040dbe7825 */ /* 0x000fc800078e02be */
[----:B-1----:R-:W-:-:S04]  /*1aaa0*/  IMAD.WIDE R14, R13, 0x4, R18 ;  /* 0x000000040d0e7825 */ /* 0x002fc800078e0212 */
[C---:B------:R-:W-:Y:S01]  /*1aab0*/  IMAD.WIDE R18, R13.reuse, 0x4, R10 ;  /* 0x000000040d127825 */ /* 0x040fe200078e020a */
[----:B------:R1:W-:Y:S03]  /*1aac0*/  STL.64 [R1+0x948], R14 ;  /* 0x0009480e01007387 */ /* 0x0003e60000100a00 */
[C---:B------:R-:W-:Y:S01]  /*1aad0*/  IMAD.WIDE R10, R13.reuse, 0x4, R20 ;  /* 0x000000040d0a7825 */ /* 0x040fe200078e0214 */
[----:B-1----:R-:W3:Y:S04]  /*1aae0*/  LDL.LU.64 R14, [R1+0x250] ;  /* 0x00025000010e7983 */ /* 0x002ee80000300a00 */
[----:B------:R1:W-:Y:S01]  /*1aaf0*/  STL.64 [R1+0x940], R18 ;  /* 0x0009401201007387 */ /* 0x0003e20000100a00 */
[----:B------:R-:W-:-:S04]  /*1ab00*/  IMAD.WIDE R174, R13, 0x4, R174 ;  /* 0x000000040dae7825 */ /* 0x000fc800078e02ae */
[C---:B------:R-:W-:Y:S01]  /*1ab10*/  IMAD.WIDE R16, R13.reuse, 0x4, R16 ;  /* 0x000000040d107825 */ /* 0x040fe200078e0210 */
[----:B-1----:R-:W3:Y:S04]  /*1ab20*/  LDL.LU.64 R18, [R1+0x248] ;  /* 0x0002480001127983 */ /* 0x002ee80000300a00 */
[----:B------:R1:W-:Y:S01]  /*1ab30*/  STL.64 [R1+0x938], R10 ;  /* 0x0009380a01007387 */ /* 0x0003e20000100a00 */
[----:B------:R-:W-:-:S03]  /*1ab40*/  IMAD.WIDE R22, R13, 0x4, R22 ;  /* 0x000000040d167825 */ /* 0x000fc600078e0216 */
[----:B-1----:R-:W3:Y:S04]  /*1ab50*/  LDL.LU.64 R10, [R1+0x240] ;  /* 0x00024000010a7983 */ /* 0x002ee80000300a00 */
[----:B------:R-:W3:Y:S01]  /*1ab60*/  LDL.LU.64 R20, [R1+0x238] ;  /* 0x0002380001147983 */ /* 0x000ee20000300a00 */
[----:B------:R-:W-:-:S04]  /*1ab70*/  IMAD.WIDE R8, R13, 0x4, R8 ;  /* 0x000000040d087825 */ /* 0x000fc800078e0208 */
[----:B----4-:R-:W-:-:S04]  /*1ab80*/  IMAD.WIDE R6, R13, 0x4, R6 ;  /* 0x000000040d067825 */ /* 0x010fc800078e0206 */
[----:B--2---:R-:W-:-:S04]  /*1ab90*/  IMAD.WIDE R232, R13, 0x4, R232 ;  /* 0x000000040de87825 */ /* 0x004fc800078e02e8 */
[----:B---3--:R-:W-:-:S04]  /*1aba0*/  IMAD.WIDE R242, R13, 0x4, R242 ;  /* 0x000000040df27825 */ /* 0x008fc800078e02f2 */
[----:B------:R-:W-:-:S05]  /*1abb0*/  IMAD.WIDE R222, R13, 0x4, R222 ;  /* 0x000000040dde7825 */ /* 0x000fca00078e02de */
[----:B------:R1:W-:Y:S04]  /*1abc0*/  STL.64 [R1+0x930], R222 ;  /* 0x000930de01007387 */ /* 0x0003e80000100a00 */
[----:B-1----:R-:W2:Y:S04]  /*1abd0*/  LDL.LU.64 R222, [R1+0x1650] ;  /* 0x0016500001de7983 */ /* 0x002ea80000300a00 */
[----:B------:R1:W-:Y:S04]  /*1abe0*/  STL.64 [R1+0x928], R206 ;  /* 0x000928ce01007387 */ /* 0x0003e80000100a00 */
[----:B-1----:R-:W3:Y:S04]  /*1abf0*/  LDL.LU.64 R206, [R1+0x1648] ;  /* 0x0016480001ce7983 */ /* 0x002ee80000300a00 */
[----:B------:R1:W-:Y:S04]  /*1ac00*/  STL.64 [R1+0x920], R190 ;  /* 0x000920be01007387 */ /* 0x0003e80000100a00 */
[----:B-1----:R-:W4:Y:S04]  /*1ac10*/  LDL.LU.64 R190, [R1+0x1640] ;  /* 0x0016400001be7983 */ /* 0x002f280000300a00 */
        /* <DEDUP_REMOVED lines=8> */
[----:B------:R1:W-:Y:S02]  /*1aca0*/  STL.64 [R1+0x8f8], R6 ;  /* 0x0008f80601007387 */ /* 0x0003e40000100a00 */
[----:B-1----:R-:W-:-:S02]  /*1acb0*/  IMAD.WIDE R6, R13, 0x4, R158 ;  /* 0x000000040d067825 */ /* 0x002fc400078e029e */
[----:B------:R-:W2:Y:S04]  /*1acc0*/  LDL.LU.64 R158, [R1+0x1630] ;  /* 0x00163000019e7983 */ /* 0x000ea80000300a00 */
[----:B------:R1:W-:Y:S02]  /*1acd0*/  STL.64 [R1+0x8f0], R6 ;  /* 0x0008f00601007387 */ /* 0x0003e40000100a00 */
[C---:B-1----:R-:W-:Y:S02]  /*1ace0*/  IMAD.WIDE R6, R13.reuse, 0x4, R198 ;  /* 0x000000040d067825 */ /* 0x042fe400078e02c6 */
[----:B------:R-:W2:Y:S04]  /*1acf0*/  LDL.LU.64 R198, [R1+0x1628] ;  /* 0x0016280001c67983 */ /* 0x000ea80000300a00 */
[----:B------:R1:W-:Y:S02]  /*1ad00*/  STL.64 [R1+0x8e8], R6 ;  /* 0x0008e80601007387 */ /* 0x0003e40000100a00 */
[----:B-1----:R-:W-:-:S02]  /*1ad10*/  IMAD.WIDE R6, R13, 0x4, R200 ;  /* 0x000000040d067825 */ /* 0x002fc400078e02c8 */
[----:B------:R-:W2:Y:S04]  /*1ad20*/  LDL.LU.64 R200, [R1+0x1620] ;  /* 0x0016200001c87983 */ /* 0x000ea80000300a00 */
[----:B------:R1:W-:Y:S04]  /*1ad30*/  STL.64 [R1+0x8e0], R6 ;  /* 0x0008e00601007387 */ /* 0x0003e80000100a00 */
[----:B-1----:R-:W2:Y:S04]  /*1ad40*/  LDL.LU.64 R6, [R1+0x1f8] ;  /* 0x0001f80001067983 */ /* 0x002ea80000300a00 */
[----:B------:R1:W-:Y:S04]  /*1ad50*/  STL.64 [R1+0x8d8], R232 ;  /* 0x0008d8e801007387 */ /* 0x0003e80000100a00 */
[----:B-1----:R-:W2:Y:S04]  /*1ad60*/  LDL.LU.64 R232, [R1+0x1618] ;  /* 0x0016180001e87983 */ /* 0x002ea80000300a00 */
[----:B------:R1:W-:Y:S02]  /*1ad70*/  STL.64 [R1+0x8d0], R242 ;  /* 0x0008d0f201007387 */ /* 0x0003e40000100a00 */
[----:B-1----:R-:W-:-:S04]  /*1ad80*/  IMAD.WIDE R242, R13, 0x4, R250 ;  /* 0x000000040df27825 */ /* 0x002fc800078e02fa */
[C---:B------:R-:W-:Y:S02]  /*1ad90*/  IMAD.WIDE R250, R13.reuse, 0x4, R4 ;  /* 0x000000040dfa7825 */ /* 0x040fe400078e0204 */
[----:B------:R-:W2:Y:S04]  /*1ada0*/  LDL.LU.64 R4, [R1+0x1d0] ;  /* 0x0001d00001047983 */ /* 0x000ea80000300a00 */
[----:B------:R1:W-:Y:S04]  /*1adb0*/  STL.64 [R1+0x8c8], R242 ;  /* 0x0008c8f201007387 */ /* 0x0003e80000100a00 */
[----:B------:R-:W-:Y:S01]  /*1adc0*/  STL.64 [R1+0x8c0], R250 ;  /* 0x0008c0fa01007387 */ /* 0x000fe20000100a00 */
[----:B-1----:R-:W-:-:S04]  /*1add0*/  IMAD.WIDE R242, R13, 0x4, R2 ;  /* 0x000000040df27825 */ /* 0x002fc800078e0202 */
[C---:B------:R-:W-:Y:S02]  /*1ade0*/  IMAD.WIDE R2, R13.reuse, 0x4, R186 ;  /* 0x000000040d027825 */ /* 0x040fe400078e02ba */
[----:B------:R-:W2:Y:S04]  /*1adf0*/  LDL.LU.64 R186, [R1+0x1610] ;  /* 0x0016100001ba7983 */ /* 0x000ea80000300a00 */
[----:B------:R1:W-:Y:S04]  /*1ae00*/  STL.64 [R1+0x8b8], R242 ;  /* 0x0008b8f201007387 */ /* 0x0003e80000100a00 */
[----:B-1----:R-:W2:Y:S04]  /*1ae10*/  LDL.LU.64 R242, [R1+0x1c8] ;  /* 0x0001c80001f27983 */ /* 0x002ea80000300a00 */
[----:B------:R-:W2:Y:S04]  /*1ae20*/  LDL.LU.64 R250, [R1+0x1c0] ;  /* 0x0001c00001fa7983 */ /* 0x000ea80000300a00 */
[----:B------:R1:W-:Y:S02]  /*1ae30*/  STL.64 [R1+0x8b0], R2 ;  /* 0x0008b00201007387 */ /* 0x0003e40000100a00 */
[----:B-1----:R-:W-:-:S02]  /*1ae40*/  IMAD.WIDE R2, R13, 0x4, R172 ;  /* 0x000000040d027825 */ /* 0x002fc400078e02ac */
[----:B------:R-:W2:Y:S04]  /*1ae50*/  LDL.LU.64 R172, [R1+0x1608] ;  /* 0x0016080001ac7983 */ /* 0x000ea80000300a00 */
[----:B------:R1:W-:Y:S02]  /*1ae60*/  STL.64 [R1+0x8a8], R2 ;  /* 0x0008a80201007387 */ /* 0x0003e40000100a00 */
[C---:B-1----:R-:W-:Y:S02]  /*1ae70*/  IMAD.WIDE R2, R13.reuse, 0x4, R236 ;  /* 0x000000040d027825 */ /* 0x042fe400078e02ec */
[----:B------:R-:W2:Y:S02]  /*1ae80*/  LDL.LU.64 R236, [R1+0x1600] ;  /* 0x0016000001ec7983 */ /* 0x000ea40000300a00 */
[----:B------:R-:W-:-:S02]  /*1ae90*/  IMAD.WIDE R14, R13, 0x4, R14 ;  /* 0x000000040d0e7825 */ /* 0x000fc400078e020e */
[----:B------:R1:W-:Y:S02]  /*1aea0*/  STL.64 [R1+0x8a0], R2 ;  /* 0x0008a00201007387 */ /* 0x0003e40000100a00 */
[----:B------:R-:W-:-:S04]  /*1aeb0*/  IMAD.WIDE R18, R13, 0x4, R18 ;  /* 0x000000040d127825 */ /* 0x000fc800078e0212 */
[C---:B------:R-:W-:Y:S01]  /*1aec0*/  IMAD.WIDE R10, R13.reuse, 0x4, R10 ;  /* 0x000000040d0a7825 */ /* 0x040fe200078e020a */
[----:B-1----:R-:W2:Y:S04]  /*1aed0*/  LDL.LU.64 R2, [R1+0x1b8] ;  /* 0x0001b80001027983 */ /* 0x002ea80000300a00 */
[----:B------:R1:W-:Y:S04]  /*1aee0*/  STL.64 [R1+0x898], R14 ;  /* 0x0008980e01007387 */ /* 0x0003e80000100a00 */
[----:B------:R1:W-:Y:S02]  /*1aef0*/  STL.64 [R1+0x890], R18 ;  /* 0x0008901201007387 */ /* 0x0003e40000100a00 */
[----:B-1----:R-:W-:-:S02]  /*1af00*/  IMAD.WIDE R14, R13, 0x4, R20 ;  /* 0x000000040d0e7825 */ /* 0x002fc400078e0214 */
[----:B------:R-:W2:Y:S04]  /*1af10*/  LDL.LU.64 R18, [R1+0x190] ;  /* 0x0001900001127983 */ /* 0x000ea80000300a00 */
[----:B------:R1:W-:Y:S04]  /*1af20*/  STL.64 [R1+0x888], R10 ;  /* 0x0008880a01007387 */ /* 0x0003e80000100a00 */
[----:B-1----:R-:W2:Y:S04]  /*1af30*/  LDL.LU.64 R10, [R1+0x188] ;  /* 0x00018800010a7983 */ /* 0x002ea80000300a00 */
[----:B------:R2:W-:Y:S04]  /*1af40*/  STL.64 [R1+0x880], R14 ;  /* 0x0008800e01007387 */ /* 0x0005e80000100a00 */
[----:B------:R-:W2:Y:S01]  /*1af50*/  LDL.LU.64 R20, [R1+0x180] ;  /* 0x0001800001147983 */ /* 0x000ea20000300a00 */
[----:B---3--:R-:W-:-:S04]  /*1af60*/  IMAD.WIDE R16, R13, 0x4, R16 ;  /* 0x000000040d107825 */ /* 0x008fc800078e0210 */
[----:B----4-:R-:W-:-:S04]  /*1af70*/  IMAD.WIDE R22, R13, 0x4, R22 ;  /* 0x000000040d167825 */ /* 0x010fc800078e0216 */
[C---:B--2---:R-:W-:Y:S02]  /*1af80*/  IMAD.WIDE R14, R13.reuse, 0x4, R236 ;  /* 0x000000040d0e7825 */ /* 0x044fe400078e02ec */
[----:B------:R-:W2:Y:S04]  /*1af90*/  LDL.LU.64 R236, [R1+0x15f8] ;  /* 0x0015f80001ec7983 */ /* 0x000ea80000300a00 */
[----:B------:R1:W-:Y:S02]  /*1afa0*/  STL.64 [R1+0x878], R14 ;  /* 0x0008780e01007387 */ /* 0x0003e40000100a00 */
[C---:B-1----:R-:W-:Y:S02]  /*1afb0*/  IMAD.WIDE R14, R13.reuse, 0x4, R220 ;  /* 0x000000040d0e7825 */ /* 0x042fe400078e02dc */
[----:B------:R-:W3:Y:S04]  /*1afc0*/  LDL.LU.64 R220, [R1+0x15f0] ;  /* 0x0015f00001dc7983 */ /* 0x000ee80000300a00 */
[----:B------:R1:W-:Y:S02]  /*1afd0*/  STL.64 [R1+0x870], R14 ;  /* 0x0008700e01007387 */ /* 0x0003e40000100a00 */
[----:B-1----:R-:W-:-:S02]  /*1afe0*/  IMAD.WIDE R14, R13, 0x4, R204 ;  /* 0x000000040d0e7825 */ /* 0x002fc400078e02cc */
[----:B------:R-:W4:Y:S04]  /*1aff0*/  LDL.LU.64 R204, [R1+0x15e8] ;  /* 0x0015e80001cc7983 */ /* 0x000f280000300a00 */
[----:B------:R1:W-:Y:S02]  /*1b000*/  STL.64 [R1+0x868], R14 ;  /* 0x0008680e01007387 */ /* 0x0003e40000100a00 */
[C---:B-1----:R-:W-:Y:S02]  /*1b010*/  IMAD.WIDE R14, R13.reuse, 0x4, R188 ;  /* 0x000000040d0e7825 */ /* 0x042fe400078e02bc */
[----:B------:R-:W2:Y:S04]  /*1b020*/  LDL.LU.64 R188, [R1+0x15e0] ;  /* 0x0015e00001bc7983 */ /* 0x000ea80000300a00 */
[----:B------:R1:W-:Y:S04]  /*1b030*/  STL.64 [R1+0x858], R16 ;  /* 0x0008581001007387 */ /* 0x0003e80000100a00 */
[----:B------:R1:W-:Y:S02]  /*1b040*/  STL.64 [R1+0x850], R22 ;  /* 0x0008501601007387 */ /* 0x0003e40000100a00 */
[----:B-1----:R-:W-:-:S02]  /*1b050*/  IMAD.WIDE R16, R13, 0x4, R8 ;  /* 0x000000040d107825 */ /* 0x002fc400078e0208 */
[----:B------:R-:W3:Y:S04]  /*1b060*/  LDL.LU.64 R22, [R1+0x150] ;  /* 0x0001500001167983 */ /* 0x000ee80000300a00 */
[----:B------:R-:W4:Y:S04]  /*1b070*/  LDL.LU.64 R8, [R1+0x148] ;  /* 0x0001480001087983 */ /* 0x000f280000300a00 */
[----:B------:R-:W-:Y:S04]  /*1b080*/  STL.64 [R1+0x828], R16 ;  /* 0x0008281001007387 */ /* 0x000fe80000100a00 */
[----:B------:R-:W-:Y:S04]  /*1b090*/  STL.64 [R1+0x860], R14 ;  /* 0x0008600e01007387 */ /* 0x000fe80000100a00 */
[----:B------:R1:W-:Y:S02]  /*1b0a0*/  STL.64 [R1+0x12c0], R14 ;  /* 0x0012c00e01007387 */ /* 0x0003e40000100a00 */
[----:B-1----:R-:W-:-:S04]  /*1b0b0*/  IMAD.WIDE R14, R13, 0x4, R6 ;  /* 0x000000040d0e7825 */ /* 0x002fc800078e0206 */
[C---:B------:R-:W-:Y:S02]  /*1b0c0*/  IMAD.WIDE R6, R13.reuse, 0x4, R172 ;  /* 0x000000040d067825 */ /* 0x040fe400078e02ac */
[----:B------:R-:W2:Y:S04]  /*1b0d0*/  LDL.LU.64 R172, [R1+0x15d8] ;  /* 0x0015d80001ac7983 */ /* 0x000ea80000300a00 */
[----:B------:R1:W-:Y:S01]  /*1b0e0*/  STL.64 [R1+0x820], R14 ;  /* 0x0008200e01007387 */ /* 0x0003e20000100a00 */
[----:B------:R-:W-:-:S04]  /*1b0f0*/  IMAD.WIDE R16, R13, 0x4, R216 ;  /* 0x000000040d107825 */ /* 0x000fc800078e02d8 */
[C---:B-1----:R-:W-:Y:S02]  /*1b100*/  IMAD.WIDE R14, R13.reuse, 0x4, R156 ;  /* 0x000000040d0e7825 */ /* 0x042fe400078e029c */
[----:B------:R-:W2:Y:S04]  /*1b110*/  LDL.LU.64 R156, [R1+0x15d0] ;  /* 0x0015d000019c7983 */ /* 0x000ea80000300a00 */
[----:B------:R1:W-:Y:S01]  /*1b120*/  STL.64 [R1+0x818], R6 ;  /* 0x0008180601007387 */ /* 0x0003e20000100a00 */
[----:B------:R-:W-:-:S04]  /*1b130*/  IMAD.WIDE R242, R13, 0x4, R242 ;  /* 0x000000040df27825 */ /* 0x000fc800078e02f2 */
[C---:B-1----:R-:W-:Y:S02]  /*1b140*/  IMAD.WIDE R6, R13.reuse, 0x4, R214 ;  /* 0x000000040d067825 */ /* 0x042fe400078e02d6 */
[----:B------:R-:W2:Y:S04]  /*1b150*/  LDL.LU.64 R214, [R1+0x15c8] ;  /* 0x0015c80001d67983 */ /* 0x000ea80000300a00 */
[----:B------:R1:W-:Y:S04]  /*1b160*/  STL.64 [R1+0x810], R14 ;  /* 0x0008100e01007387 */ /* 0x0003e80000100a00 */
[----:B------:R-:W2:Y:S04]  /*1b170*/  LDL.LU.64 R216, [R1+0x15c0] ;  /* 0x0015c00001d87983 */ /* 0x000ea80000300a00 */
[----:B------:R1:W-:Y:S02]  /*1b180*/  STL.64 [R1+0x808], R6 ;  /* 0x0008080601007387 */ /* 0x0003e40000100a00 */
[----:B-1----:R-:W-:-:S02]  /*1b190*/  IMAD.WIDE R14, R13, 0x4, R4 ;  /* 0x000000040d0e7825 */ /* 0x002fc400078e0204 */
[----:B------:R-:W2:Y:S04]  /*1b1a0*/  LDL.LU.64 R6, [R1+0x110] ;  /* 0x0001100001067983 */ /* 0x000ea80000300a00 */
[----:B------:R-:W2:Y:S04]  /*1b1b0*/  LDL.LU.64 R4, [R1+0x108] ;  /* 0x0001080001047983 */ /* 0x000ea80000300a00 */
[----:B------:R1:W-:Y:S04]  /*1b1c0*/  STL.64 [R1+0x7f8], R14 ;  /* 0x0007f80e01007387 */ /* 0x0003e80000100a00 */
[----:B------:R-:W-:Y:S04]  /*1b1d0*/  STL.64 [R1+0x800], R16 ;  /* 0x0008001001007387 */ /* 0x000fe80000100a00 */
[----:B------:R-:W-:Y:S01]  /*1b1e0*/  STL.64 [R1+0x7f0], R242 ;  /* 0x0007f0f201007387 */ /* 0x000fe20000100a00 */
[----:B-1----:R-:W-:-:S03]  /*1b1f0*/  IMAD.WIDE R14, R13, 0x4, R250 ;  /* 0x000000040d0e7825 */ /* 0x002fc600078e02fa */
[----:B------:R-:W-:Y:S04]  /*1b200*/  STL.64 [R1+0x12c8], R16 ;  /* 0x0012c81001007387 */ /* 0x000fe80000100a00 */
[----:B------:R1:W-:Y:S02]  /*1b210*/  STL.64 [R1+0x7e8], R14 ;  /* 0x0007e80e01007387 */ /* 0x0003e40000100a00 */
[C---:B-1----:R-:W-:Y:S02]  /*1b220*/  IMAD.WIDE R14, R13.reuse, 0x4, R186 ;  /* 0x000000040d0e7825 */ /* 0x042fe400078e02ba */
[----:B------:R-:W3:Y:S02]  /*1b230*/  LDL.LU.64 R186, [R1+0x15b8] ;  /* 0x0015b80001ba7983 */ /* 0x000ee40000300a00 */
[----:B------:R-:W-:-:S05]  /*1b240*/  IMAD.WIDE R2, R13, 0x4, R2 ;  /* 0x000000040d027825 */ /* 0x000fca00078e0202 */
[----:B------:R1:W-:Y:S01]  /*1b250*/  STL.64 [R1+0x7e0], R2 ;  /* 0x0007e00201007387 */ /* 0x0003e20000100a00 */
[----:B------:R-:W-:-:S04]  /*1b260*/  IMAD.WIDE R16, R13, 0x4, R18 ;  /* 0x000000040d107825 */ /* 0x000fc800078e0212 */
[C---:B-1----:R-:W-:Y:S02]  /*1b270*/  IMAD.WIDE R2, R13.reuse, 0x4, R234 ;  /* 0x000000040d027825 */ /* 0x042fe400078e02ea */
        /* <DEDUP_REMOVED lines=8> */
[----:B------:R-:W-:Y:S04]  /*1b300*/  STL.64 [R1+0x7b8], R16 ;  /* 0x0007b81001007387 */ /* 0x000fe80000100a00 */
[----:B------:R-:W-:Y:S01]  /*1b310*/  STL.64 [R1+0x7c0], R2 ;  /* 0x0007c00201007387 */ /* 0x000fe20000100a00 */
[----:B-1----:R-:W-:-:S04]  /*1b320*/  IMAD.WIDE R14, R13, 0x4, R10 ;  /* 0x000000040d0e7825 */ /* 0x002fc800078e020a */
[C---:B------:R-:W-:Y:S01]  /*1b330*/  IMAD.WIDE R10, R13.reuse, 0x4, R20 ;  /* 0x000000040d0a7825 */ /* 0x040fe200078e0214 */
[----:B------:R-:W-:Y:S04]  /*1b340*/  STL.64 [R1+0x7b0], R14 ;  /* 0x0007b00e01007387 */ /* 0x000fe80000100a00 */
[----:B------:R1:W-:Y:S04]  /*1b350*/  STL.64 [R1+0x12d0], R2 ;  /* 0x0012d00201007387 */ /* 0x0003e80000100a00 */
[----:B------:R3:W-:Y:S01]  /*1b360*/  STL.64 [R1+0x7a8], R10 ;  /* 0x0007a80a01007387 */ /* 0x0007e20000100a00 */
[----:B-1----:R-:W-:-:S04]  /*1b370*/  IMAD.WIDE R2, R13, 0x4, R232 ;  /* 0x000000040d027825 */ /* 0x002fc800078e02e8 */
[C---:B---3--:R-:W-:Y:S02]  /*1b380*/  IMAD.WIDE R10, R13.reuse, 0x4, R186 ;  /* 0x000000040d0a7825 */ /* 0x048fe400078e02ba */
[----:B------:R-:W3:Y:S04]  /*1b390*/  LDL.LU.64 R186, [R1+0x1598] ;  /* 0x0015980001ba7983 */ /* 0x000ee80000300a00 */
[----:B------:R-:W3:Y:S04]  /*1b3a0*/  LDL.LU.64 R232, [R1+0x1590] ;  /* 0x0015900001e87983 */ /* 0x000ee80000300a00 */
[----:B------:R1:W-:Y:S02]  /*1b3b0*/  STL.64 [R1+0x7a0], R10 ;  /* 0x0007a00a01007387 */ /* 0x0003e40000100a00 */
[----:B-1----:R-:W-:-:S02]  /*1b3c0*/  IMAD.WIDE R10, R13, 0x4, R170 ;  /* 0x000000040d0a7825 */ /* 0x002fc400078e02aa */
[----:B------:R-:W3:Y:S04]  /*1b3d0*/  LDL.LU.64 R170, [R1+0x1588] ;  /* 0x0015880001aa7983 */ /* 0x000ee80000300a00 */
[----:B------:R1:W-:Y:S02]  /*1b3e0*/  STL.64 [R1+0x798], R2 ;  /* 0x0007980201007387 */ /* 0x0003e40000100a00 */
[C---:B-1----:R-:W-:Y:S02]  /*1b3f0*/  IMAD.WIDE R2, R13.reuse, 0x4, R154 ;  /* 0x000000040d027825 */ /* 0x042fe400078e029a */
[----:B------:R-:W3:Y:S04]  /*1b400*/  LDL.LU.64 R154, [R1+0x1580] ;  /* 0x00158000019a7983 */ /* 0x000ee80000300a00 */
[----:B------:R1:W-:Y:S02]  /*1b410*/  STL.64 [R1+0x790], R10 ;  /* 0x0007900a01007387 */ /* 0x0003e40000100a00 */
[----:B-1----:R-:W-:-:S02]  /*1b420*/  IMAD.WIDE R10, R13, 0x4, R230 ;  /* 0x000000040d0a7825 */ /* 0x002fc400078e02e6 */
[----:B------:R-:W3:Y:S02]  /*1b430*/  LDL.LU.64 R230, [R1+0x1578] ;  /* 0x0015780001e67983 */ /* 0x000ee40000300a00 */
[C---:B------:R-:W-:Y:S02]  /*1b440*/  IMAD.WIDE R14, R13.reuse, 0x4, R22 ;  /* 0x000000040d0e7825 */ /* 0x040fe400078e0216 */
[----:B------:R3:W-:Y:S02]  /*1b450*/  STL.64 [R1+0x788], R2 ;  /* 0x0007880201007387 */ /* 0x0007e40000100a00 */
[C---:B----4-:R-:W-:Y:S02]  /*1b460*/  IMAD.WIDE R8, R13.reuse, 0x4, R8 ;  /* 0x000000040d087825 */ /* 0x050fe400078e0208 */
[----:B------:R-:W-:Y:S02]  /*1b470*/  STL.64 [R1+0x778], R14 ;  /* 0x0007780e01007387 */ /* 0x000fe40000100a00 */
[----:B--2---:R-:W-:-:S04]  /*1b480*/  IMAD.WIDE R6, R13, 0x4, R6 ;  /* 0x000000040d067825 */ /* 0x004fc800078e0206 */
[----:B------:R-:W-:-:S04]  /*1b490*/  IMAD.WIDE R18, R13, 0x4, R152 ;  /* 0x000000040d127825 */ /* 0x000fc800078e0298 */
[----:B------:R-:W-:-:S04]  /*1b4a0*/  IMAD.WIDE R4, R13, 0x4, R4 ;  /* 0x000000040d047825 */ /* 0x000fc800078e0204 */
[C---:B---3--:R-:W-:Y:S02]  /*1b4b0*/  IMAD.WIDE R2, R13.reuse, 0x4, R232 ;  /* 0x000000040d027825 */ /* 0x048fe400078e02e8 */
[----:B------:R-:W2:Y:S04]  /*1b4c0*/  LDL.LU.64 R232, [R1+0x1570] ;  /* 0x0015700001e87983 */ /* 0x000ea80000300a00 */
[----:B------:R1:W-:Y:S04]  /*1b4d0*/  STL.64 [R1+0x770], R8 ;  /* 0x0007700801007387 */ /* 0x0003e80000100a00 */
[----:B------:R-:W-:Y:S04]  /*1b4e0*/  STL.64 [R1+0x780], R10 ;  /* 0x0007800a01007387 */ /* 0x000fe80000100a00 */
[----:B------:R-:W-:Y:S01]  /*1b4f0*/  STL.64 [R1+0x12d8], R10 ;  /* 0x0012d80a01007387 */ /* 0x000fe20000100a00 */
[----:B-1----:R-:W-:-:S03]  /*1b500*/  IMAD.WIDE R8, R13, 0x4, R216 ;  /* 0x000000040d087825 */ /* 0x002fc600078e02d8 */
[----:B------:R1:W-:Y:S04]  /*1b510*/  STL.64 [R1+0x768], R2 ;  /* 0x0007680201007387 */ /* 0x0003e80000100a00 */
[----:B------:R-:W3:Y:S01]  /*1b520*/  LDL.LU.64 R216, [R1+0x1568] ;  /* 0x0015680001d87983 */ /* 0x000ee20000300a00 */
[----:B-1----:R-:W-:-:S03]  /*1b530*/  IMAD.WIDE R2, R13, 0x4, R200 ;  /* 0x000000040d027825 */ /* 0x002fc600078e02c8 */
[----:B------:R-:W4:Y:S04]  /*1b540*/  LDL.LU.64 R200, [R1+0x1560] ;  /* 0x0015600001c87983 */ /* 0x000f280000300a00 */
[----:B------:R1:W-:Y:S02]  /*1b550*/  STL.64 [R1+0x760], R8 ;  /* 0x0007600801007387 */ /* 0x0003e40000100a00 */
[C---:B-1----:R-:W-:Y:S02]  /*1b560*/  IMAD.WIDE R8, R13.reuse, 0x4, R184 ;  /* 0x000000040d087825 */ /* 0x042fe400078e02b8 */
[----:B------:R-:W2:Y:S04]  /*1b570*/  LDL.LU.64 R184, [R1+0x1558] ;  /* 0x0015580001b87983 */ /* 0x000ea80000300a00 */
[----:B------:R1:W-:Y:S02]  /*1b580*/  STL.64 [R1+0x758], R2 ;  /* 0x0007580201007387 */ /* 0x0003e40000100a00 */
[----:B-1----:R-:W-:-:S02]  /*1b590*/  IMAD.WIDE R2, R13, 0x4, R168 ;  /* 0x000000040d027825 */ /* 0x002fc400078e02a8 */
[----:B------:R-:W3:Y:S04]  /*1b5a0*/  LDL.LU.64 R168, [R1+0x1550] ;  /* 0x0015500001a87983 */ /* 0x000ee80000300a00 */
[----:B------:R-:W-:Y:S04]  /*1b5b0*/  STL.64 [R1+0x750], R8 ;  /* 0x0007500801007387 */ /* 0x000fe80000100a00 */
[----:B------:R-:W4:Y:S04]  /*1b5c0*/  LDL.LU.64 R152, [R1+0x1548] ;  /* 0x0015480001987983 */ /* 0x000f280000300a00 */
[----:B------:R1:W-:Y:S04]  /*1b5d0*/  STL.64 [R1+0x748], R2 ;  /* 0x0007480201007387 */ /* 0x0003e80000100a00 */
[----:B------:R-:W-:Y:S01]  /*1b5e0*/  STL.64 [R1+0x738], R6 ;  /* 0x0007380601007387 */ /* 0x000fe20000100a00 */
[----:B-1----:R-:W-:-:S03]  /*1b5f0*/  IMAD.WIDE R2, R13, 0x4, R230 ;  /* 0x000000040d027825 */ /* 0x002fc600078e02e6 */
[----:B------:R-:W2:Y:S04]  /*1b600*/  LDL.LU.64 R230, [R1+0x1540] ;  /* 0x0015400001e67983 */ /* 0x000ea80000300a00 */
[----:B------:R1:W-:Y:S04]  /*1b610*/  STL.64 [R1+0x730], R4 ;  /* 0x0007300401007387 */ /* 0x0003e80000100a00 */
[----:B------:R-:W-:Y:S04]  /*1b620*/  STL.64 [R1+0x740], R18 ;  /* 0x0007401201007387 */ /* 0x000fe80000100a00 */
[----:B------:R-:W-:Y:S01]  /*1b630*/  STL.64 [R1+0x12e0], R18 ;  /* 0x0012e01201007387 */ /* 0x000fe20000100a00 */
[----:B-1----:R-:W-:-:S03]  /*1b640*/  IMAD.WIDE R4, R13, 0x4, R214 ;  /* 0x000000040d047825 */ /* 0x002fc600078e02d6 */
[----:B------:R1:W-:Y:S04]  /*1b650*/  STL.64 [R1+0x728], R2 ;  /* 0x0007280201007387 */ /* 0x0003e80000100a00 */
[----:B------:R-:W2:Y:S01]  /*1b660*/  LDL.LU.64 R214, [R1+0x1538] ;  /* 0x0015380001d67983 */ /* 0x000ea20000300a00 */
[----:B-1----:R-:W-:-:S03]  /*1b670*/  IMAD.WIDE R2, R13, 0x4, R198 ;  /* 0x000000040d027825 */ /* 0x002fc600078e02c6 */
[----:B------:R-:W2:Y:S04]  /*1b680*/  LDL.LU.64 R198, [R1+0x1530] ;  /* 0x0015300001c67983 */ /* 0x000ea80000300a00 */
[----:B------:R1:W-:Y:S02]  /*1b690*/  STL.64 [R1+0x720], R4 ;  /* 0x0007200401007387 */ /* 0x0003e40000100a00 */
[C---:B-1----:R-:W-:Y:S02]  /*1b6a0*/  IMAD.WIDE R4, R13.reuse, 0x4, R182 ;  /* 0x000000040d047825 */ /* 0x042fe400078e02b6 */
[----:B------:R-:W2:Y:S04]  /*1b6b0*/  LDL.LU.64 R182, [R1+0x1528] ;  /* 0x0015280001b67983 */ /* 0x000ea80000300a00 */
[----:B------:R1:W-:Y:S02]  /*1b6c0*/  STL.64 [R1+0x718], R2 ;  /* 0x0007180201007387 */ /* 0x0003e40000100a00 */
[----:B-1----:R-:W-:-:S02]  /*1b6d0*/  IMAD.WIDE R2, R13, 0x4, R166 ;  /* 0x000000040d027825 */ /* 0x002fc400078e02a6 */
[----:B------:R-:W3:Y:S02]  /*1b6e0*/  LDL.LU.64 R166, [R1+0x1520] ;  /* 0x0015200001a67983 */ /* 0x000ee40000300a00 */
[C---:B------:R-:W-:Y:S02]  /*1b6f0*/  IMAD.WIDE R6, R13.reuse, 0x4, R86 ;  /* 0x000000040d067825 */ /* 0x040fe400078e0256 */
[----:B------:R1:W-:Y:S02]  /*1b700*/  STL.64 [R1+0x710], R4 ;  /* 0x0007100401007387 */ /* 0x0003e40000100a00 */
[C---:B------:R-:W-:Y:S02]  /*1b710*/  IMAD.WIDE R20, R13.reuse, 0x4, R244 ;  /* 0x000000040d147825 */ /* 0x040fe400078e02f4 */
[----:B------:R1:W-:Y:S04]  /*1b720*/  STL.64 [R1+0x708], R2 ;  /* 0x0007080201007387 */ /* 0x0003e80000100a00 */
[----:B------:R1:W-:Y:S02]  /*1b730*/  STL.64 [R1+0x6f8], R6 ;  /* 0x0006f80601007387 */ /* 0x0003e40000100a00 */
[----:B-1----:R-:W-:-:S02]  /*1b740*/  IMAD.WIDE R4, R13, 0x4, R88 ;  /* 0x000000040d047825 */ /* 0x002fc400078e0258 */
[----:B------:R-:W-:Y:S02]  /*1b750*/  STL.64 [R1+0x700], R20 ;  /* 0x0007001401007387 */ /* 0x000fe40000100a00 */
[C---:B------:R-:W-:Y:S02]  /*1b760*/  IMAD.WIDE R2, R13.reuse, 0x4, R90 ;  /* 0x000000040d027825 */ /* 0x040fe400078e025a */
[----:B------:R1:W-:Y:S02]  /*1b770*/  STL.64 [R1+0x6f0], R4 ;  /* 0x0006f00401007387 */ /* 0x0003e40000100a00 */
[C---:B------:R-:W-:Y:S02]  /*1b780*/  IMAD.WIDE R6, R13.reuse, 0x4, R92 ;  /* 0x000000040d067825 */ /* 0x040fe400078e025c */
[----:B------:R-:W-:Y:S04]  /*1b790*/  STL.64 [R1+0x12e8], R20 ;  /* 0x0012e81401007387 */ /* 0x000fe80000100a00 */
[----:B------:R1:W-:Y:S02]  /*1b7a0*/  STL.64 [R1+0x6e8], R2 ;  /* 0x0006e80201007387 */ /* 0x0003e40000100a00 */
[----:B-1----:R-:W-:-:S02]  /*1b7b0*/  IMAD.WIDE R4, R13, 0x4, R94 ;  /* 0x000000040d047825 */ /* 0x002fc400078e025e */
[----:B------:R-:W-:Y:S02]  /*1b7c0*/  STL.64 [R1+0x6e0], R6 ;  /* 0x0006e00601007387 */ /* 0x000fe40000100a00 */
[C---:B------:R-:W-:Y:S02]  /*1b7d0*/  IMAD.WIDE R18, R13.reuse, 0x4, R98 ;  /* 0x000000040d127825 */ /* 0x040fe400078e0262 */
[----:B------:R1:W-:Y:S02]  /*1b7e0*/  STL.64 [R1+0x6d8], R4 ;  /* 0x0006d80401007387 */ /* 0x0003e40000100a00 */
[----:B------:R-:W-:-:S05]  /*1b7f0*/  IMAD.WIDE R2, R13, 0x4, R96 ;  /* 0x000000040d027825 */ /* 0x000fca00078e0260 */
[----:B------:R1:W-:Y:S02]  /*1b800*/  STL.64 [R1+0x6d0], R2 ;  /* 0x0006d00201007387 */ /* 0x0003e40000100a00 */
[C---:B-1----:R-:W-:Y:S02]  /*1b810*/  IMAD.WIDE R4, R13.reuse, 0x4, R102 ;  /* 0x000000040d047825 */ /* 0x042fe400078e0266 */
[----:B------:R-:W-:Y:S02]  /*1b820*/  STL.64 [R1+0x6c8], R18 ;  /* 0x0006c81201007387 */ /* 0x000fe40000100a00 */
[C---:B------:R-:W-:Y:S02]  /*1b830*/  IMAD.WIDE R22, R13.reuse, 0x4, R100 ;  /* 0x000000040d167825 */ /* 0x040fe400078e0264 */
[----:B------:R1:W-:Y:S02]  /*1b840*/  STL.64 [R1+0x6b8], R4 ;  /* 0x0006b80401007387 */ /* 0x0003e40000100a00 */
[----:B------:R-:W-:-:S02]  /*1b850*/  IMAD.WIDE R2, R13, 0x4, R104 ;  /* 0x000000040d027825 */ /* 0x000fc400078e0268 */
[----:B------:R-:W-:Y:S04]  /*1b860*/  STL.64 [R1+0x12f0], R18 ;  /* 0x0012f01201007387 */ /* 0x000fe80000100a00 */
[----:B------:R1:W-:Y:S01]  /*1b870*/  STL.64 [R1+0x6b0], R2 ;  /* 0x0006b00201007387 */ /* 0x0003e20000100a00 */
[----:B------:R-:W-:-:S03]  /*1b880*/  IMAD.WIDE R6, R13, 0x4, R108 ;  /* 0x000000040d067825 */ /* 0x000fc600078e026c */
[----:B------:R-:W-:Y:S01]  /*1b890*/  STL.64 [R1+0x6c0], R22 ;  /* 0x0006c01601007387 */ /* 0x000fe20000100a00 */
[----:B-1----:R-:W-:-:S03]  /*1b8a0*/  IMAD.WIDE R4, R13, 0x4, R110 ;  /* 0x000000040d047825 */ /* 0x002fc600078e026e */
[----:B------:R-:W-:Y:S01]  /*1b8b0*/  STL.64 [R1+0x12f8], R22 ;  /* 0x0012f81601007387 */ /* 0x000fe20000100a00 */
[----:B------:R-:W-:-:S05]  /*1b8c0*/  IMAD.WIDE R2, R13, 0x4, R106 ;  /* 0x000000040d027825 */ /* 0x000fca00078e026a */
[----:B------:R1:W-:Y:S01]  /*1b8d0*/  STL.64 [R1+0x6a8], R2 ;  /* 0x0006a80201007387 */ /* 0x0003e20000100a00 */
[----:B------:R-:W-:-:S03]  /*1b8e0*/  IMAD.WIDE R10, R13, 0x4, R114 ;  /* 0x000000040d0a7825 */ /* 0x000fc600078e0272 */
[----:B------:R-:W-:Y:S04]  /*1b8f0*/  STL.64 [R1+0x6a0], R6 ;  /* 0x0006a00601007387 */ /* 0x000fe80000100a00 */
[----:B------:R1:W-:Y:S02]  /*1b900*/  STL.64 [R1+0x698], R4 ;  /* 0x0006980401007387 */ /* 0x0003e40000100a00 */
[----:B-1----:R-:W-:-:S05]  /*1b910*/  IMAD.WIDE R2, R13, 0x4, R112 ;  /* 0x000000040d027825 */ /* 0x002fca00078e0270 */
[----:B------:R1:W-:Y:S01]  /*1b920*/  STL.64 [R1+0x690], R2 ;  /* 0x0006900201007387 */ /* 0x0003e20000100a00 */
[----:B------:R-:W-:-:S03]  /*1b930*/  IMAD.WIDE R4, R13, 0x4, R118 ;  /* 0x000000040d047825 */ /* 0x000fc600078e0276 */
[----:B------:R-:W-:Y:S01]  /*1b940*/  STL.64 [R1+0x688], R10 ;  /* 0x0006880a01007387 */ /* 0x000fe20000100a00 */
[----:B------:R-:W-:-:S03]  /*1b950*/  IMAD.WIDE R8, R13, 0x4, R116 ;  /* 0x000000040d087825 */ /* 0x000fc600078e0274 */
[----:B------:R-:W-:Y:S01]  /*1b960*/  STL.64 [R1+0x678], R4 ;  /* 0x0006780401007387 */ /* 0x000fe20000100a00 */
[----:B-1----:R-:W-:-:S03]  /*1b970*/  IMAD.WIDE R2, R13, 0x4, R120 ;  /* 0x000000040d027825 */ /* 0x002fc600078e0278 */
[----:B------:R-:W-:Y:S04]  /*1b980*/  STL.64 [R1+0x1300], R10 ;  /* 0x0013000a01007387 */ /* 0x000fe80000100a00 */
[----:B------:R1:W-:Y:S04]  /*1b990*/  STL.64 [R1+0x670], R2 ;  /* 0x0006700201007387 */ /* 0x0003e80000100a00 */
[----:B------:R-:W-:Y:S04]  /*1b9a0*/  STL.64 [R1+0x680], R8 ;  /* 0x0006800801007387 */ /* 0x000fe80000100a00 */
[----:B------:R-:W-:Y:S01]  /*1b9b0*/  STL.64 [R1+0x1308], R8 ;  /* 0x0013080801007387 */ /* 0x000fe20000100a00 */
[----:B-1----:R-:W-:-:S05]  /*1b9c0*/  IMAD.WIDE R2, R13, 0x4, R122 ;  /* 0x000000040d027825 */ /* 0x002fca00078e027a */
[----:B------:R1:W-:Y:S01]  /*1b9d0*/  STL.64 [R1+0x668], R2 ;  /* 0x0006680201007387 */ /* 0x0003e20000100a00 */
[----:B------:R-:W-:-:S04]  /*1b9e0*/  IMAD.WIDE R6, R13, 0x4, R126 ;  /* 0x000000040d067825 */ /* 0x000fc800078e027e */
[----:B------:R-:W-:-:S04]  /*1b9f0*/  IMAD.WIDE R4, R13, 0x4, R128 ;  /* 0x000000040d047825 */ /* 0x000fc800078e0280 */
[----:B-1----:R-:W-:-:S05]  /*1ba00*/  IMAD.WIDE R2, R13, 0x4, R124 ;  /* 0x000000040d027825 */ /* 0x002fca00078e027c */
[----:B------:R1:W-:Y:S01]  /*1ba10*/  STL.64 [R1+0x350], R2 ;  /* 0x0003500201007387 */ /* 0x0003e20000100a00 */
[----:B------:R-:W-:-:S03]  /*1ba20*/  IMAD.WIDE R8, R13, 0x4, R134 ;  /* 0x000000040d087825 */ /* 0x000fc600078e0286 */
[----:B------:R1:W-:Y:S04]  /*1ba30*/  STL.64 [R1+0x348], R6 ;  /* 0x0003480601007387 */ /* 0x0003e80000100a00 */
[----:B------:R1:W-:Y:S02]  /*1ba40*/  STL.64 [R1+0x340], R4 ;  /* 0x0003400401007387 */ /* 0x0003e40000100a00 */
[----:B-1----:R-:W-:-:S04]  /*1ba50*/  IMAD.WIDE R2, R13, 0x4, R130 ;  /* 0x000000040d027825 */ /* 0x002fc800078e0282 */
[C---:B------:R-:W-:Y:S01]  /*1ba60*/  IMAD.WIDE R6, R13.reuse, 0x4, R132 ;  /* 0x000000040d067825 */ /* 0x040fe200078e0284 */
[----:B------:R-:W-:Y:S03]  /*1ba70*/  STL.64 [R1+0x338], R2 ;  /* 0x0003380201007387 */ /* 0x000fe60000100a00 */
[C---:B------:R-:W-:Y:S01]  /*1ba80*/  IMAD.WIDE R4, R13.reuse, 0x4, R136 ;  /* 0x000000040d047825 */ /* 0x040fe200078e0288 */
[----:B------:R-:W-:Y:S04]  /*1ba90*/  STL.64 [R1+0x328], R8 ;  /* 0x0003280801007387 */ /* 0x000fe80000100a00 */
[----:B------:R1:W-:Y:S04]  /*1baa0*/  STL.64 [R1+0x1310], R2 ;  /* 0x0013100201007387 */ /* 0x0003e80000100a00 */
[----:B------:R1:W-:Y:S04]  /*1bab0*/  STL.64 [R1+0x320], R4 ;  /* 0x0003200401007387 */ /* 0x0003e80000100a00 */
[----:B------:R-:W-:Y:S01]  /*1bac0*/  STL.64 [R1+0x330], R6 ;  /* 0x0003300601007387 */ /* 0x000fe20000100a00 */
[----:B-1----:R-:W-:-:S03]  /*1bad0*/  IMAD.WIDE R2, R13, 0x4, R138 ;  /* 0x000000040d027825 */ /* 0x002fc600078e028a */
[----:B------:R1:W-:Y:S01]  /*1bae0*/  STL.64 [R1+0x1318], R6 ;  /* 0x0013180601007387 */ /* 0x0003e20000100a00 */
[----:B------:R-:W-:-:S03]  /*1baf0*/  IMAD.WIDE R4, R13, 0x4, R142 ;  /* 0x000000040d047825 */ /* 0x000fc600078e028e */
[----:B------:R4:W-:Y:S01]  /*1bb00*/  STL.64 [R1+0x318], R2 ;  /* 0x0003180201007387 */ /* 0x0009e20000100a00 */
[----:B-1----:R-:W-:-:S04]  /*1bb10*/  IMAD.WIDE R6, R13, 0x4, R140 ;  /* 0x000000040d067825 */ /* 0x002fc800078e028c */
[C---:B----4-:R-:W-:Y:S01]  /*1bb20*/  IMAD.WIDE R2, R13.reuse, 0x4, R144 ;  /* 0x000000040d027825 */ /* 0x050fe200078e0290 */
[----:B------:R1:W-:Y:S03]  /*1bb30*/  STL.64 [R1+0x310], R6 ;  /* 0x0003100601007387 */ /* 0x0003e60000100a00 */
[C---:B------:R-:W-:Y:S01]  /*1bb40*/  IMAD.WIDE R16, R13.reuse, 0x4, R146 ;  /* 0x000000040d107825 */ /* 0x040fe200078e0292 */
[----:B------:R4:W-:Y:S04]  /*1bb50*/  STL.64 [R1+0x308], R4 ;  /* 0x0003080401007387 */ /* 0x0009e80000100a00 */
[----:B------:R-:W-:Y:S01]  /*1bb60*/  STL.64 [R1+0x300], R2 ;  /* 0x0003000201007387 */ /* 0x000fe20000100a00 */
[----:B-1----:R-:W-:-:S03]  /*1bb70*/  IMAD.WIDE R6, R13, 0x4, R150 ;  /* 0x000000040d067825 */ /* 0x002fc600078e0296 */
[----:B------:R1:W-:Y:S04]  /*1bb80*/  STL.64 [R1+0x1320], R2 ;  /* 0x0013200201007387 */ /* 0x0003e80000100a00 */
[----:B------:R1:W-:Y:S01]  /*1bb90*/  STL.64 [R1+0x2e8], R6 ;  /* 0x0002e80601007387 */ /* 0x0003e20000100a00 */
[----:B----4-:R-:W-:-:S03]  /*1bba0*/  IMAD.WIDE R4, R13, 0x4, R148 ;  /* 0x000000040d047825 */ /* 0x010fc600078e0294 */
[----:B------:R-:W-:Y:S01]  /*1bbb0*/  STL.64 [R1+0x2f8], R16 ;  /* 0x0002f81001007387 */ /* 0x000fe20000100a00 */
[----:B-1----:R-:W-:-:S03]  /*1bbc0*/  IMAD.WIDE R2, R13, 0x4, R152 ;  /* 0x000000040d027825 */ /* 0x002fc600078e0298 */
[----:B------:R-:W-:Y:S04]  /*1bbd0*/  STL.64 [R1+0x1330], R16 ;  /* 0x0013301001007387 */ /* 0x000fe80000100a00 */
[----:B------:R1:W-:Y:S01]  /*1bbe0*/  STL.64 [R1+0x2e0], R2 ;  /* 0x0002e00201007387 */ /* 0x0003e20000100a00 */
[----:B------:R-:W-:-:S03]  /*1bbf0*/  IMAD.WIDE R156, R13, 0x4, R156 ;  /* 0x000000040d9c7825 */ /* 0x000fc600078e029c */
[----:B------:R-:W-:Y:S01]  /*1bc00*/  STL.64 [R1+0x2f0], R4 ;  /* 0x0002f00401007387 */ /* 0x000fe20000100a00 */
[----:B------:R-:W-:-:S03]  /*1bc10*/  IMAD.WIDE R6, R13, 0x4, R158 ;  /* 0x000000040d067825 */ /* 0x000fc600078e029e */
[----:B------:R4:W-:Y:S01]  /*1bc20*/  STL.64 [R1+0x1338], R4 ;  /* 0x0013380401007387 */ /* 0x0009e20000100a00 */
[----:B-1----:R-:W-:-:S04]  /*1bc30*/  IMAD.WIDE R2, R13, 0x4, R154 ;  /* 0x000000040d027825 */ /* 0x002fc800078e029a */
[C---:B------:R-:W-:Y:S01]  /*1bc40*/  IMAD.WIDE R8, R13.reuse, 0x4, R160 ;  /* 0x000000040d087825 */ /* 0x040fe200078e02a0 */
[----:B------:R3:W-:Y:S04]  /*1bc50*/  STL.64 [R1+0x2d8], R2 ;  /* 0x0002d80201007387 */ /* 0x0007e80000100a00 */
[----:B------:R-:W-:Y:S04]  /*1bc60*/  STL.64 [R1+0x2d0], R156 ;  /* 0x0002d09c01007387 */ /* 0x000fe80000100a00 */
[----:B------:R-:W-:Y:S01]  /*1bc70*/  STL.64 [R1+0x13e8], R156 ;  /* 0x0013e89c01007387 */ /* 0x000fe20000100a00 */
[----:B------:R-:W-:-:S03]  /*1bc80*/  IMAD.WIDE R14, R13, 0x4, R162 ;  /* 0x000000040d0e7825 */ /* 0x000fc600078e02a2 */
[----:B------:R-:W-:Y:S04]  /*1bc90*/  STL.64 [R1+0x2c8], R6 ;  /* 0x0002c80601007387 */ /* 0x000fe80000100a00 */
[----:B------:R-:W-:Y:S04]  /*1bca0*/  STL.64 [R1+0x1370], R6 ;  /* 0x0013700601007387 */ /* 0x000fe80000100a00 */
[----:B------:R-:W-:Y:S01]  /*1bcb0*/  STL.64 [R1+0x2c0], R8 ;  /* 0x0002c00801007387 */ /* 0x000fe20000100a00 */
[----:B------:R-:W-:-:S03]  /*1bcc0*/  IMAD.WIDE R162, R13, 0x4, R164 ;  /* 0x000000040da27825 */ /* 0x000fc600078e02a4 */
[----:B------:R-:W-:Y:S01]  /*1bcd0*/  STL.64 [R1+0x1340], R8 ;  /* 0x0013400801007387 */ /* 0x000fe20000100a00 */
[----:B------:R-:W-:-:S04]  /*1bce0*/  IMAD.WIDE R170, R13, 0x4, R170 ;  /* 0x000000040daa7825 */ /* 0x000fc800078e02aa */
[----:B----4-:R-:W-:-:S04]  /*1bcf0*/  IMAD.WIDE R4, R13, 0x4, R174 ;  /* 0x000000040d047825 */ /* 0x010fc800078e02ae */
[----:B------:R-:W-:-:S04]  /*1bd00*/  IMAD.WIDE R10, R13, 0x4, R176 ;  /* 0x000000040d0a7825 */ /* 0x000fc800078e02b0 */
[----:B---3--:R-:W-:-:S05]  /*1bd10*/  IMAD.WIDE R2, R13, 0x4, R166 ;  /* 0x000000040d027825 */ /* 0x008fca00078e02a6 */
[----:B------:R1:W-:Y:S04]  /*1bd20*/  STL.64 [R1+0x2a8], R2 ;  /* 0x0002a80201007387 */ /* 0x0003e80000100a00 */
[----:B------:R-:W-:Y:S04]  /*1bd30*/  STL.64 [R1+0x2b8], R14 ;  /* 0x0002b80e01007387 */ /* 0x000fe80000100a00 */
[----:B------:R-:W-:Y:S01]  /*1bd40*/  STL.64 [R1+0x1348], R14 ;  /* 0x0013480e01007387 */ /* 0x000fe20000100a00 */
[----:B-1----:R-:W-:-:S05]  /*1bd50*/  IMAD.WIDE R2, R13, 0x4, R168 ;  /* 0x000000040d027825 */ /* 0x002fca00078e02a8 */
[----:B------:R1:W-:Y:S04]  /*1bd60*/  STL.64 [R1+0x2a0], R2 ;  /* 0x0002a00201007387 */ /* 0x0003e80000100a00 */
[----:B------:R-:W-:Y:S04]  /*1bd70*/  STL.64 [R1+0x2b0], R162 ;  /* 0x0002b0a201007387 */ /* 0x000fe80000100a00 */
[----:B------:R-:W-:Y:S01]  /*1bd80*/  STL.64 [R1+0x1350], R162 ;  /* 0x001350a201007387 */ /* 0x000fe20000100a00 */
[----:B-1----:R-:W-:-:S03]  /*1bd90*/  IMAD.WIDE R2, R13, 0x4, R172 ;  /* 0x000000040d027825 */ /* 0x002fc600078e02ac */
[----:B------:R-:W-:Y:S04]  /*1bda0*/  STL.64 [R1+0x298], R170 ;  /* 0x000298aa01007387 */ /* 0x000fe80000100a00 */
[----:B------:R-:W-:Y:S01]  /*1bdb0*/  STL.64 [R1+0x1408], R170 ;  /* 0x001408aa01007387 */ /* 0x000fe20000100a00 */
[----:B--2---:R-:W-:-:S03]  /*1bdc0*/  IMAD.WIDE R244, R13, 0x4, R182 ;  /* 0x000000040df47825 */ /* 0x004fc600078e02b6 */
[----:B------:R-:W-:Y:S01]  /*1bdd0*/  STL.64 [R1+0x288], R4 ;  /* 0x0002880401007387 */ /* 0x000fe20000100a00 */
[----:B------:R-:W-:-:S03]  /*1bde0*/  IMAD.WIDE R250, R13, 0x4, R178 ;  /* 0x000000040dfa7825 */ /* 0x000fc600078e02b2 */
[----:B------:R-:W-:Y:S04]  /*1bdf0*/  STL.64 [R1+0x290], R2 ;  /* 0x0002900201007387 */ /* 0x000fe80000100a00 */
[----:B------:R1:W-:Y:S01]  /*1be00*/  STL.64 [R1+0x13f0], R2 ;  /* 0x0013f00201007387 */ /* 0x0003e20000100a00 */
[----:B------:R-:W-:-:S03]  /*1be10*/  IMAD.WIDE R180, R13, 0x4, R180 ;  /* 0x000000040db47825 */ /* 0x000fc600078e02b4 */
[----:B------:R-:W-:Y:S01]  /*1be20*/  STL.64 [R1+0x280], R10 ;  /* 0x0002800a01007387 */ /* 0x000fe20000100a00 */
[----:B------:R-:W-:-:S03]  /*1be30*/  IMAD.WIDE R168, R13, 0x4, R186 ;  /* 0x000000040da87825 */ /* 0x000fc600078e02ba */
[----:B------:R-:W-:Y:S01]  /*1be40*/  STL.64 [R1+0x1358], R10 ;  /* 0x0013580a01007387 */ /* 0x000fe20000100a00 */
[----:B-1----:R-:W-:-:S03]  /*1be50*/  IMAD.WIDE R2, R13, 0x4, R184 ;  /* 0x000000040d027825 */ /* 0x002fc600078e02b8 */
[----:B------:R-:W-:Y:S04]  /*1be60*/  STL.64 [R1+0x268], R244 ;  /* 0x000268f401007387 */ /* 0x000fe80000100a00 */
[----:B------:R-:W-:Y:S04]  /*1be70*/  STL.64 [R1+0x1490], R244 ;  /* 0x001490f401007387 */ /* 0x000fe80000100a00 */
[----:B------:R1:W-:Y:S04]  /*1be80*/  STL.64 [R1+0x260], R2 ;  /* 0x0002600201007387 */ /* 0x0003e80000100a00 */
[----:B------:R-:W-:Y:S01]  /*1be90*/  STL.64 [R1+0x278], R250 ;  /* 0x000278fa01007387 */ /* 0x000fe20000100a00 */
[----:B------:R-:W-:-:S03]  /*1bea0*/  IMAD.WIDE R22, R13, 0x4, R192 ;  /* 0x000000040d167825 */ /* 0x000fc600078e02c0 */
[----:B------:R2:W-:Y:S01]  /*1beb0*/  STL.64 [R1+0x1360], R250 ;  /* 0x001360fa01007387 */ /* 0x0005e20000100a00 */
        /* <DEDUP_REMOVED lines=14> */
[----:B------:R-:W-:Y:S01]  /*1bfa0*/  STL.64 [R1+0x1380], R22 ;  /* 0x0013801601007387 */ /* 0x000fe20000100a00 */
[----:B------:R-:W-:-:S03]  /*1bfb0*/  IMAD.WIDE R152, R13, 0x4, R202 ;  /* 0x000000040d987825 */ /* 0x000fc600078e02ca */
[----:B------:R-:W-:Y:S04]  /*1bfc0*/  STL.64 [R1+0x228], R198 ;  /* 0x000228c601007387 */ /* 0x000fe80000100a00 */
[----:B------:R-:W-:Y:S01]  /*1bfd0*/  STL.64 [R1+0x1498], R198 ;  /* 0x001498c601007387 */ /* 0x000fe20000100a00 */
[----:B------:R-:W-:-:S03]  /*1bfe0*/  IMAD.WIDE R10, R13, 0x4, R206 ;  /* 0x000000040d0a7825 */ /* 0x000fc600078e02ce */
[----:B------:R1:W-:Y:S04]  /*1bff0*/  STL.64 [R1+0x220], R2 ;  /* 0x0002200201007387 */ /* 0x0003e80000100a00 */
[----:B------:R-:W-:Y:S01]  /*1c000*/  STL.64 [R1+0x238], R194 ;  /* 0x000238c201007387 */ /* 0x000fe20000100a00 */
[----:B------:R-:W-:-:S03]  /*1c010*/  IMAD.WIDE R18, R13, 0x4, R208 ;  /* 0x000000040d127825 */ /* 0x000fc600078e02d0 */
[----:B------:R2:W-:Y:S01]  /*1c020*/  STL.64 [R1+0x1388], R194 ;  /* 0x001388c201007387 */ /* 0x0005e20000100a00 */
[----:B-1----:R-:W-:-:S03]  /*1c030*/  IMAD.WIDE R2, R13, 0x4, R204 ;  /* 0x000000040d027825 */ /* 0x002fc600078e02cc */
[----:B------:R-:W-:Y:S04]  /*1c040*/  STL.64 [R1+0x230], R196 ;  /* 0x000230c401007387 */ /* 0x000fe80000100a00 */
[----:B------:R-:W-:Y:S04]  /*1c050*/  STL.64 [R1+0x1390], R196 ;  /* 0x001390c401007387 */ /* 0x000fe80000100a00 */
[----:B------:R-:W-:Y:S01]  /*1c060*/  STL.64 [R1+0x218], R152 ;  /* 0x0002189801007387 */ /* 0x000fe20000100a00 */
[----:B--2---:R-:W-:-:S03]  /*1c070*/  IMAD.WIDE R194, R13, 0x4, R214 ;  /* 0x000000040dc27825 */ /* 0x004fc600078e02d6 */
[----:B------:R-:W-:Y:S01]  /*1c080*/  STL.64 [R1+0x1418], R152 ;  /* 0x0014189801007387 */ /* 0x000fe20000100a00 */
[----:B------:R-:W-:-:S03]  /*1c090*/  IMAD.WIDE R210, R13, 0x4, R210 ;  /* 0x000000040dd27825 */ /* 0x000fc600078e02d2 */
[----:B------:R1:W-:Y:S04]  /*1c0a0*/  STL.64 [R1+0x210], R2 ;  /* 0x0002100201007387 */ /* 0x0003e80000100a00 */
[----:B------:R-:W-:Y:S01]  /*1c0b0*/  STL.64 [R1+0x208], R10 ;  /* 0x0002080a01007387 */ /* 0x000fe20000100a00 */
[----:B------:R-:W-:-:S03]  /*1c0c0*/  IMAD.WIDE R212, R13, 0x4, R212 ;  /* 0x000000040dd47825 */ /* 0x000fc600078e02d4 */
[----:B------:R-:W-:Y:S01]  /*1c0d0*/  STL.64 [R1+0x1398], R10 ;  /* 0x0013980a01007387 */ /* 0x000fe20000100a00 */
[----:B-1----:R-:W-:-:S03]  /*1c0e0*/  IMAD.WIDE R2, R13, 0x4, R216 ;  /* 0x000000040d027825 */ /* 0x002fc600078e02d8 */
[----:B------:R-:W-:Y:S04]  /*1c0f0*/  STL.64 [R1+0x200], R18 ;  /* 0x0002001201007387 */ /* 0x000fe80000100a00 */
[----:B------:R-:W-:Y:S04]  /*1c100*/  STL.64 [R1+0x13a0], R18 ;  /* 0x0013a01201007387 */ /* 0x000fe80000100a00 */
[----:B------:R-:W-:Y:S04]  /*1c110*/  STL.64 [R1+0x1e8], R194 ;  /* 0x0001e8c201007387 */ /* 0x000fe80000100a00 */
[----:B------:R-:W-:Y:S04]  /*1c120*/  STL.64 [R1+0x14a0], R194 ;  /* 0x0014a0c201007387 */ /* 0x000fe80000100a00 */
[----:B------:R1:W-:Y:S04]  /*1c130*/  STL.64 [R1+0x1e0], R2 ;  /* 0x0001e00201007387 */ /* 0x0003e80000100a00 */
[----:B------:R-:W-:Y:S04]  /*1c140*/  STL.64 [R1+0x1f8], R210 ;  /* 0x0001f8d201007387 */ /* 0x000fe80000100a00 */
[----:B------:R-:W-:Y:S04]  /*1c150*/  STL.64 [R1+0x13a8], R210 ;  /* 0x0013a8d201007387 */ /* 0x000fe80000100a00 */
[----:B------:R-:W-:Y:S04]  /*1c160*/  STL.64 [R1+0x1f0], R212 ;  /* 0x0001f0d401007387 */ /* 0x000fe80000100a00 */
[----:B------:R-:W-:Y:S04]  /*1c170*/  STL.64 [R1+0x13b0], R212 ;  /* 0x0013b0d401007387 */ /* 0x000fe80000100a00 */
[----:B------:R-:W2:Y:S04]  /*1c180*/  LDL.LU.64 R154, [R1+0x358] ;  /* 0x00035800019a7983 */ /* 0x000ea80000300a00 */
[----:B------:R-:W3:Y:S01]  /*1c190*/  LDL.LU.64 R16, [R1+0x368] ;  /* 0x0003680001107983 */ /* 0x000ee20000300a00 */
[----:B-1----:R-:W-:-:S05]  /*1c1a0*/  IMAD.WIDE R2, R13, 0x4, R220 ;  /* 0x000000040d027825 */ /* 0x002fca00078e02dc */
[----:B------:R1:W-:Y:S04]  /*1c1b0*/  STL.64 [R1+0x1d0], R2 ;  /* 0x0001d00201007387 */ /* 0x0003e80000100a00 */
[----:B------:R-:W4:Y:S01]  /*1c1c0*/  LDL.LU.64 R242, [R1+0x370] ;  /* 0x0003700001f27983 */ /* 0x000f220000300a00 */
[----:B------:R-:W-:-:S04]  /*1c1d0*/  IMAD.WIDE R22, R13, 0x4, R218 ;  /* 0x000000040d167825 */ /* 0x000fc800078e02da */
[C---:B------:R-:W-:Y:S01]  /*1c1e0*/  IMAD.WIDE R162, R13.reuse, 0x4, R222 ;  /* 0x000000040da27825 */ /* 0x040fe200078e02de */
[----:B------:R-:W-:Y:S03]  /*1c1f0*/  STL.64 [R1+0x1d8], R22 ;  /* 0x0001d81601007387 */ /* 0x000fe60000100a00 */
[C---:B------:R-:W-:Y:S01]  /*1c200*/  IMAD.WIDE R20, R13.reuse, 0x4, R224 ;  /* 0x000000040d147825 */ /* 0x040fe200078e02e0 */
[----:B------:R-:W-:Y:S03]  /*1c210*/  STL.64 [R1+0x1420], R22 ;  /* 0x0014201601007387 */ /* 0x000fe60000100a00 */
[C---:B-1----:R-:W-:Y:S01]  /*1c220*/  IMAD.WIDE R2, R13.reuse, 0x4, R232 ;  /* 0x000000040d027825 */ /* 0x042fe200078e02e8 */
[----:B------:R-:W-:Y:S04]  /*1c230*/  STL.64 [R1+0x1c8], R162 ;  /* 0x0001c8a201007387 */ /* 0x000fe80000100a00 */
[----:B------:R-:W-:Y:S04]  /*1c240*/  STL.64 [R1+0x13b8], R162 ;  /* 0x0013b8a201007387 */ /* 0x000fe80000100a00 */
[----:B------:R-:W-:Y:S04]  /*1c250*/  STL.64 [R1+0x1c0], R20 ;  /* 0x0001c01401007387 */ /* 0x000fe80000100a00 */
[----:B------:R1:W-:Y:S04]  /*1c260*/  STL.64 [R1+0x13c0], R20 ;  /* 0x0013c01401007387 */ /* 0x0003e80000100a00 */
[----:B------:R-:W4:Y:S04]  /*1c270*/  LDL.LU.64 R8, [R1+0x378] ;  /* 0x0003780001087983 */ /* 0x000f280000300a00 */
[----:B------:R-:W4:Y:S04]  /*1c280*/  LDL.LU.64 R164, [R1+0x380] ;  /* 0x0003800001a47983 */ /* 0x000f280000300a00 */
[----:B------:R1:W-:Y:S04]  /*1c290*/  STL.64 [R1+0x1a0], R2 ;  /* 0x0001a00201007387 */ /* 0x0003e80000100a00 */
[----:B------:R-:W4:Y:S04]  /*1c2a0*/  LDL.LU.64 R156, [R1+0x388] ;  /* 0x00038800019c7983 */ /* 0x000f280000300a00 */
[----:B------:R-:W4:Y:S01]  /*1c2b0*/  LDL.LU.64 R158, [R1+0x390] ;  /* 0x00039000019e7983 */ /* 0x000f220000300a00 */
[----:B------:R-:W-:-:S03]  /*1c2c0*/  IMAD.WIDE R192, R13, 0x4, R230 ;  /* 0x000000040dc07825 */ /* 0x000fc600078e02e6 */
[----:B------:R-:W4:Y:S01]  /*1c2d0*/  LDL.LU.64 R160, [R1+0x398] ;  /* 0x0003980001a07983 */ /* 0x000f220000300a00 */
[----:B------:R-:W-:-:S03]  /*1c2e0*/  IMAD.WIDE R186, R13, 0x4, R226 ;  /* 0x000000040dba7825 */ /* 0x000fc600078e02e2 */
[----:B------:R-:W-:Y:S01]  /*1c2f0*/  STL.64 [R1+0x1a8], R192 ;  /* 0x0001a8c001007387 */ /* 0x000fe20000100a00 */
[----:B------:R-:W-:-:S03]  /*1c300*/  IMAD.WIDE R166, R13, 0x4, R228 ;  /* 0x000000040da67825 */ /* 0x000fc600078e02e4 */
[----:B------:R-:W-:Y:S01]  /*1c310*/  STL.64 [R1+0x14a8], R192 ;  /* 0x0014a8c001007387 */ /* 0x000fe20000100a00 */
[----:B------:R-:W-:-:S03]  /*1c320*/  IMAD.WIDE R6, R13, 0x4, R234 ;  /* 0x000000040d067825 */ /* 0x000fc600078e02ea */
[----:B------:R-:W-:Y:S01]  /*1c330*/  STL.64 [R1+0x1b8], R186 ;  /* 0x0001b8ba01007387 */ /* 0x000fe20000100a00 */
[----:B-1----:R-:W-:-:S03]  /*1c340*/  IMAD.WIDE R20, R13, 0x4, R236 ;  /* 0x000000040d147825 */ /* 0x002fc600078e02ec */
[----:B------:R-:W-:Y:S01]  /*1c350*/  STL.64 [R1+0x13c8], R186 ;  /* 0x0013c8ba01007387 */ /* 0x000fe20000100a00 */
[----:B------:R-:W-:-:S03]  /*1c360*/  IMAD.WIDE R14, R13, 0x4, R238 ;  /* 0x000000040d0e7825 */ /* 0x000fc600078e02ee */
[----:B------:R-:W-:Y:S01]  /*1c370*/  STL.64 [R1+0x1b0], R166 ;  /* 0x0001b0a601007387 */ /* 0x000fe20000100a00 */
[----:B------:R-:W-:-:S03]  /*1c380*/  IMAD.WIDE R2, R13, 0x4, R246 ;  /* 0x000000040d027825 */ /* 0x000fc600078e02f6 */
[----:B------:R-:W-:Y:S04]  /*1c390*/  STL.64 [R1+0x13d0], R166 ;  /* 0x0013d0a601007387 */ /* 0x000fe80000100a00 */
[----:B------:R-:W-:Y:S04]  /*1c3a0*/  STL.64 [R1+0x198], R6 ;  /* 0x0001980601007387 */ /* 0x000fe80000100a00 */
[----:B------:R-:W-:Y:S04]  /*1c3b0*/  STL.64 [R1+0x1428], R6 ;  /* 0x0014280601007387 */ /* 0x000fe80000100a00 */
[----:B------:R-:W4:Y:S04]  /*1c3c0*/  LDL.LU.64 R4, [R1+0x3a0] ;  /* 0x0003a00001047983 */ /* 0x000f280000300a00 */
[----:B------:R-:W-:Y:S04]  /*1c3d0*/  STL.64 [R1+0x190], R20 ;  /* 0x0001901401007387 */ /* 0x000fe80000100a00 */
[----:B------:R-:W-:Y:S04]  /*1c3e0*/  STL.64 [R1+0x13d8], R20 ;  /* 0x0013d81401007387 */ /* 0x000fe80000100a00 */
[----:B------:R-:W4:Y:S04]  /*1c3f0*/  LDL.LU.64 R246, [R1+0x3a8] ;  /* 0x0003a80001f67983 */ /* 0x000f280000300a00 */
[----:B------:R-:W-:Y:S04]  /*1c400*/  STL.64 [R1+0x188], R14 ;  /* 0x0001880e01007387 */ /* 0x000fe80000100a00 */
[----:B------:R4:W-:Y:S04]  /*1c410*/  STL.64 [R1+0x170], R2 ;  /* 0x0001700201007387 */ /* 0x0009e80000100a00 */
[----:B------:R-:W-:Y:S01]  /*1c420*/  STL.64 [R1+0x13f8], R14 ;  /* 0x0013f80e01007387 */ /* 0x000fe20000100a00 */
[----:B------:R-:W-:-:S04]  /*1c430*/  IMAD.WIDE R218, R13, 0x4, R240 ;  /* 0x000000040dda7825 */ /* 0x000fc800078e02f0 */
[C---:B---3--:R-:W-:Y:S02]  /*1c440*/  IMAD.WIDE R170, R13.reuse, 0x4, R16 ;  /* 0x000000040daa7825 */ /* 0x048fe400078e0210 */
[----:B------:R-:W3:Y:S02]  /*1c450*/  LDL.LU.64 R16, [R1+0x3b0] ;  /* 0x0003b00001107983 */ /* 0x000ee40000300a00 */
[C---:B--2---:R-:W-:Y:S02]  /*1c460*/  IMAD.WIDE R184, R13.reuse, 0x4, R154 ;  /* 0x000000040db87825 */ /* 0x044fe400078e029a */
[----:B------:R-:W-:Y:S04]  /*1c470*/  STL.64 [R1+0x180], R218 ;  /* 0x000180da01007387 */ /* 0x000fe80000100a00 */
[----:B------:R1:W-:Y:S01]  /*1c480*/  STL.64 [R1+0x1400], R218 ;  /* 0x001400da01007387 */ /* 0x0003e20000100a00 */
[----:B----4-:R-:W-:-:S03]  /*1c490*/  IMAD.WIDE R2, R13, 0x4, R242 ;  /* 0x000000040d027825 */ /* 0x010fc600078e02f2 */
[----:B------:R-:W2:Y:S04]  /*1c4a0*/  LDL.LU.64 R154, [R1+0x3b8] ;  /* 0x0003b800019a7983 */ /* 0x000ea80000300a00 */
[----:B------:R-:W4:Y:S04]  /*1c4b0*/  LDL.LU.64 R242, [R1+0x3c0] ;  /* 0x0003c00001f27983 */ /* 0x000f280000300a00 */
[----:B------:R3:W-:Y:S04]  /*1c4c0*/  STL.64 [R1+0x160], R2 ;  /* 0x0001600201007387 */ /* 0x0007e80000100a00 */
[----:B------:R-:W-:Y:S04]  /*1c4d0*/  STL.64 [R1+0x168], R170 ;  /* 0x000168aa01007387 */ /* 0x000fe80000100a00 */
[----:B------:R-:W-:Y:S04]  /*1c4e0*/  STL.64 [R1+0x14b8], R170 ;  /* 0x0014b8aa01007387 */ /* 0x000fe80000100a00 */
[----:B------:R-:W-:Y:S04]  /*1c4f0*/  STL.64 [R1+0x178], R184 ;  /* 0x000178b801007387 */ /* 0x000fe80000100a00 */
[----:B------:R-:W-:Y:S04]  /*1c500*/  STL.64 [R1+0x1430], R184 ;  /* 0x001430b801007387 */ /* 0x000fe80000100a00 */
[----:B------:R-:W4:Y:S01]  /*1c510*/  LDL.LU.64 R172, [R1+0x3c8] ;  /* 0x0003c80001ac7983 */ /* 0x000f220000300a00 */
[----:B------:R-:W-:-:S03]  /*1c520*/  IMAD.WIDE R216, R13, 0x4, R158 ;  /* 0x000000040dd87825 */ /* 0x000fc600078e029e */
[----:B------:R-:W4:Y:S01]  /*1c530*/  LDL.LU.64 R158, [R1+0x3d0] ;  /* 0x0003d000019e7983 */ /* 0x000f220000300a00 */
[----:B-1----:R-:W-:-:S04]  /*1c540*/  IMAD.WIDE R218, R13, 0x4, R8 ;  /* 0x000000040dda7825 */ /* 0x002fc800078e0208 */
[----:B------:R-:W-:-:S04]  /*1c550*/  IMAD.WIDE R162, R13, 0x4, R164 ;  /* 0x000000040da27825 */ /* 0x000fc800078e02a4 */
[C---:B------:R-:W-:Y:S02]  /*1c560*/  IMAD.WIDE R8, R13.reuse, 0x4, R156 ;  /* 0x000000040d087825 */ /* 0x040fe400078e029c */
[----:B------:R-:W4:Y:S02]  /*1c570*/  LDL.LU.64 R156, [R1+0x3d8] ;  /* 0x0003d800019c7983 */ /* 0x000f240000300a00 */
[C---:B------:R-:W-:Y:S02]  /*1c580*/  IMAD.WIDE R182, R13.reuse, 0x4, R160 ;  /* 0x000000040db67825 */ /* 0x040fe400078e02a0 */
[----:B------:R-:W-:Y:S04]  /*1c590*/  STL.64 [R1+0x158], R218 ;  /* 0x000158da01007387 */ /* 0x000fe80000100a00 */
[----:B------:R-:W-:Y:S04]  /*1c5a0*/  STL.64 [R1+0x1438], R218 ;  /* 0x001438da01007387 */ /* 0x000fe80000100a00 */
[----:B------:R-:W4:Y:S04]  /*1c5b0*/  LDL.LU.64 R160, [R1+0x3e0] ;  /* 0x0003e00001a07983 */ /* 0x000f280000300a00 */
[----:B------:R-:W-:Y:S04]  /*1c5c0*/  STL.64 [R1+0x150], R162 ;  /* 0x000150a201007387 */ /* 0x000fe80000100a00 */
[----:B------:R-:W-:Y:S01]  /*1c5d0*/  STL.64 [R1+0x1440], R162 ;  /* 0x001440a201007387 */ /* 0x000fe20000100a00 */
[----:B------:R-:W-:-:S03]  /*1c5e0*/  IMAD.WIDE R164, R13, 0x4, R4 ;  /* 0x000000040da47825 */ /* 0x000fc600078e0204 */
[----:B------:R-:W4:Y:S04]  /*1c5f0*/  LDL.LU.64 R4, [R1+0x3e8] ;  /* 0x0003e80001047983 */ /* 0x000f280000300a00 */
[----:B------:R-:W-:Y:S04]  /*1c600*/  STL.64 [R1+0x148], R8 ;  /* 0x0001480801007387 */ /* 0x000fe80000100a00 */
[----:B------:R-:W-:Y:S01]  /*1c610*/  STL.64 [R1+0x1448], R8 ;  /* 0x0014480801007387 */ /* 0x000fe20000100a00 */
[----:B------:R-:W-:-:S03]  /*1c620*/  IMAD.WIDE R168, R13, 0x4, R246 ;  /* 0x000000040da87825 */ /* 0x000fc600078e02f6 */
[----:B------:R-:W4:Y:S04]  /*1c630*/  LDL.LU.64 R246, [R1+0x3f0] ;  /* 0x0003f00001f67983 */ /* 0x000f280000300a00 */
[----:B------:R-:W-:Y:S04]  /*1c640*/  STL.64 [R1+0x140], R216 ;  /* 0x000140d801007387 */ /* 0x000fe80000100a00 */
[----:B------:R1:W-:Y:S01]  /*1c650*/  STL.64 [R1+0x1450], R216 ;  /* 0x001450d801007387 */ /* 0x0003e20000100a00 */
[----:B---3--:R-:W-:-:S03]  /*1c660*/  IMAD.WIDE R2, R13, 0x4, R16 ;  /* 0x000000040d027825 */ /* 0x008fc600078e0210 */
[----:B------:R-:W3:Y:S04]  /*1c670*/  LDL.LU.64 R16, [R1+0x3f8] ;  /* 0x0003f80001107983 */ /* 0x000ee80000300a00 */
[----:B------:R-:W-:Y:S04]  /*1c680*/  STL.64 [R1+0x128], R168 ;  /* 0x000128a801007387 */ /* 0x000fe80000100a00 */
[----:B------:R3:W-:Y:S04]  /*1c690*/  STL.64 [R1+0x120], R2 ;  /* 0x0001200201007387 */ /* 0x0007e80000100a00 */
[----:B------:R-:W-:Y:S01]  /*1c6a0*/  STL.64 [R1+0x14c0], R168 ;  /* 0x0014c0a801007387 */ /* 0x000fe20000100a00 */
[----:B--2---:R-:W-:-:S03]  /*1c6b0*/  IMAD.WIDE R14, R13, 0x4, R154 ;  /* 0x000000040d0e7825 */ /* 0x004fc600078e029a */
[----:B------:R-:W-:Y:S04]  /*1c6c0*/  STL.64 [R1+0x138], R182 ;  /* 0x000138b601007387 */ /* 0x000fe80000100a00 */
[----:B------:R-:W-:Y:S01]  /*1c6d0*/  STL.64 [R1+0x1458], R182 ;  /* 0x001458b601007387 */ /* 0x000fe20000100a00 */
[----:B----4-:R-:W-:-:S03]  /*1c6e0*/  IMAD.WIDE R212, R13, 0x4, R242 ;  /* 0x000000040dd47825 */ /* 0x010fc600078e02f2 */
[----:B------:R-:W-:Y:S04]  /*1c6f0*/  STL.64 [R1+0x130], R164 ;  /* 0x000130a401007387 */ /* 0x000fe80000100a00 */
[----:B------:R-:W-:Y:S04]  /*1c700*/  STL.64 [R1+0x1460], R164 ;  /* 0x001460a401007387 */ /* 0x000fe80000100a00 */
[----:B------:R-:W2:Y:S04]  /*1c710*/  LDL.LU.64 R154, [R1+0x400] ;  /* 0x00040000019a7983 */ /* 0x000ea80000300a00 */
[----:B------:R-:W4:Y:S01]  /*1c720*/  LDL.LU.64 R242, [R1+0x408] ;  /* 0x0004080001f27983 */ /* 0x000f220000300a00 */
[----:B------:R-:W-:-:S03]  /*1c730*/  IMAD.WIDE R190, R13, 0x4, R172 ;  /* 0x000000040dbe7825 */ /* 0x000fc600078e02ac */
[----:B------:R-:W-:Y:S04]  /*1c740*/  STL.64 [R1+0x118], R14 ;  /* 0x0001180e01007387 */ /* 0x000fe80000100a00 */
[----:B------:R-:W-:Y:S04]  /*1c750*/  STL.64 [R1+0x1468], R14 ;  /* 0x0014680e01007387 */ /* 0x000fe80000100a00 */
[----:B------:R-:W4:Y:S01]  /*1c760*/  LDL.LU.64 R172, [R1+0x410] ;  /* 0x0004100001ac7983 */ /* 0x000f220000300a00 */
[----:B------:R-:W-:-:S03]  /*1c770*/  IMAD.WIDE R214, R13, 0x4, R158 ;  /* 0x000000040dd67825 */ /* 0x000fc600078e029e */
[----:B------:R-:W4:Y:S04]  /*1c780*/  LDL.LU.64 R158, [R1+0x418] ;  /* 0x00041800019e7983 */ /* 0x000f280000300a00 */
[----:B------:R-:W-:Y:S04]  /*1c790*/  STL.64 [R1+0x110], R212 ;  /* 0x000110d401007387 */ /* 0x000fe80000100a00 */
[----:B------:R-:W-:Y:S01]  /*1c7a0*/  STL.64 [R1+0x1470], R212 ;  /* 0x001470d401007387 */ /* 0x000fe20000100a00 */
[----:B------:R-:W-:-:S03]  /*1c7b0*/  IMAD.WIDE R178, R13, 0x4, R156 ;  /* 0x000000040db27825 */ /* 0x000fc600078e029c */
[----:B------:R-:W-:Y:S04]  /*1c7c0*/  STL.64 [R1+0x108], R190 ;  /* 0x000108be01007387 */ /* 0x000fe80000100a00 */
[----:B------:R-:W-:Y:S04]  /*1c7d0*/  STL.64 [R1+0x1478], R190 ;  /* 0x001478be01007387 */ /* 0x000fe80000100a00 */
[----:B------:R-:W4:Y:S04]  /*1c7e0*/  LDL.LU.64 R156, [R1+0x428] ;  /* 0x00042800019c7983 */ /* 0x000f280000300a00 */
[----:B------:R-:W-:Y:S01]  /*1c7f0*/  STL.64 [R1+0x100], R214 ;  /* 0x000100d601007387 */ /* 0x000fe20000100a00 */
[----:B------:R-:W-:-:S03]  /*1c800*/  IMAD.WIDE R160, R13, 0x4, R160 ;  /* 0x000000040da07825 */ /* 0x000fc600078e02a0 */
[----:B------:R-:W-:Y:S01]  /*1c810*/  STL.64 [R1+0x1480], R214 ;  /* 0x001480d601007387 */ /* 0x000fe20000100a00 */
[----:B------:R-:W-:-:S04]  /*1c820*/  IMAD.WIDE R152, R13, 0x4, R4 ;  /* 0x000000040d987825 */ /* 0x000fc800078e0204 */
[C---:B-1----:R-:W-:Y:S02]  /*1c830*/  IMAD.WIDE R216, R13.reuse, 0x4, R246 ;  /* 0x000000040dd87825 */ /* 0x042fe400078e02f6 */
[----:B------:R-:W4:Y:S04]  /*1c840*/  LDL.LU.64 R246, [R1+0x430] ;  /* 0x0004300001f67983 */ /* 0x000f280000300a00 */
[----:B------:R-:W-:Y:S04]  /*1c850*/  STL.64 [R1+0xe8], R152 ;  /* 0x0000e89801007387 */ /* 0x000fe80000100a00 */
[----:B------:R-:W-:Y:S04]  /*1c860*/  STL.64 [R1+0x14c8], R152 ;  /* 0x0014c89801007387 */ /* 0x000fe80000100a00 */
[----:B------:R-:W-:Y:S04]  /*1c870*/  STL.64 [R1+0xf8], R178 ;  /* 0x0000f8b201007387 */ /* 0x000fe80000100a00 */
[----:B------:R-:W-:Y:S04]  /*1c880*/  STL.64 [R1+0x14d0], R178 ;  /* 0x0014d0b201007387 */ /* 0x000fe80000100a00 */
[----:B------:R-:W4:Y:S01]  /*1c890*/  LDL.LU.64 R4, [R1+0x438] ;  /* 0x0004380001047983 */ /* 0x000f220000300a00 */
[----:B---3--:R-:W-:-:S03]  /*1c8a0*/  IMAD.WIDE R2, R13, 0x4, R16 ;  /* 0x000000040d027825 */ /* 0x008fc600078e0210 */
[----:B------:R-:W3:Y:S04]  /*1c8b0*/  LDL.LU.64 R16, [R1+0x440] ;  /* 0x0004400001107983 */ /* 0x000ee80000300a00 */
[----:B------:R-:W-:Y:S04]  /*1c8c0*/  STL.64 [R1+0xf0], R160 ;  /* 0x0000f0a001007387 */ /* 0x000fe80000100a00 */
[----:B------:R-:W-:Y:S04]  /*1c8d0*/  STL.64 [R1+0x14d8], R160 ;  /* 0x0014d8a001007387 */ /* 0x000fe80000100a00 */
[----:B------:R-:W-:Y:S04]  /*1c8e0*/  STL.64 [R1+0xe0], R216 ;  /* 0x0000e0d801007387 */ /* 0x000fe80000100a00 */
[----:B------:R-:W-:Y:S01]  /*1c8f0*/  STL.64 [R1+0x14e0], R216 ;  /* 0x0014e0d801007387 */ /* 0x000fe20000100a00 */
[----:B--2---:R-:W-:-:S03]  /*1c900*/  IMAD.WIDE R210, R13, 0x4, R154 ;  /* 0x000000040dd27825 */ /* 0x004fc600078e029a */
[----:B------:R-:W2:Y:S01]  /*1c910*/  LDL.LU.64 R154, [R1+0x448] ;  /* 0x00044800019a7983 */ /* 0x000ea20000300a00 */
[----:B----4-:R-:W-:-:S03]  /*1c920*/  IMAD.WIDE R188, R13, 0x4, R242 ;  /* 0x000000040dbc7825 */ /* 0x010fc600078e02f2 */
[----:B------:R-:W4:Y:S04]  /*1c930*/  LDL.LU.64 R242, [R1+0x450] ;  /* 0x0004500001f27983 */ /* 0x000f280000300a00 */
[----:B------:R-:W-:Y:S04]  /*1c940*/  STL.64 [R1+0xd8], R2 ;  /* 0x0000d80201007387 */ /* 0x000fe80000100a00 */
[----:B------:R1:W-:Y:S04]  /*1c950*/  STL.64 [R1+0x14e8], R2 ;  /* 0x0014e80201007387 */ /* 0x0003e80000100a00 */
[----:B------:R-:W4:Y:S01]  /*1c960*/  LDL.LU.64 R174, [R1+0x458] ;  /* 0x0004580001ae7983 */ /* 0x000f220000300a00 */
[----:B------:R-:W-:-:S03]  /*1c970*/  IMAD.WIDE R176, R13, 0x4, R158 ;  /* 0x000000040db07825 */ /* 0x000fc600078e029e */
[----:B------:R-:W4:Y:S01]  /*1c980*/  LDL.LU.64 R158, [R1+0x460] ;  /* 0x00046000019e7983 */ /* 0x000f220000300a00 */
[----:B-1----:R-:W-:-:S03]  /*1c990*/  IMAD.WIDE R2, R13, 0x4, R248 ;  /* 0x000000040d027825 */ /* 0x002fc600078e02f8 */
[----:B------:R-:W-:Y:S04]  /*1c9a0*/  STL.64 [R1+0xd0], R210 ;  /* 0x0000d0d201007387 */ /* 0x000fe80000100a00 */
[----:B------:R-:W-:Y:S04]  /*1c9b0*/  STL.64 [R1+0x14f0], R210 ;  /* 0x0014f0d201007387 */ /* 0x000fe80000100a00 */
[----:B------:R-:W4:Y:S01]  /*1c9c0*/  LDL.LU.64 R248, [R1+0x468] ;  /* 0x0004680001f87983 */ /* 0x000f220000300a00 */
[----:B------:R-:W-:-:S03]  /*1c9d0*/  IMAD.WIDE R208, R13, 0x4, R172 ;  /* 0x000000040dd07825 */ /* 0x000fc600078e02ac */
[----:B------:R-:W-:Y:S04]  /*1c9e0*/  STL.64 [R1+0xc8], R188 ;  /* 0x0000c8bc01007387 */ /* 0x000fe80000100a00 */
[----:B------:R1:W-:Y:S01]  /*1c9f0*/  STL.64 [R1+0xb0], R2 ;  /* 0x0000b00201007387 */ /* 0x0003e20000100a00 */
[----:B------:R-:W-:-:S03]  /*1ca00*/  IMAD.WIDE R190, R13, 0x4, R156 ;  /* 0x000000040dbe7825 */ /* 0x000fc600078e029c */
[----:B------:R-:W-:Y:S04]  /*1ca10*/  STL.64 [R1+0x14f8], R188 ;  /* 0x0014f8bc01007387 */ /* 0x000fe80000100a00 */
[----:B------:R-:W4:Y:S04]  /*1ca20*/  LDL.LU.64 R244, [R1+0x470] ;  /* 0x0004700001f47983 */ /* 0x000f280000300a00 */
[----:B------:R-:W-:Y:S04]  /*1ca30*/  STL.64 [R1+0xc0], R208 ;  /* 0x0000c0d001007387 */ /* 0x000fe80000100a00 */
[----:B------:R-:W-:Y:S01]  /*1ca40*/  STL.64 [R1+0x1500], R208 ;  /* 0x001500d001007387 */ /* 0x000fe20000100a00 */
[----:B------:R-:W-:-:S03]  /*1ca50*/  IMAD.WIDE R8, R13, 0x4, R246 ;  /* 0x000000040d087825 */ /* 0x000fc600078e02f6 */
[----:B------:R-:W4:Y:S04]  /*1ca60*/  LDL.LU.64 R246, [R1+0x478] ;  /* 0x0004780001f67983 */ /* 0x000f280000300a00 */
[----:B------:R-:W-:Y:S04]  /*1ca70*/  STL.64 [R1+0xb8], R176 ;  /* 0x0000b8b001007387 */ /* 0x000fe80000100a00 */
[----:B------:R-:W-:Y:S04]  /*1ca80*/  STL.64 [R1+0x1508], R176 ;  /* 0x001508b001007387 */ /* 0x000fe80000100a00 */
[----:B------:R-:W-:Y:S04]  /*1ca90*/  STL.64 [R1+0xa8], R190 ;  /* 0x0000a8be01007387 */ /* 0x000fe80000100a00 */
[----:B------:R-:W-:Y:S04]  /*1caa0*/  STL.64 [R1+0x1510], R190 ;  /* 0x001510be01007387 */ /* 0x000fe80000100a00 */
[----:B------:R-:W4:Y:S01]  /*1cab0*/  LDL.LU.64 R10, [R1+0x480] ;  /* 0x00048000010a7983 */ /* 0x000f220000300a00 */
[----:B------:R-:W-:-:S04]  /*1cac0*/  IMAD.WIDE R156, R13, 0x4, R4 ;  /* 0x000000040d9c7825 */ /* 0x000fc800078e0204 */
[C---:B---3--:R-:W-:Y:S02]  /*1cad0*/  IMAD.WIDE R18, R13.reuse, 0x4, R16 ;  /* 0x000000040d127825 */ /* 0x048fe400078e0210 */
[----:B------:R-:W3:Y:S04]  /*1cae0*/  LDL.LU.64 R16, [R1+0x488] ;  /* 0x0004880001107983 */ /* 0x000ee80000300a00 */
[----:B------:R-:W3:Y:S04]  /*1caf0*/  LDL.LU.64 R204, [R1+0x490] ;  /* 0x0004900001cc7983 */ /* 0x000ee80000300a00 */
[----:B------:R-:W3:Y:S04]  /*1cb00*/  LDL.LU.64 R172, [R1+0x498] ;  /* 0x0004980001ac7983 */ /* 0x000ee80000300a00 */
[----:B------:R-:W-:Y:S04]  /*1cb10*/  STL.64 [R1+0xa0], R8 ;  /* 0x0000a00801007387 */ /* 0x000fe80000100a00 */
[----:B------:R-:W-:Y:S01]  /*1cb20*/  STL.64 [R1+0x1518], R8 ;  /* 0x0015180801007387 */ /* 0x000fe20000100a00 */
[----:B--2---:R-:W-:-:S03]  /*1cb30*/  IMAD.WIDE R4, R13, 0x4, R154 ;  /* 0x000000040d047825 */ /* 0x004fc600078e029a */
[----:B------:R-:W2:Y:S01]  /*1cb40*/  LDL.LU.64 R154, [R1+0x4a0] ;  /* 0x0004a000019a7983 */ /* 0x000ea20000300a00 */
[----:B----4-:R-:W-:-:S03]  /*1cb50*/  IMAD.WIDE R206, R13, 0x4, R242 ;  /* 0x000000040dce7825 */ /* 0x010fc600078e02f2 */
[----:B------:R-:W4:Y:S04]  /*1cb60*/  LDL.LU.64 R194, [R1+0x4a8] ;  /* 0x0004a80001c27983 */ /* 0x000f280000300a00 */
[----:B------:R-:W2:Y:S04]  /*1cb70*/  LDL.LU.64 R242, [R1+0x4b0] ;  /* 0x0004b00001f27983 */ /* 0x000ea80000300a00 */
[----:B------:R-:W-:Y:S04]  /*1cb80*/  STL.64 [R1+0x98], R156 ;  /* 0x0000989c01007387 */ /* 0x000fe80000100a00 */
[----:B------:R-:W-:Y:S04]  /*1cb90*/  STL.64 [R1+0x90], R18 ;  /* 0x0000901201007387 */ /* 0x000fe80000100a00 */
[----:B------:R-:W4:Y:S04]  /*1cba0*/  LDL.LU.64 R196, [R1+0x4b8] ;  /* 0x0004b80001c47983 */ /* 0x000f280000300a00 */
[----:B------:R-:W-:Y:S04]  /*1cbb0*/  STL.64 [R1+0x88], R4 ;  /* 0x0000880401007387 */ /* 0x000fe80000100a00 */
[----:B------:R-:W4:Y:S01]  /*1cbc0*/  LDL.LU.64 R180, [R1+0x4c0] ;  /* 0x0004c00001b47983 */ /* 0x000f220000300a00 */
[----:B------:R-:W-:-:S03]  /*1cbd0*/  IMAD.WIDE R164, R13, 0x4, R248 ;  /* 0x000000040da47825 */ /* 0x000fc600078e02f8 */
[----:B------:R-:W4:Y:S04]  /*1cbe0*/  LDL.LU.64 R248, [R1+0x4c8] ;  /* 0x0004c80001f87983 */ /* 0x000f280000300a00 */
[----:B------:R-:W1:Y:S01]  /*1cbf0*/  LDL.LU.64 R202, [R1+0x4d0] ;  /* 0x0004d00001ca7983 */ /* 0x000e620000300a00 */
[----:B------:R-:W-:-:S03]  /*1cc00*/  IMAD.WIDE R174, R13, 0x4, R174 ;  /* 0x000000040dae7825 */ /* 0x000fc600078e02ae */
[----:B------:R-:W-:Y:S04]  /*1cc10*/  STL.64 [R1+0x80], R206 ;  /* 0x000080ce01007387 */ /* 0x000fe80000100a00 */
[----:B------:R-:W-:Y:S04]  /*1cc20*/  STL.64 [R1+0x78], R174 ;  /* 0x000078ae01007387 */ /* 0x000fe80000100a00 */
[----:B------:R-:W-:Y:S01]  /*1cc30*/  STL.64 [R1+0x68], R164 ;  /* 0x000068a401007387 */ /* 0x000fe20000100a00 */
[----:B------:R-:W-:-:S03]  /*1cc40*/  IMAD.WIDE R162, R13, 0x4, R244 ;  /* 0x000000040da27825 */ /* 0x000fc600078e02f4 */
[----:B------:R-:W4:Y:S04]  /*1cc50*/  LDL.LU.64 R198, [R1+0x4d8] ;  /* 0x0004d80001c67983 */ /* 0x000f280000300a00 */
[----:B------:R-:W4:Y:S04]  /*1cc60*/  LDL.LU.64 R200, [R1+0x4e0] ;  /* 0x0004e00001c87983 */ /* 0x000f280000300a00 */
[----:B------:R-:W4:Y:S04]  /*1cc70*/  LDL.LU.64 R250, [R1+0x4e8] ;  /* 0x0004e80001fa7983 */ /* 0x000f280000300a00 */
[----:B------:R-:W4:Y:S01]  /*1cc80*/  LDL.LU.64 R244, [R1+0x4f0] ;  /* 0x0004f00001f47983 */ /* 0x000f220000300a00 */
[----:B------:R-:W-:-:S04]  /*1cc90*/  IMAD.WIDE R158, R13, 0x4, R158 ;  /* 0x000000040d9e7825 */ /* 0x000fc800078e029e */
[C---:B------:R-:W-:Y:S01]  /*1cca0*/  IMAD.WIDE R246, R13.reuse, 0x4, R246 ;  /* 0x000000040df67825 */ /* 0x040fe200078e02f6 */
[----:B------:R-:W-:Y:S04]  /*1ccb0*/  STL.64 [R1+0x70], R158 ;  /* 0x0000709e01007387 */ /* 0x000fe80000100a00 */
[----:B------:R-:W-:Y:S04]  /*1ccc0*/  STL.64 [R1+0x60], R162 ;  /* 0x000060a201007387 */ /* 0x000fe80000100a00 */
[----:B------:R-:W-:Y:S01]  /*1ccd0*/  STL.64 [R1+0x58], R246 ;  /* 0x000058f601007387 */ /* 0x000fe20000100a00 */
[----:B------:R-:W-:-:S05]  /*1cce0*/  IMAD.WIDE R10, R13, 0x4, R10 ;  /* 0x000000040d0a7825 */ /* 0x000fca00078e020a */
[----:B------:R-:W-:Y:S01]  /*1ccf0*/  STL.64 [R1+0x50], R10 ;  /* 0x0000500a01007387 */ /* 0x000fe20000100a00 */
[----:B---3--:R-:W-:-:S04]  /*1cd00*/  IMAD.WIDE R16, R13, 0x4, R16 ;  /* 0x000000040d107825 */ /* 0x008fc800078e0210 */
[C---:B------:R-:W-:Y:S01]  /*1cd10*/  IMAD.WIDE R204, R13.reuse, 0x4, R204 ;  /* 0x000000040dcc7825 */ /* 0x040fe200078e02cc */
[----:B------:R-:W-:Y:S04]  /*1cd20*/  STL.64 [R1+0x48], R16 ;  /* 0x0000481001007387 */ /* 0x000fe80000100a00 */
[----:B------:R-:W-:Y:S01]  /*1cd30*/  STL.64 [R1+0x40], R204 ;  /* 0x000040cc01007387 */ /* 0x000fe20000100a00 */
[----:B--2---:R-:W-:-:S03]  /*1cd40*/  IMAD.WIDE R218, R13, 0x4, R242 ;  /* 0x000000040dda7825 */ /* 0x004fc600078e02f2 */
[----:B------:R-:W2:Y:S01]  /*1cd50*/  LDL.LU.64 R242, [R1+0x4f8] ;  /* 0x0004f80001f27983 */ /* 0x000ea20000300a00 */
[----:B------:R-:W-:-:S04]  /*1cd60*/  IMAD.WIDE R172, R13, 0x4, R172 ;  /* 0x000000040dac7825 */ /* 0x000fc800078e02ac */
[C---:B----4-:R-:W-:Y:S01]  /*1cd70*/  IMAD.WIDE R14, R13.reuse, 0x4, R194 ;  /* 0x000000040d0e7825 */ /* 0x050fe200078e02c2 */
[----:B------:R-:W-:Y:S03]  /*1cd80*/  STL.64 [R1+0x38], R172 ;  /* 0x000038ac01007387 */ /* 0x000fe60000100a00 */
[C---:B------:R-:W-:Y:S01]  /*1cd90*/  IMAD.WIDE R154, R13.reuse, 0x4, R154 ;  /* 0x000000040d9a7825 */ /* 0x040fe200078e029a */
[----:B------:R-:W-:Y:S03]  /*1cda0*/  STL.64 [R1+0x28], R14 ;  /* 0x0000280e01007387 */ /* 0x000fe60000100a00 */
[C---:B------:R-:W-:Y:S01]  /*1cdb0*/  IMAD.WIDE R20, R13.reuse, 0x4, R196 ;  /* 0x000000040d147825 */ /* 0x040fe200078e02c4 */
[----:B------:R-:W-:Y:S03]  /*1cdc0*/  STL.64 [R1+0x30], R154 ;  /* 0x0000309a01007387 */ /* 0x000fe60000100a00 */
[C---:B------:R-:W-:Y:S01]  /*1cdd0*/  IMAD.WIDE R180, R13.reuse, 0x4, R180 ;  /* 0x000000040db47825 */ /* 0x040fe200078e02b4 */
[----:B------:R-:W-:Y:S04]  /*1cde0*/  STL.64 [R1+0x20], R218 ;  /* 0x000020da01007387 */ /* 0x000fe80000100a00 */
[----:B------:R-:W-:Y:S01]  /*1cdf0*/  STL.64 [R1+0x18], R20 ;  /* 0x0000181401007387 */ /* 0x000fe20000100a00 */
[----:B------:R-:W-:-:S04]  /*1ce00*/  IMAD.WIDE R248, R13, 0x4, R248 ;  /* 0x000000040df87825 */ /* 0x000fc800078e02f8 */
[C---:B-1----:R-:W-:Y:S01]  /*1ce10*/  IMAD.WIDE R2, R13.reuse, 0x4, R202 ;  /* 0x000000040d027825 */ /* 0x042fe200078e02ca */
[----:B------:R-:W-:Y:S04]  /*1ce20*/  STL.64 [R1+0x10], R180 ;  /* 0x000010b401007387 */ /* 0x000fe80000100a00 */
[----:B------:R1:W-:Y:S04]  /*1ce30*/  STL.64 [R1], R2 ;  /* 0x0000000201007387 */ /* 0x0003e80000100a00 */
[----:B------:R-:W-:Y:S04]  /*1ce40*/  STL.64 [R1+0x8], R248 ;  /* 0x000008f801007387 */ /* 0x000fe80000100a00 */
[----:B------:R-:W3:Y:S04]  /*1ce50*/  LDL.LU.64 R230, [R1+0x500] ;  /* 0x0005000001e67983 */ /* 0x000ee80000300a00 */
[----:B------:R-:W4:Y:S04]  /*1ce60*/  LDL.LU.64 R228, [R1+0x508] ;  /* 0x0005080001e47983 */ /* 0x000f280000300a00 */
[----:B------:R-:W4:Y:S04]  /*1ce70*/  LDL.LU.64 R226, [R1+0x510] ;  /* 0x0005100001e27983 */ /* 0x000f280000300a00 */
[----:B------:R-:W4:Y:S04]  /*1ce80*/  LDL.LU.64 R224, [R1+0x518] ;  /* 0x0005180001e07983 */ /* 0x000f280000300a00 */
[----:B------:R-:W4:Y:S04]  /*1ce90*/  LDL.LU.64 R222, [R1+0x520] ;  /* 0x0005200001de7983 */ /* 0x000f280000300a00 */
[----:B------:R-:W3:Y:S04]  /*1cea0*/  LDL.LU.64 R220, [R1+0x528] ;  /* 0x0005280001dc7983 */ /* 0x000ee80000300a00 */
[----:B-1----:R-:W4:Y:S04]  /*1ceb0*/  LDL.LU.64 R2, [R1+0x530] ;  /* 0x0005300001027983 */ /* 0x002f280000300a00 */
[----:B------:R-:W3:Y:S04]  /*1cec0*/  LDL.LU.64 R216, [R1+0x538] ;  /* 0x0005380001d87983 */ /* 0x000ee80000300a00 */
[----:B------:R-:W3:Y:S01]  /*1ced0*/  LDL.LU.64 R160, [R1+0x540] ;  /* 0x0005400001a07983 */ /* 0x000ee20000300a00 */
[----:B------:R-:W-:-:S03]  /*1cee0*/  IMAD.WIDE R234, R13, 0x4, R244 ;  /* 0x000000040dea7825 */ /* 0x000fc600078e02f4 */
[----:B------:R-:W3:Y:S04]  /*1cef0*/  LDL.LU.64 R178, [R1+0x548] ;  /* 0x0005480001b27983 */ /* 0x000ee80000300a00 */
        /* <DEDUP_REMOVED lines=11> */
[----:B------:R-:W3:Y:S01]  /*1cfb0*/  LDL.LU.64 R192, [R1+0x5a8] ;  /* 0x0005a80001c07983 */ /* 0x000ee20000300a00 */
[----:B------:R-:W-:-:S03]  /*1cfc0*/  IMAD.WIDE R240, R13, 0x4, R198 ;  /* 0x000000040df07825 */ /* 0x000fc600078e02c6 */
[----:B------:R-:W3:Y:S01]  /*1cfd0*/  LDL.LU.64 R22, [R1+0x5b0] ;  /* 0x0005b00001167983 */ /* 0x000ee20000300a00 */
[----:B------:R-:W-:-:S03]  /*1cfe0*/  IMAD.WIDE R238, R13, 0x4, R200 ;  /* 0x000000040dee7825 */ /* 0x000fc600078e02c8 */
[----:B------:R-:W3:Y:S01]  /*1cff0*/  LDL.LU.64 R194, [R1+0x5b8] ;  /* 0x0005b80001c27983 */ /* 0x000ee20000300a00 */
[----:B------:R-:W-:-:S03]  /*1d000*/  IMAD.WIDE R236, R13, 0x4, R250 ;  /* 0x000000040dec7825 */ /* 0x000fc600078e02fa */
[----:B------:R-:W3:Y:S04]  /*1d010*/  LDL.LU.64 R196, [R1+0x5c0] ;  /* 0x0005c00001c47983 */ /* 0x000ee80000300a00 */
[----:B------:R-:W3:Y:S04]  /*1d020*/  LDL.LU.64 R202, [R1+0x5c8] ;  /* 0x0005c80001ca7983 */ /* 0x000ee80000300a00 */
[----:B------:R-:W3:Y:S04]  /*1d030*/  LDL.LU.64 R198, [R1+0x5d0] ;  /* 0x0005d00001c67983 */ /* 0x000ee80000300a00 */
[----:B------:R-:W3:Y:S04]  /*1d040*/  LDL.LU.64 R200, [R1+0x5d8] ;  /* 0x0005d80001c87983 */ /* 0x000ee80000300a00 */
[----:B------:R-:W3:Y:S01]  /*1d050*/  LDL.LU.64 R250, [R1+0x5e0] ;  /* 0x0005e00001fa7983 */ /* 0x000ee20000300a00 */
[----:B--2---:R-:W-:-:S03]  /*1d060*/  IMAD.WIDE R232, R13, 0x4, R242 ;  /* 0x000000040de87825 */ /* 0x004fc600078e02f2 */
[----:B------:R-:W2:Y:S01]  /*1d070*/  LDL.LU.64 R242, [R1+0x5e8] ;  /* 0x0005e80001f27983 */ /* 0x000ea20000300a00 */
[----:B------:R-:W-:Y:S01]  /*1d080*/  SEL R104, R26, RZ, P0 ;  /* 0x000000ff1a687207 */ /* 0x000fe20000000000 */
[----:B----4-:R-:W-:-:S04]  /*1d090*/  IMAD.WIDE R26, R13, 0x4, R2 ;  /* 0x000000040d1a7825 */ /* 0x010fc800078e0202 */
[----:B---3--:R-:W-:-:S04]  /*1d0a0*/  IMAD.WIDE R28, R13, 0x4, R216 ;  /* 0x000000040d1c7825 */ /* 0x008fc800078e02d8 */
[----:B------:R-:W-:-:S04]  /*1d0b0*/  IMAD.WIDE R30, R13, 0x4, R160 ;  /* 0x000000040d1e7825 */ /* 0x000fc800078e02a0 */
[----:B------:R-:W-:-:S04]  /*1d0c0*/  IMAD.WIDE R32, R13, 0x4, R178 ;  /* 0x000000040d207825 */ /* 0x000fc800078e02b2 */
[----:B------:R-:W-:-:S04]  /*1d0d0*/  IMAD.WIDE R34, R13, 0x4, R152 ;  /* 0x000000040d227825 */ /* 0x000fc800078e0298 */
[C---:B------:R-:W-:Y:S02]  /*1d0e0*/  IMAD.WIDE R40, R13.reuse, 0x4, R244 ;  /* 0x000000040d287825 */ /* 0x040fe400078e02f4 */
[----:B------:R-:W3:Y:S04]  /*1d0f0*/  LDL.LU.64 R244, [R1+0x5f0] ;  /* 0x0005f00001f47983 */ /* 0x000ee80000300a00 */
[----:B------:R-:W4:Y:S04]  /*1d100*/  LDL.LU.64 R8, [R1+0x5f8] ;  /* 0x0005f80001087983 */ /* 0x000f280000300a00 */
[----:B------:R-:W4:Y:S04]  /*1d110*/  LDL.LU.64 R190, [R1+0x600] ;  /* 0x0006000001be7983 */ /* 0x000f280000300a00 */
[----:B------:R-:W4:Y:S04]  /*1d120*/  LDL.LU.64 R176, [R1+0x608] ;  /* 0x0006080001b07983 */ /* 0x000f280000300a00 */
[----:B------:R-:W4:Y:S04]  /*1d130*/  LDL.LU.64 R208, [R1+0x610] ;  /* 0x0006100001d07983 */ /* 0x000f280000300a00 */
[----:B------:R-:W4:Y:S04]  /*1d140*/  LDL.LU.64 R188, [R1+0x618] ;  /* 0x0006180001bc7983 */ /* 0x000f280000300a00 */
[----:B------:R-:W4:Y:S04]  /*1d150*/  LDL.LU.64 R210, [R1+0x620] ;  /* 0x0006200001d27983 */ /* 0x000f280000300a00 */
[----:B------:R-:W4:Y:S01]  /*1d160*/  LDL.LU.64 R2, [R1+0x628] ;  /* 0x0006280001027983 */ /* 0x000f220000300a00 */
[----:B------:R-:W-:-:S03]  /*1d170*/  IMAD.WIDE R44, R13, 0x4, R168 ;  /* 0x000000040d2c7825 */ /* 0x000fc600078e02a8 */
[----:B------:R-:W4:Y:S01]  /*1d180*/  LDL.LU.64 R216, [R1+0x630] ;  /* 0x0006300001d87983 */ /* 0x000f220000300a00 */
[----:B------:R-:W-:-:S03]  /*1d190*/  IMAD.WIDE R48, R13, 0x4, R170 ;  /* 0x000000040d307825 */ /* 0x000fc600078e02aa */
[----:B------:R-:W4:Y:S04]  /*1d1a0*/  LDL.LU.64 R160, [R1+0x638] ;  /* 0x0006380001a07983 */ /* 0x000f280000300a00 */
[----:B------:R-:W4:Y:S04]  /*1d1b0*/  LDL.LU.64 R178, [R1+0x640] ;  /* 0x0006400001b27983 */ /* 0x000f280000300a00 */
[----:B------:R-:W4:Y:S04]  /*1d1c0*/  LDL.LU.64 R152, [R1+0x648] ;  /* 0x0006480001987983 */ /* 0x000f280000300a00 */
[----:B------:R-:W4:Y:S04]  /*1d1d0*/  LDL.LU.64 R168, [R1+0x658] ;  /* 0x0006580001a87983 */ /* 0x000f280000300a00 */
[----:B------:R-:W4:Y:S01]  /*1d1e0*/  LDL.LU.64 R170, [R1+0x650] ;  /* 0x0006500001aa7983 */ /* 0x000f220000300a00 */
[----:B--2---:R-:W-:-:S03]  /*1d1f0*/  IMAD.WIDE R72, R13, 0x4, R242 ;  /* 0x000000040d487825 */ /* 0x004fc600078e02f2 */
[----:B------:R-:W2:Y:S01]  /*1d200*/  LDL.LU.64 R242, [R1+0x660] ;  /* 0x0006600001f27983 */ /* 0x000ea20000300a00 */
[----:B------:R-:W-:-:S03]  /*1d210*/  IMAD.WIDE R36, R13, 0x4, R214 ;  /* 0x000000040d247825 */ /* 0x000fc600078e02d6 */
[----:B------:R-:W2:Y:S01]  /*1d220*/  LDL.64 R214, [R1+0x898] ;  /* 0x0008980001d67983 */ /* 0x000ea20000100a00 */
        /* <DEDUP_REMOVED lines=28> */
[----:B---3--:R-:W-:-:S03]  /*1d3f0*/  IMAD.WIDE R74, R13, 0x4, R244 ;  /* 0x000000040d4a7825 */ /* 0x008fc600078e02f4 */
[----:B------:R-:W3:Y:S01]  /*1d400*/  LDL.64 R244, [R1+0x8d8] ;  /* 0x0008d80001f47983 */ /* 0x000ee20000100a00 */
[----:B----4-:R-:W-:-:S03]  /*1d410*/  IMAD.WIDE R76, R13, 0x4, R8 ;  /* 0x000000040d4c7825 */ /* 0x010fc600078e0208 */
[----:B------:R-:W4:Y:S01]  /*1d420*/  LDL.LU.64 R8, [R1+0x1518] ;  /* 0x0015180001087983 */ /* 0x000f220000300a00 */
[----:B------:R-:W-:-:S03]  /*1d430*/  IMAD.WIDE R78, R13, 0x4, R190 ;  /* 0x000000040d4e7825 */ /* 0x000fc600078e02be */
        /* <DEDUP_REMOVED lines=23> */
[----:B--2---:R-:W-:-:S03]  /*1d5b0*/  IMAD.WIDE R102, R13, 0x4, R242 ;  /* 0x000000040d667825 */ /* 0x004fc600078e02f2 */
[----:B------:R-:W2:Y:S04]  /*1d5c0*/  LDL.LU.64 R242, [R1+0x14b0] ;  /* 0x0014b00001f27983 */ /* 0x000ea80000300a00 */
[----:B--2---:R-:W-:Y:S04]  /*1d5d0*/  LDGSTS.E [R243+0x20000], desc[UR18][R192.64], P2 ;  /* 0x20000000c0f37fae */ /* 0x004fe80009121852 */
[----:B------:R-:W-:Y:S04]  /*1d5e0*/  LDGSTS.E [R243+0x20400], desc[UR18][R194.64], P2 ;  /* 0x20400000c2f37fae */ /* 0x000fe80009121852 */
[----:B------:R-:W-:Y:S04]  /*1d5f0*/  LDGSTS.E [R243+0x20800], desc[UR18][R198.64], P2 ;  /* 0x20800000c6f37fae */ /* 0x000fe80009121852 */
[----:B------:R-:W2:Y:S04]  /*1d600*/  LDL.LU.64 R192, [R1+0x14a8] ;  /* 0x0014a80001c07983 */ /* 0x000ea80000300a00 */
[----:B------:R-:W4:Y:S04]  /*1d610*/  LDL.LU.64 R194, [R1+0x14a0] ;  /* 0x0014a00001c27983 */ /* 0x000f280000300a00 */
[----:B------:R-:W2:Y:S04]  /*1d620*/  LDL.LU.64 R198, [R1+0x1498] ;  /* 0x0014980001c67983 */ /* 0x000ea80000300a00 */
[----:B---3--:R-:W-:Y:S04]  /*1d630*/  LDGSTS.E [R243+0x20c00], desc[UR18][R244.64], P2 ;  /* 0x20c00000f4f37fae */ /* 0x008fe80009121852 */
[----:B------:R-:W-:Y:S04]  /*1d640*/  LDGSTS.E [R243+0x21000], desc[UR18][R214.64], P2 ;  /* 0x21000000d6f37fae */ /* 0x000fe80009121852 */
[----:B------:R-:W-:Y:S04]  /*1d650*/  LDGSTS.E [R243+0x21400], desc[UR18][R212.64], P2 ;  /* 0x21400000d4f37fae */ /* 0x000fe80009121852 */
[----:B------:R-:W3:Y:S04]  /*1d660*/  LDL.LU.64 R244, [R1+0x1490] ;  /* 0x0014900001f47983 */ /* 0x000ee80000300a00 */
        /* <DEDUP_REMOVED lines=13> */
[----:B------:R-:W2:Y:S04]  /*1d740*/  LDL.LU.64 R244, [R1+0x1488] ;  /* 0x0014880001f47983 */ /* 0x000ea80000300a00 */
[----:B------:R-:W2:Y:S04]  /*1d750*/  LDL.64 R182, [R1+0x990] ;  /* 0x0009900001b67983 */ /* 0x000ea80000100a00 */
[----:B------:R-:W3:Y:S04]  /*1d760*/  LDL.64 R184, [R1+0x950] ;  /* 0x0009500001b87983 */ /* 0x000ee80000100a00 */
[----:B------:R-:W4:Y:S04]  /*1d770*/  LDL.64 R6, [R1+0x910] ;  /* 0x0009100001067983 */ /* 0x000f280000100a00 */
[----:B------:R-:W-:Y:S04]  /*1d780*/  LDGSTS.E [R243+0x24c00], desc[UR18][R192.64], P2 ;  /* 0x24c00000c0f37fae */ /* 0x000fe80009121852 */
[----:B------:R-:W4:Y:S04]  /*1d790*/  LDL.64 R166, [R1+0x8d0] ;  /* 0x0008d00001a67983 */ /* 0x000f280000100a00 */
[----:B------:R-:W-:Y:S04]  /*1d7a0*/  LDGSTS.E [R243+0x25000], desc[UR18][R170.64], P2 ;  /* 0x25000000aaf37fae */ /* 0x000fe80009121852 */
[----:B------:R-:W4:Y:S04]  /*1d7b0*/  LDL.64 R186, [R1+0x890] ;  /* 0x0008900001ba7983 */ /* 0x000f280000100a00 */
[----:B------:R-:W-:Y:S04]  /*1d7c0*/  LDGSTS.E [R243+0x25400], desc[UR18][R168.64], P2 ;  /* 0x25400000a8f37fae */ /* 0x000fe80009121852 */
[----:B------:R-:W4:Y:S04]  /*1d7d0*/  LDL.64 R22, [R1+0x850] ;  /* 0x0008500001167983 */ /* 0x000f280000100a00 */
[----:B------:R-:W-:Y:S04]  /*1d7e0*/  LDGSTS.E [R243+0x25800], desc[UR18][R152.64], P2 ;  /* 0x2580000098f37fae */ /* 0x000fe80009121852 */
        /* <DEDUP_REMOVED lines=10> */
[----:B------:R-:W-:-:S03]  /*1d890*/  IMAD.WIDE R220, R13, 0x4, R220 ;  /* 0x000000040ddc7825 */ /* 0x000fc600078e02dc */
[----:B------:R-:W-:Y:S04]  /*1d8a0*/  LDGSTS.E [R243+0x25c00], desc[UR18][R190.64], P2 ;  /* 0x25c00000bef37fae */ /* 0x000fe80009121852 */
[----:B------:R-:W-:Y:S04]  /*1d8b0*/  LDGSTS.E [R243+0x26000], desc[UR18][R164.64], P2 ;  /* 0x26000000a4f37fae */ /* 0x000fe80009121852 */
[----:B------:R-:W-:Y:S04]  /*1d8c0*/  LDGSTS.E [R243+0x26400], desc[UR18][R14.64], P2 ;  /* 0x264000000ef37fae */ /* 0x000fe80009121852 */
[----:B------:R-:W-:Y:S04]  /*1d8d0*/  LDGSTS.E [R243+0x26800], desc[UR18][R236.64], P2 ;  /* 0x26800000ecf37fae */ /* 0x000fe80009121852 */
[----:B------:R-:W-:Y:S04]  /*1d8e0*/  LDGSTS.E [R243+0x26c00], desc[UR18][R220.64], P2 ;  /* 0x26c00000dcf37fae */ /* 0x000fe80009121852 */
        /* <DEDUP_REMOVED lines=9> */
[----:B--2---:R-:W-:Y:S04]  /*1d980*/  LDGSTS.E [R244+0x20080], desc[UR18][R182.64], P2 ;  /* 0x20080000b6f47fae */ /* 0x004fe80009121852 */
[----:B---3--:R-:W-:Y:S04]  /*1d990*/  LDGSTS.E [R244+0x20480], desc[UR18][R184.64], P2 ;  /* 0x20480000b8f47fae */ /* 0x008fe80009121852 */
[----:B----4-:R-:W-:Y:S04]  /*1d9a0*/  LDGSTS.E [R244+0x20880], desc[UR18][R6.64], P2 ;  /* 0x2088000006f47fae */ /* 0x010fe80009121852 */
[----:B------:R-:W2:Y:S04]  /*1d9b0*/  LDL.64 R182, [R1+0x120] ;  /* 0x0001200001b67983 */ /* 0x000ea80000100a00 */
[----:B------:R-:W-:Y:S04]  /*1d9c0*/  LDGSTS.E [R244+0x20c80], desc[UR18][R166.64], P2 ;  /* 0x20c80000a6f47fae */ /* 0x000fe80009121852 */
[----:B------:R-:W3:Y:S04]  /*1d9d0*/  LDL.64 R184, [R1+0x988] ;  /* 0x0009880001b87983 */ /* 0x000ee80000100a00 */
[----:B------:R-:W-:Y:S04]  /*1d9e0*/  LDGSTS.E [R244+0x21080], desc[UR18][R186.64], P2 ;  /* 0x21080000baf47fae */ /* 0x000fe80009121852 */
[----:B------:R-:W4:Y:S04]  /*1d9f0*/  LDL.64 R6, [R1+0x948] ;  /* 0x0009480001067983 */ /* 0x000f280000100a00 */
[----:B------:R-:W-:Y:S04]  /*1da00*/  LDGSTS.E [R244+0x21480], desc[UR18][R22.64], P2 ;  /* 0x2148000016f47fae */ /* 0x000fe80009121852 */
[----:B------:R-:W4:Y:S04]  /*1da10*/  LDL.64 R166, [R1+0x7e8] ;  /* 0x0007e80001a67983 */ /* 0x000f280000100a00 */
[----:B------:R-:W4:Y:S04]  /*1da20*/  LDL.64 R186, [R1+0x7a8] ;  /* 0x0007a80001ba7983 */ /* 0x000f280000100a00 */
[----:B------:R-:W4:Y:S04]  /*1da30*/  LDL.64 R22, [R1+0x908] ;  /* 0x0009080001167983 */ /* 0x000f280000100a00 */
        /* <DEDUP_REMOVED lines=12> */
[----:B------:R-:W4:Y:S04]  /*1db00*/  LDL.64 R196, [R1+0x768] ;  /* 0x0007680001c47983 */ /* 0x000f280000100a00 */
        /* <DEDUP_REMOVED lines=8> */
[----:B------:R-:W-:Y:S04]  /*1db90*/  LDGSTS.E [R244+0x25080], desc[UR18][R164.64], P2 ;  /* 0x25080000a4f47fae */ /* 0x000fe80009121852 */
[----:B------:R-:W4:Y:S04]  /*1dba0*/  LDL.64 R198, [R1+0x668] ;  /* 0x0006680001c67983 */ /* 0x000f280000100a00 */
[----:B------:R-:W4:Y:S04]  /*1dbb0*/  LDL.64 R250, [R1+0x318] ;  /* 0x0003180001fa7983 */ /* 0x000f280000100a00 */
[----:B------:R-:W4:Y:S04]  /*1dbc0*/  LDL.64 R192, [R1+0x2d8] ;  /* 0x0002d80001c07983 */ /* 0x000f280000100a00 */
[----:B------:R-:W4:Y:S04]  /*1dbd0*/  LDL.LU.64 R214, [R1+0x1480] ;  /* 0x0014800001d67983 */ /* 0x000f280000300a00 */
[----:B------:R-:W4:Y:S04]  /*1dbe0*/  LDL.LU.64 R190, [R1+0x1478] ;  /* 0x0014780001be7983 */ /* 0x000f280000300a00 */
[----:B------:R-:W4:Y:S04]  /*1dbf0*/  LDL.LU.64 R212, [R1+0x1470] ;  /* 0x0014700001d47983 */ /* 0x000f280000300a00 */
[----:B------:R-:W4:Y:S04]  /*1dc00*/  LDL.LU.64 R14, [R1+0x1468] ;  /* 0x00146800010e7983 */ /* 0x000f280000300a00 */
[----:B------:R-:W4:Y:S04]  /*1dc10*/  LDL.LU.64 R164, [R1+0x1460] ;  /* 0x0014600001a47983 */ /* 0x000f280000300a00 */
[----:B--2---:R-:W-:Y:S04]  /*1dc20*/  LDGSTS.E [R244+0x25480], desc[UR18][R182.64], P2 ;  /* 0x25480000b6f47fae */ /* 0x004fe80009121852 */
[----:B------:R-:W-:Y:S04]  /*1dc30*/  LDGSTS.E [R244+0x25880], desc[UR18][R216.64], P2 ;  /* 0x25880000d8f47fae */ /* 0x000fe80009121852 */
[----:B------:R-:W-:Y:S04]  /*1dc40*/  LDGSTS.E [R244+0x25c80], desc[UR18][R8.64], P2 ;  /* 0x25c8000008f47fae */ /* 0x000fe80009121852 */
[----:B------:R-:W-:Y:S04]  /*1dc50*/  LDGSTS.E [R244+0x26080], desc[UR18][R162.64], P2 ;  /* 0x26080000a2f47fae */ /* 0x000fe80009121852 */
[----:B------:R-:W-:Y:S04]  /*1dc60*/  LDGSTS.E [R244+0x26480], desc[UR18][R218.64], P2 ;  /* 0x26480000daf47fae */ /* 0x000fe80009121852 */
[----:B------:R-:W-:Y:S04]  /*1dc70*/  LDGSTS.E [R244+0x26880], desc[UR18][R234.64], P2 ;  /* 0x26880000eaf47fae */ /* 0x000fe80009121852 */
[----:B------:R-:W-:Y:S04]  /*1dc80*/  LDGSTS.E [R244+0x26c80], desc[UR18][R26.64], P2 ;  /* 0x26c800001af47fae */ /* 0x000fe80009121852 */
[----:B------:R-:W2:Y:S04]  /*1dc90*/  LDL.LU.64 R182, [R1+0x1458] ;  /* 0x0014580001b67983 */ /* 0x000ea80000300a00 */
        /* <DEDUP_REMOVED lines=8> */
[----:B---3--:R-:W-:Y:S04]  /*1dd20*/  LDGSTS.E [R245+0x20100], desc[UR18][R184.64], P2 ;  /* 0x20100000b8f57fae */ /* 0x008fe80009121852 */
[----:B----4-:R-:W-:Y:S04]  /*1dd30*/  LDGSTS.E [R245+0x20500], desc[UR18][R6.64], P2 ;  /* 0x2050000006f57fae */ /* 0x010fe80009121852 */
[----:B------:R-:W-:Y:S04]  /*1dd40*/  LDGSTS.E [R245+0x20900], desc[UR18][R22.64], P2 ;  /* 0x2090000016f57fae */ /* 0x000fe80009121852 */
[----:B------:R-:W3:Y:S04]  /*1dd50*/  LDL.LU.64 R184, [R1+0x1430] ;  /* 0x0014300001b87983 */ /* 0x000ee80000300a00 */
[----:B------:R-:W4:Y:S04]  /*1dd60*/  LDL.LU.64 R6, [R1+0x1428] ;  /* 0x0014280001067983 */ /* 0x000f280000300a00 */
[----:B------:R-:W2:Y:S04]  /*1dd70*/  LDL.LU.64 R22, [R1+0x1420] ;  /* 0x0014200001167983 */ /* 0x000ea80000300a00 */
[----:B------:R-:W-:Y:S04]  /*1dd80*/  LDGSTS.E [R245+0x20d00], desc[UR18][R152.64], P2 ;  /* 0x20d0000098f57fae */ /* 0x000fe80009121852 */
[----:B------:R-:W-:Y:S04]  /*1dd90*/  LDGSTS.E [R245+0x21100], desc[UR18][R168.64], P2 ;  /* 0x21100000a8f57fae */ /* 0x000fe80009121852 */
[----:B------:R-:W-:Y:S04]  /*1dda0*/  LDGSTS.E [R245+0x21500], desc[UR18][R170.64], P2 ;  /* 0x21500000aaf57fae */ /* 0x000fe80009121852 */
[----:B------:R-:W3:Y:S04]  /*1ddb0*/  LDL.LU.64 R152, [R1+0x1418] ;  /* 0x0014180001987983 */ /* 0x000ee80000300a00 */
[----:B------:R-:W4:Y:S04]  /*1ddc0*/  LDL.LU.64 R168, [R1+0x1410] ;  /* 0x0014100001a87983 */ /* 0x000f280000300a00 */
[----:B------:R-:W2:Y:S04]  /*1ddd0*/  LDL.LU.64 R170, [R1+0x1408] ;  /* 0x0014080001aa7983 */ /* 0x000ea80000300a00 */
        /* <DEDUP_REMOVED lines=9> */
[----:B------:R-:W3:Y:S04]  /*1de70*/  LDL.64 R166, [R1+0x980] ;  /* 0x0009800001a67983 */ /* 0x000ee80000100a00 */
        /* <DEDUP_REMOVED lines=8> */
[----:B--2---:R-:W-:Y:S04]  /*1df00*/  LDGSTS.E [R245+0x23d00], desc[UR18][R170.64], P2 ;  /* 0x23d00000aaf57fae */ /* 0x004fe80009121852 */
[----:B----4-:R-:W-:Y:S04]  /*1df10*/  LDGSTS.E [R245+0x24100], desc[UR18][R168.64], P2 ;  /* 0x24100000a8f57fae */ /* 0x010fe80009121852 */
[----:B---3--:R-:W-:Y:S04]  /*1df20*/  LDGSTS.E [R245+0x24500], desc[UR18][R152.64], P2 ;  /* 0x2450000098f57fae */ /* 0x008fe80009121852 */
[----:B------:R-:W-:Y:S04]  /*1df30*/  LDGSTS.E [R245+0x24900], desc[UR18][R22.64], P2 ;  /* 0x2490000016f57fae */ /* 0x000fe80009121852 */
[----:B------:R-:W-:Y:S04]  /*1df40*/  LDGSTS.E [R245+0x24d00], desc[UR18][R6.64], P2 ;  /* 0x24d0000006f57fae */ /* 0x000fe80009121852 */
[----:B------:R-:W2:Y:S04]  /*1df50*/  LDL.64 R170, [R1+0x6e0] ;  /* 0x0006e00001aa7983 */ /* 0x000ea80000100a00 */
[----:B------:R-:W3:Y:S04]  /*1df60*/  LDL.64 R22, [R1+0x7e0] ;  /* 0x0007e00001167983 */ /* 0x000ee80000100a00 */
[----:B------:R-:W4:Y:S04]  /*1df70*/  LDL.64 R168, [R1+0x6a0] ;  /* 0x0006a00001a87983 */ /* 0x000f280000100a00 */
[----:B------:R-:W4:Y:S04]  /*1df80*/  LDL.64 R6, [R1+0x350] ;  /* 0x0003500001067983 */ /* 0x000f280000100a00 */
[----:B------:R-:W4:Y:S04]  /*1df90*/  LDL.64 R152, [R1+0x310] ;  /* 0x0003100001987983 */ /* 0x000f280000100a00 */
        /* <DEDUP_REMOVED lines=17> */
[----:B------:R1:W-:Y:S04]  /*1e0b0*/  STL.64 [R1+0x1228], R244 ;  /* 0x001228f401007387 */ /* 0x0003e80000100a00 */
[----:B-1----:R-:W4:Y:S04]  /*1e0c0*/  LDL.LU.64 R244, [R1] ;  /* 0x0000000001f47983 */ /* 0x002f280000300a00 */
[----:B------:R-:W4:Y:S04]  /*1e0d0*/  LDL.64 R20, [R1+0x250] ;  /* 0x0002500001147983 */ /* 0x000f280000100a00 */
[----:B--2---:R-:W-:Y:S04]  /*1e0e0*/  LDGSTS.E [R246+0x20180], desc[UR18][R166.64], P2 ;  /* 0x20180000a6f67fae */ /* 0x004fe80009121852 */
[----:B------:R-:W-:Y:S04]  /*1e0f0*/  LDGSTS.E [R246+0x20580], desc[UR18][R186.64], P2 ;  /* 0x20580000baf67fae */ /* 0x000fe80009121852 */
[----:B------:R-:W-:Y:S04]  /*1e100*/  LDGSTS.E [R246+0x20980], desc[UR18][R196.64], P2 ;  /* 0x20980000c4f67fae */ /* 0x000fe80009121852 */
[----:B------:R-:W-:Y:S04]  /*1e110*/  LDGSTS.E [R246+0x20d80], desc[UR18][R202.64], P2 ;  /* 0x20d80000caf67fae */ /* 0x000fe80009121852 */
[----:B------:R-:W-:Y:S04]  /*1e120*/  LDGSTS.E [R246+0x21180], desc[UR18][R194.64], P2 ;  /* 0x21180000c2f67fae */ /* 0x000fe80009121852 */
[----:B------:R-:W-:Y:S04]  /*1e130*/  LDGSTS.E [R246+0x21580], desc[UR18][R200.64], P2 ;  /* 0x21580000c8f67fae */ /* 0x000fe80009121852 */
[----:B---3--:R-:W-:Y:S04]  /*1e140*/  LDGSTS.E [R246+0x21980], desc[UR18][R22.64], P2 ;  /* 0x2198000016f67fae */ /* 0x008fe80009121852 */
[----:B------:R-:W-:Y:S04]  /*1e150*/  LDGSTS.E [R246+0x21d80], desc[UR18][R198.64], P2 ;  /* 0x21d80000c6f67fae */ /* 0x000fe80009121852 */
[----:B------:R-:W-:Y:S04]  /*1e160*/  LDGSTS.E [R246+0x22180], desc[UR18][R250.64], P2 ;  /* 0x22180000faf67fae */ /* 0x000fe80009121852 */
[----:B------:R-:W-:Y:S04]  /*1e170*/  LDGSTS.E [R246+0x22580], desc[UR18][R192.64], P2 ;  /* 0x22580000c0f67fae */ /* 0x000fe80009121852 */
[----:B------:R-:W-:Y:S04]  /*1e180*/  LDGSTS.E [R246+0x22980], desc[UR18][R170.64], P2 ;  /* 0x22980000aaf67fae */ /* 0x000fe80009121852 */
[----:B----4-:R-:W-:Y:S04]  /*1e190*/  LDGSTS.E [R246+0x22d80], desc[UR18][R168.64], P2 ;  /* 0x22d80000a8f67fae */ /* 0x010fe80009121852 */
[----:B------:R-:W-:Y:S04]  /*1e1a0*/  LDGSTS.E [R246+0x23180], desc[UR18][R6.64], P2 ;  /* 0x2318000006f67fae */ /* 0x000fe80009121852 */
[----:B------:R-:W-:Y:S04]  /*1e1b0*/  LDGSTS.E [R246+0x23580], desc[UR18][R152.64], P2 ;  /* 0x2358000098f67fae */ /* 0x000fe80009121852 */
[----:B------:R-:W-:Y:S04]  /*1e1c0*/  LDGSTS.E [R246+0x23980], desc[UR18][R156.64], P2 ;  /* 0x239800009cf67fae */ /* 0x000fe80009121852 */
[----:B------:R-:W2:Y:S04]  /*1e1d0*/  LDL.64 R166, [R1+0x210] ;  /* 0x0002100001a67983 */ /* 0x000ea80000100a00 */
[----:B------:R-:W-:Y:S04]  /*1e1e0*/  LDGSTS.E [R246+0x23d80], desc[UR18][R2.64], P2 ;  /* 0x23d8000002f67fae */ /* 0x000fe80009121852 */
        /* <DEDUP_REMOVED lines=16> */
[----:B------:R-:W4:Y:S01]  /*1e2f0*/  LDL.LU.64 R20, [R1+0x13d8] ;  /* 0x0013d80001147983 */ /* 0x000f220000300a00 */
[----:B------:R-:W-:-:S03]  /*1e300*/  IMAD.WIDE R230, R13, 0x4, R230 ;  /* 0x000000040de67825 */ /* 0x000fc600078e02e6 */
[----:B--2---:R-:W-:Y:S04]  /*1e310*/  LDGSTS.E [R246+0x24580], desc[UR18][R166.64], P2 ;  /* 0x24580000a6f67fae */ /* 0x004fe80009121852 */
[----:B---3--:R-:W-:Y:S04]  /*1e320*/  LDGSTS.E [R246+0x24980], desc[UR18][R186.64], P2 ;  /* 0x24980000baf67fae */ /* 0x008fe80009121852 */
[----:B------:R-:W2:Y:S04]  /*1e330*/  LDL.LU.64 R166, [R1+0x13d0] ;  /* 0x0013d00001a67983 */ /* 0x000ea80000300a00 */
[----:B------:R-:W3:Y:S04]  /*1e340*/  LDL.LU.64 R186, [R1+0x13c8] ;  /* 0x0013c80001ba7983 */ /* 0x000ee80000300a00 */
[----:B----4-:R-:W-:Y:S04]  /*1e350*/  LDGSTS.E [R246+0x24d80], desc[UR18][R20.64], P2 ;  /* 0x24d8000014f67fae */ /* 0x010fe80009121852 */
[----:B------:R-:W-:Y:S04]  /*1e360*/  LDGSTS.E [R246+0x25180], desc[UR18][R162.64], P2 ;  /* 0x25180000a2f67fae */ /* 0x000fe80009121852 */
[----:B------:R-:W-:Y:S04]  /*1e370*/  LDGSTS.E [R246+0x25580], desc[UR18][R212.64], P2 ;  /* 0x25580000d4f67fae */ /* 0x000fe80009121852 */
[----:B------:R-:W-:Y:S04]  /*1e380*/  LDGSTS.E [R246+0x25980], desc[UR18][R210.64], P2 ;  /* 0x25980000d2f67fae */ /* 0x000fe80009121852 */
[----:B------:R-:W-:Y:S04]  /*1e390*/  LDGSTS.E [R246+0x25d80], desc[UR18][R18.64], P2 ;  /* 0x25d8000012f67fae */ /* 0x000fe80009121852 */
[----:B------:R-:W-:Y:S04]  /*1e3a0*/  LDGSTS.E [R246+0x26180], desc[UR18][R10.64], P2 ;  /* 0x261800000af67fae */ /* 0x000fe80009121852 */
[----:B------:R-:W-:Y:S04]  /*1e3b0*/  LDGSTS.E [R246+0x26580], desc[UR18][R180.64], P2 ;  /* 0x26580000b4f67fae */ /* 0x000fe80009121852 */
[----:B------:R-:W4:Y:S04]  /*1e3c0*/  LDL.LU.64 R20, [R1+0x13c0] ;  /* 0x0013c00001147983 */ /* 0x000f280000300a00 */
[----:B------:R-:W-:Y:S04]  /*1e3d0*/  LDGSTS.E [R246+0x26980], desc[UR18][R230.64], P2 ;  /* 0x26980000e6f67fae */ /* 0x000fe80009121852 */
[----:B------:R-:W2:Y:S04]  /*1e3e0*/  LDL.LU.64 R162, [R1+0x13b8] ;  /* 0x0013b80001a27983 */ /* 0x000ea80000300a00 */
[----:B------:R-:W-:Y:S04]  /*1e3f0*/  LDGSTS.E [R246+0x26d80], desc[UR18][R30.64], P2 ;  /* 0x26d800001ef67fae */ /* 0x000fe80009121852 */
[----:B------:R-:W3:Y:S04]  /*1e400*/  LDL.LU.64 R212, [R1+0x13b0] ;  /* 0x0013b00001d47983 */ /* 0x000ee80000300a00 */
[----:B------:R-:W-:Y:S04]  /*1e410*/  LDGSTS.E [R246+0x27180], desc[UR18][R46.64], P2 ;  /* 0x271800002ef67fae */ /* 0x000fe80009121852 */
[----:B------:R-:W3:Y:S04]  /*1e420*/  LDL.LU.64 R210, [R1+0x13a8] ;  /* 0x0013a80001d27983 */ /* 0x000ee80000300a00 */
[----:B------:R-:W-:Y:S04]  /*1e430*/  LDGSTS.E [R246+0x27580], desc[UR18][R62.64], P2 ;  /* 0x275800003ef67fae */ /* 0x000fe80009121852 */
[----:B------:R-:W4:Y:S04]  /*1e440*/  LDL.LU.64 R18, [R1+0x13a0] ;  /* 0x0013a00001127983 */ /* 0x000f280000300a00 */
[----:B------:R-:W-:Y:S04]  /*1e450*/  LDGSTS.E [R246+0x27980], desc[UR18][R78.64], P2 ;  /* 0x279800004ef67fae */ /* 0x000fe80009121852 */
[----:B------:R-:W2:Y:S04]  /*1e460*/  LDL.LU.64 R10, [R1+0x1398] ;  /* 0x00139800010a7983 */ /* 0x000ea80000300a00 */
[----:B------:R-:W-:Y:S04]  /*1e470*/  LDGSTS.E [R246+0x27d80], desc[UR18][R94.64], P2 ;  /* 0x27d800005ef67fae */ /* 0x000fe80009121852 */
[----:B------:R-:W3:Y:S04]  /*1e480*/  LDL.64 R180, [R1+0x288] ;  /* 0x0002880001b47983 */ /* 0x000ee80000100a00 */
        /* <DEDUP_REMOVED lines=28> */
[----:B---3--:R-:W-:Y:S04]  /*1e650*/  LDGSTS.E [R247+0x23a00], desc[UR18][R6.64], P2 ;  /* 0x23a0000006f77fae */ /* 0x008fe80009121852 */
[----:B------:R-:W-:Y:S04]  /*1e660*/  LDGSTS.E [R247+0x23e00], desc[UR18][R180.64], P2 ;  /* 0x23e00000b4f77fae */ /* 0x000fe80009121852 */
[----:B--2---:R-:W-:Y:S04]  /*1e670*/  LDGSTS.E [R247+0x24200], desc[UR18][R250.64], P2 ;  /* 0x24200000faf77fae */ /* 0x004fe80009121852 */
[----:B------:R-:W2:Y:S04]  /*1e680*/  LDL.64 R6, [R1+0x930] ;  /* 0x0009300001067983 */ /* 0x000ea80000100a00 */
[----:B------:R-:W3:Y:S04]  /*1e690*/  LDL.LU.64 R180, [R1+0x1368] ;  /* 0x0013680001b47983 */ /* 0x000ee80000300a00 */
[----:B------:R-:W-:Y:S04]  /*1e6a0*/  LDGSTS.E [R247+0x24600], desc[UR18][R10.64], P2 ;  /* 0x246000000af77fae */ /* 0x000fe80009121852 */
        /* <DEDUP_REMOVED lines=10> */
[----:B------:R-:W3:Y:S04]  /*1e750*/  LDL.64 R190, [R1+0x690] ;  /* 0x0006900001be7983 */ /* 0x000ee80000100a00 */
[----:B------:R-:W-:Y:S04]  /*1e760*/  LDGSTS.E [R247+0x25e00], desc[UR18][R4.64], P2 ;  /* 0x25e0000004f77fae */ /* 0x000fe80009121852 */
[----:B------:R-:W3:Y:S04]  /*1e770*/  LDL.64 R188, [R1+0x340] ;  /* 0x0003400001bc7983 */ /* 0x000ee80000100a00 */
[----:B------:R-:W-:Y:S04]  /*1e780*/  LDGSTS.E [R247+0x26200], desc[UR18][R16.64], P2 ;  /* 0x2620000010f77fae */ /* 0x000fe80009121852 */
[----:B------:R-:W3:Y:S04]  /*1e790*/  LDL.LU.64 R4, [R1+0x1338] ;  /* 0x0013380001047983 */ /* 0x000ee80000300a00 */
[----:B------:R-:W-:Y:S04]  /*1e7a0*/  LDGSTS.E [R247+0x26600], desc[UR18][R248.64], P2 ;  /* 0x26600000f8f77fae */ /* 0x000fe80009121852 */
[----:B------:R-:W3:Y:S04]  /*1e7b0*/  LDL.LU.64 R16, [R1+0x1330] ;  /* 0x0013300001107983 */ /* 0x000ee80000300a00 */
[----:B------:R-:W4:Y:S01]  /*1e7c0*/  LDL.LU.64 R248, [R1+0x1328] ;  /* 0x0013280001f87983 */ /* 0x000f220000300a00 */
[----:B------:R-:W-:-:S05]  /*1e7d0*/  IMAD.WIDE R228, R13, 0x4, R228 ;  /* 0x000000040de47825 */ /* 0x000fca00078e02e4 */
[----:B------:R-:W-:Y:S04]  /*1e7e0*/  LDGSTS.E [R247+0x26a00], desc[UR18][R228.64], P2 ;  /* 0x26a00000e4f77fae */ /* 0x000fe80009121852 */
[----:B------:R-:W-:Y:S04]  /*1e7f0*/  LDGSTS.E [R247+0x26e00], desc[UR18][R32.64], P2 ;  /* 0x26e0000020f77fae */ /* 0x000fe80009121852 */
[----:B------:R-:W-:Y:S04]  /*1e800*/  LDGSTS.E [R247+0x27200], desc[UR18][R48.64], P2 ;  /* 0x2720000030f77fae */ /* 0x000fe80009121852 */
[----:B------:R-:W-:Y:S04]  /*1e810*/  LDGSTS.E [R247+0x27600], desc[UR18][R64.64], P2 ;  /* 0x2760000040f77fae */ /* 0x000fe80009121852 */
[----:B------:R-:W-:Y:S04]  /*1e820*/  LDGSTS.E [R247+0x27a00], desc[UR18][R80.64], P2 ;  /* 0x27a0000050f77fae */ /* 0x000fe80009121852 */
[----:B------:R-:W-:Y:S04]  /*1e830*/  LDGSTS.E [R247+0x27e00], desc[UR18][R96.64], P2 ;  /* 0x27e0000060f77fae */ /* 0x000fe80009121852 */
[----:B------:R1:W-:Y:S04]  /*1e840*/  STL.64 [R1+0x11a0], R246 ;  /* 0x0011a0f601007387 */ /* 0x0003e80000100a00 */
[----:B-1----:R-:W3:Y:S04]  /*1e850*/  LDL.64 R246, [R1+0x8f0] ;  /* 0x0008f00001f67983 */ /* 0x002ee80000100a00 */
[----:B----4-:R-:W-:Y:S04]  /*1e860*/  LDGSTS.E [R248+0x20280], desc[UR18][R2.64], P2 ;  /* 0x2028000002f87fae */ /* 0x010fe80009121852 */
[----:B--2---:R-:W-:Y:S04]  /*1e870*/  LDGSTS.E [R248+0x20680], desc[UR18][R6.64], P2 ;  /* 0x2068000006f87fae */ /* 0x004fe80009121852 */
[----:B------:R-:W2:Y:S04]  /*1e880*/  LDL.LU.64 R2, [R1+0x1320] ;  /* 0x0013200001027983 */ /* 0x000ea80000300a00 */
[----:B------:R-:W4:Y:S04]  /*1e890*/  LDL.LU.64 R6, [R1+0x1318] ;  /* 0x0013180001067983 */ /* 0x000f280000300a00 */
[----:B---3--:R-:W-:Y:S04]  /*1e8a0*/  LDGSTS.E [R248+0x20a80], desc[UR18][R246.64], P2 ;  /* 0x20a80000f6f87fae */ /* 0x008fe80009121852 */
        /* <DEDUP_REMOVED lines=8> */
[----:B------:R-:W-:Y:S04]  /*1e930*/  LDGSTS.E [R248+0x22a80], desc[UR18][R152.64], P2 ;  /* 0x22a8000098f87fae */ /* 0x000fe80009121852 */
[----:B------:R-:W4:Y:S04]  /*1e940*/  LDL.64 R200, [R1+0x928] ;  /* 0x0009280001c87983 */ /* 0x000f280000100a00 */
        /* <DEDUP_REMOVED lines=8> */
[----:B--2---:R-:W-:Y:S04]  /*1e9d0*/  LDGSTS.E [R248+0x23680], desc[UR18][R2.64], P2 ;  /* 0x2368000002f87fae */ /* 0x004fe80009121852 */
[----:B------:R-:W-:Y:S04]  /*1e9e0*/  LDGSTS.E [R248+0x23a80], desc[UR18][R8.64], P2 ;  /* 0x23a8000008f87fae */ /* 0x000fe80009121852 */
[----:B------:R-:W-:Y:S04]  /*1e9f0*/  LDGSTS.E [R248+0x23e80], desc[UR18][R10.64], P2 ;  /* 0x23e800000af87fae */ /* 0x000fe80009121852 */
[----:B------:R-:W2:Y:S04]  /*1ea00*/  LDL.LU.64 R2, [R1+0x1310] ;  /* 0x0013100001027983 */ /* 0x000ea80000300a00 */
[----:B------:R-:W2:Y:S04]  /*1ea10*/  LDL.LU.64 R8, [R1+0x1308] ;  /* 0x0013080001087983 */ /* 0x000ea80000300a00 */
[----:B------:R-:W2:Y:S04]  /*1ea20*/  LDL.64 R190, [R1+0x748] ;  /* 0x0007480001be7983 */ /* 0x000ea80000100a00 */
[----:B------:R-:W2:Y:S04]  /*1ea30*/  LDL.64 R188, [R1+0x708] ;  /* 0x0007080001bc7983 */ /* 0x000ea80000100a00 */
[----:B------:R-:W2:Y:S04]  /*1ea40*/  LDL.LU.64 R10, [R1+0x1300] ;  /* 0x00130000010a7983 */ /* 0x000ea80000300a00 */
[----:B------:R-:W-:Y:S04]  /*1ea50*/  LDGSTS.E [R248+0x24280], desc[UR18][R22.64], P2 ;  /* 0x2428000016f87fae */ /* 0x000fe80009121852 */
[----:B------:R-:W-:Y:S01]  /*1ea60*/  LDGSTS.E [R248+0x24680], desc[UR18][R18.64], P2 ;  /* 0x2468000012f87fae */ /* 0x000fe20009121852 */
[----:B------:R-:W-:-:S03]  /*1ea70*/  IMAD.WIDE R226, R13, 0x4, R226 ;  /* 0x000000040de27825 */ /* 0x000fc600078e02e2 */
[----:B------:R-:W-:Y:S04]  /*1ea80*/  LDGSTS.E [R248+0x24a80], desc[UR18][R20.64], P2 ;  /* 0x24a8000014f87fae */ /* 0x000fe80009121852 */
[----:B------:R-:W2:Y:S04]  /*1ea90*/  LDL.LU.64 R22, [R1+0x12f8] ;  /* 0x0012f80001167983 */ /* 0x000ea80000300a00 */
        /* <DEDUP_REMOVED lines=15> */
[----:B----4-:R-:W-:Y:S04]  /*1eb90*/  LDGSTS.E [R249+0x20700], desc[UR18][R200.64], P2 ;  /* 0x20700000c8f97fae */ /* 0x010fe80009121852 */
[----:B------:R-:W-:Y:S04]  /*1eba0*/  LDGSTS.E [R249+0x20b00], desc[UR18][R198.64], P2 ;  /* 0x20b00000c6f97fae */ /* 0x000fe80009121852 */
[----:B------:R-:W-:Y:S04]  /*1ebb0*/  LDGSTS.E [R249+0x20f00], desc[UR18][R192.64], P2 ;  /* 0x20f00000c0f97fae */ /* 0x000fe80009121852 */
[----:B------:R-:W-:Y:S04]  /*1ebc0*/  LDGSTS.E [R249+0x21300], desc[UR18][R170.64], P2 ;  /* 0x21300000aaf97fae */ /* 0x000fe80009121852 */
[----:B------:R-:W-:Y:S04]  /*1ebd0*/  LDGSTS.E [R249+0x21700], desc[UR18][R168.64], P2 ;  /* 0x21700000a8f97fae */ /* 0x000fe80009121852 */
[----:B------:R-:W-:Y:S04]  /*1ebe0*/  LDGSTS.E [R249+0x21b00], desc[UR18][R156.64], P2 ;  /* 0x21b000009cf97fae */ /* 0x000fe80009121852 */
[----:B------:R-:W-:Y:S04]  /*1ebf0*/  LDGSTS.E [R249+0x21f00], desc[UR18][R152.64], P2 ;  /* 0x21f0000098f97fae */ /* 0x000fe80009121852 */
[----:B------:R-:W3:Y:S04]  /*1ec00*/  LDL.LU.64 R20, [R1+0x12e8] ;  /* 0x0012e80001147983 */ /* 0x000ee80000300a00 */
[----:B------:R-:W4:Y:S04]  /*1ec10*/  LDL.64 R170, [R1+0x960] ;  /* 0x0009600001aa7983 */ /* 0x000f280000100a00 */
[----:B------:R-:W3:Y:S04]  /*1ec20*/  LDL.64 R168, [R1+0x920] ;  /* 0x0009200001a87983 */ /* 0x000ee80000100a00 */
[----:B------:R-:W3:Y:S04]  /*1ec30*/  LDL.64 R156, [R1+0x8e0] ;  /* 0x0008e000019c7983 */ /* 0x000ee80000100a00 */
[----:B------:R-:W3:Y:S01]  /*1ec40*/  LDL.64 R152, [R1+0x8a0] ;  /* 0x0008a00001987983 */ /* 0x000ee20000100a00 */
[----:B------:R-:W-:-:S03]  /*1ec50*/  IMAD.WIDE R224, R13, 0x4, R224 ;  /* 0x000000040de07825 */ /* 0x000fc600078e02e0 */
[----:B--2---:R-:W-:Y:S04]  /*1ec60*/  LDGSTS.E [R249+0x22300], desc[UR18][R190.64], P2 ;  /* 0x22300000bef97fae */ /* 0x004fe80009121852 */
        /* <DEDUP_REMOVED lines=12> */
[----:B------:R-:W4:Y:S04]  /*1ed30*/  LDL.LU.64 R250, [R1+0x12b8] ;  /* 0x0012b80001fa7983 */ /* 0x000f280000300a00 */
        /* <DEDUP_REMOVED lines=16> */
[----:B------:R-:W-:Y:S04]  /*1ee40*/  LDGSTS.E [R249+0x27f00], desc[UR18][R100.64], P2 ;  /* 0x27f0000064f97fae */ /* 0x000fe80009121852 */
[----:B------:R1:W-:Y:S04]  /*1ee50*/  STL.64 [R1+0x10c8], R248 ;  /* 0x0010c8f801007387 */ /* 0x0003e80000100a00 */
[----:B-1----:R-:W2:Y:S04]  /*1ee60*/  LDL.LU.64 R248, [R1+0x170] ;  /* 0x0001700001f87983 */ /* 0x002ea80000300a00 */
[----:B----4-:R-:W-:Y:S04]  /*1ee70*/  LDGSTS.E [R250+0x20380], desc[UR18][R170.64], P2 ;  /* 0x20380000aafa7fae */ /* 0x010fe80009121852 */
[----:B---3--:R-:W-:Y:S04]  /*1ee80*/  LDGSTS.E [R250+0x20780], desc[UR18][R168.64], P2 ;  /* 0x20780000a8fa7fae */ /* 0x008fe80009121852 */
[----:B------:R-:W-:Y:S04]  /*1ee90*/  LDGSTS.E [R250+0x20b80], desc[UR18][R156.64], P2 ;  /* 0x20b800009cfa7fae */ /* 0x000fe80009121852 */
[----:B------:R-:W-:Y:S04]  /*1eea0*/  LDGSTS.E [R250+0x20f80], desc[UR18][R152.64], P2 ;  /* 0x20f8000098fa7fae */ /* 0x000fe80009121852 */
[----:B--2---:R-:W-:Y:S04]  /*1eeb0*/  LDGSTS.E [R250+0x21380], desc[UR18][R14.64], P2 ;  /* 0x213800000efa7fae */ /* 0x004fe80009121852 */
        /* <DEDUP_REMOVED lines=10> */
[----:B------:R-:W3:Y:S04]  /*1ef60*/  LDL.LU.64 R20, [R1+0x1288] ;  /* 0x0012880001147983 */ /* 0x000ee80000300a00 */
        /* <DEDUP_REMOVED lines=11> */
[----:B------:R-:W3:Y:S04]  /*1f020*/  LDL.LU.64 R22, [R1+0x1280] ;  /* 0x0012800001167983 */ /* 0x000ee80000300a00 */
[----:B------:R-:W-:Y:S04]  /*1f030*/  LDGSTS.E [R250+0x24f80], desc[UR18][R248.64], P2 ;  /* 0x24f80000f8fa7fae */ /* 0x000fe80009121852 */
[----:B------:R-:W3:Y:S04]  /*1f040*/  LDL.LU.64 R8, [R1+0x1278] ;  /* 0x0012780001087983 */ /* 0x000ee80000300a00 */
[----:B------:R-:W-:Y:S04]  /*1f050*/  LDGSTS.E [R250+0x25380], desc[UR18][R164.64], P2 ;  /* 0x25380000a4fa7fae */ /* 0x000fe80009121852 */
[----:B------:R-:W3:Y:S04]  /*1f060*/  LDL.LU.64 R6, [R1+0x1270] ;  /* 0x0012700001067983 */ /* 0x000ee80000300a00 */
[----:B------:R4:W-:Y:S04]  /*1f070*/  LDGSTS.E [R250+0x25780], desc[UR18][R160.64], P2 ;  /* 0x25780000a0fa7fae */ /* 0x0009e80009121852 */
[----:B------:R-:W3:Y:S04]  /*1f080*/  LDL.LU.64 R4, [R1+0x1268] ;  /* 0x0012680001047983 */ /* 0x000ee80000300a00 */
[----:B------:R-:W-:Y:S04]  /*1f090*/  LDGSTS.E [R250+0x25b80], desc[UR18][R246.64], P2 ;  /* 0x25b80000f6fa7fae */ /* 0x000fe80009121852 */
[----:B------:R-:W3:Y:S04]  /*1f0a0*/  LDL.LU.64 R162, [R1+0xae8] ;  /* 0x000ae80001a27983 */ /* 0x000ee80000300a00 */
[----:B------:R1:W-:Y:S04]  /*1f0b0*/  LDGSTS.E [R250+0x25f80], desc[UR18][R158.64], P2 ;  /* 0x25f800009efa7fae */ /* 0x0003e80009121852 */
[----:B------:R1:W-:Y:S01]  /*1f0c0*/  LDGSTS.E [R250+0x26380], desc[UR18][R154.64], P2 ;  /* 0x263800009afa7fae */ /* 0x0003e20009121852 */
[----:B------:R-:W-:-:S03]  /*1f0d0*/  IMAD.WIDE R222, R13, 0x4, R222 ;  /* 0x000000040dde7825 */ /* 0x000fc600078e02de */
[----:B------:R-:W-:Y:S04]  /*1f0e0*/  LDGSTS.E [R250+0x26780], desc[UR18][R238.64], P2 ;  /* 0x26780000eefa7fae */ /* 0x000fe80009121852 */
[----:B------:R-:W3:Y:S04]  /*1f0f0*/  LDL.LU.64 R158, [R1+0xae0] ;  /* 0x000ae000019e7983 */ /* 0x000ee80000300a00 */
[----:B------:R-:W3:Y:S01]  /*1f100*/  LDL.LU.64 R154, [R1+0xa68] ;  /* 0x000a6800019a7983 */ /* 0x000ee20000300a00 */
[----:B------:R-:W-:-:S03]  /*1f110*/  SEL R12, R12, RZ, P0 ;  /* 0x000000ff0c0c7207 */ /* 0x000fc60000000000 */
[----:B------:R-:W-:Y:S04]  /*1f120*/  LDGSTS.E [R250+0x26b80], desc[UR18][R222.64], P2 ;  /* 0x26b80000defa7fae */ /* 0x000fe80009121852 */
[----:B------:R-:W-:Y:S04]  /*1f130*/  LDGSTS.E [R250+0x26f80], desc[UR18][R38.64], P2 ;  /* 0x26f8000026fa7fae */ /* 0x000fe80009121852 */
[----:B------:R-:W-:Y:S04]  /*1f140*/  LDGSTS.E [R250+0x27380], desc[UR18][R54.64], P2 ;  /* 0x2738000036fa7fae */ /* 0x000fe80009121852 */
[----:B------:R-:W-:Y:S04]  /*1f150*/  LDGSTS.E [R250+0x27780], desc[UR18][R70.64], P2 ;  /* 0x2778000046fa7fae */ /* 0x000fe80009121852 */
[----:B------:R-:W-:Y:S04]  /*1f160*/  LDGSTS.E [R250+0x27b80], desc[UR18][R86.64], P2 ;  /* 0x27b8000056fa7fae */ /* 0x000fe80009121852 */
[----:B------:R-:W-:Y:S01]  /*1f170*/  LDGSTS.E [R250+0x27f80], desc[UR18][R102.64], P2 ;  /* 0x27f8000066fa7fae */ /* 0x000fe20009121852 */
[----:B------:R-:W-:-:S02]  /*1f180*/  ISETP.NE.U32.AND P2, PT, R12, RZ, PT ;  /* 0x000000ff0c00720c */ /* 0x000fc40003f45070 */
[----:B------:R-:W-:Y:S01]  /*1f190*/  SEL R12, RZ, 0x4, P4 ;  /* 0x00000004ff0c7807 */ /* 0x000fe20002000000 */
[----:B------:R-:W0:Y:S01]  /*1f1a0*/  LDGDEPBAR ;  /* 0x00000000000079af */ /* 0x000e220000000000 */
[----:B------:R-:W-:Y:S02]  /*1f1b0*/  ISETP.NE.U32.AND P4, PT, R104, RZ, PT ;  /* 0x000000ff6800720c */ /* 0x000fe40003f85070 */
[----:B------:R-:W-:Y:S02]  /*1f1c0*/  SEL R110, RZ, 0x4, P5 ;  /* 0x00000004ff6e7807 */ /* 0x000fe40002800000 */
[----:B----4-:R-:W-:-:S04]  /*1f1d0*/  LOP3.LUT R161, R3, 0x60, RZ, 0xfc, !PT ;  /* 0x0000006003a17812 */ /* 0x010fc800078efcff */
[----:B------:R-:W-:Y:S01]  /*1f1e0*/  ISETP.GE.AND P5, PT, R161, UR5, PT ;  /* 0x00000005a1007c0c */ /* 0x000fe2000bfa6270 */
[C---:B--2---:R-:W-:Y:S01]  /*1f1f0*/  IMAD.WIDE R104, R251.reuse, 0x4, R156 ;  /* 0x00000004fb687825 */ /* 0x044fe200078e029c */
[----:B------:R-:W-:Y:S03]  /*1f200*/  BAR.SYNC.DEFER_BLOCKING 0x0 ;  /* 0x0000000000007b1d */ /* 0x000fe60000010000 */
[----:B---3--:R-:W-:-:S03]  /*1f210*/  IMAD.WIDE R106, R251, 0x4, R152 ;  /* 0x00000004fb6a7825 */ /* 0x008fc600078e0298 */
[----:B------:R-:W2:Y:S04]  /*1f220*/  LDL.LU.64 R156, [R1+0xa60] ;  /* 0x000a6000019c7983 */ /* 0x000ea80000300a00 */
[----:B------:R-:W3:Y:S04]  /*1f230*/  LDL.LU.64 R152, [R1+0x9e8] ;  /* 0x0009e80001987983 */ /* 0x000ee80000300a00 */
[----:B------:R-:W4:Y:S01]  /*1f240*/  LDL.LU.64 R160, [R1+0x9e0] ;  /* 0x0009e00001a07983 */ /* 0x000f220000300a00 */
[----:B------:R-:W-:-:S04]  /*1f250*/  SEL R112, RZ, 0x4, P5 ;  /* 0x00000004ff707807 */ /* 0x000fc80002800000 */
[----:B------:R-:W-:Y:S02]  /*1f260*/  SEL R114, R112, RZ, P0 ;  /* 0x000000ff70727207 */ /* 0x000fe40000000000 */
[----:B------:R-:W-:Y:S01]  /*1f270*/  SEL R12, R12, RZ, P0 ;  /* 0x000000ff0c0c7207 */ /* 0x000fe20000000000 */
[----:B------:R-:W-:Y:S01]  /*1f280*/  @!PT LDS RZ, [RZ] ;  /* 0x00000000fffff984 */ /* 0x000fe20000000800 */
[----:B------:R-:W-:Y:S01]  /*1f290*/  @!PT LDS RZ, [RZ] ;  /* 0x00000000fffff984 */ /* 0x000fe20000000800 */
[----:B------:R-:W-:Y:S01]  /*1f2a0*/  @!PT LDS RZ, [RZ] ;  /* 0x00000000fffff984 */ /* 0x000fe20000000800 */
[----:B------:R-:W-:Y:S01]  /*1f2b0*/  LDGSTS.E [R5+-0x30000], desc[UR18][R104.64], P1 ;  /* 0xd000000068057fae */ /* 0x000fe20008921852 */
[C---:B------:R-:W-:Y:S02]  /*1f2c0*/  IMAD.WIDE R112, R251.reuse, 0x4, R154 ;  /* 0x00000004fb707825 */ /* 0x040fe400078e029a */
[----:B------:R-:W-:Y:S01]  /*1f2d0*/  ISETP.NE.U32.AND P1, PT, R12, RZ, PT ;  /* 0x000000ff0c00720c */ /* 0x000fe20003f25070 */
[----:B------:R-:W4:Y:S01]  /*1f2e0*/  LDL.LU.64 R154, [R1+0xb58] ;  /* 0x000b5800019a7983 */ /* 0x000f220000300a00 */
[----:B------:R-:W-:Y:S01]  /*1f2f0*/  IMAD.WIDE R108, R251, 0x4, R162 ;  /* 0x00000004fb6c7825 */ /* 0x000fe200078e02a2 */
[C---:B------:R-:W-:Y:S02]  /*1f300*/  LOP3.LUT R163, R3.reuse, 0x62, RZ, 0xfc, !PT ;  /* 0x0000006203a37812 */ /* 0x040fe400078efcff */
[----:B------:R-:W-:Y:S01]  /*1f310*/  LDGSTS.E [R5+-0x2fff8], desc[UR18][R106.64], P6 ;  /* 0xd00080006a057fae */ /* 0x000fe2000b121852 */
[----:B------:R-:W-:-:S02]  /*1f320*/  LOP3.LUT R162, R3, 0x4, RZ, 0xfc, !PT ;  /* 0x0000000403a27812 */ /* 0x000fc400078efcff */
[----:B------:R-:W-:Y:S01]  /*1f330*/  SEL R12, R110, RZ, P0 ;  /* 0x000000ff6e0c7207 */ /* 0x000fe20000000000 */
[----:B------:R-:W-:Y:S01]  /*1f340*/  LDGSTS.E [R5+-0x2e000], desc[UR18][R108.64], P2 ;  /* 0xd20000006c057fae */ /* 0x000fe20009121852 */
[----:B------:R-:W-:Y:S02]  /*1f350*/  ISETP.GE.AND P6, PT, R163, UR5, PT ;  /* 0x00000005a3007c0c */ /* 0x000fe4000bfc6270 */
[----:B------:R-:W-:Y:S02]  /*1f360*/  ISETP.GE.AND P5, PT, R162, UR5, PT ;  /* 0x00000005a2007c0c */ /* 0x000fe4000bfa6270 */
[----:B------:R-:W-:Y:S02]  /*1f370*/  ISETP.NE.U32.AND P2, PT, R12, RZ, PT ;  /* 0x000000ff0c00720c */ /* 0x000fe40003f45070 */
[----:B------:R-:W-:Y:S01]  /*1f380*/  SEL R12, RZ, 0x4, P6 ;  /* 0x00000004ff0c7807 */ /* 0x000fe20003000000 */
[----:B------:R-:W-:Y:S01]  /*1f390*/  IMAD.WIDE R110, R251, 0x4, R158 ;  /* 0x00000004fb6e7825 */ /* 0x000fe200078e029e */
[----:B------:R-:W-:Y:S01]  /*1f3a0*/  LOP3.LUT R163, R3, 0x6, RZ, 0xfc, !PT ;  /* 0x0000000603a37812 */ /* 0x000fe200078efcff */
[----:B------:R-:W4:Y:S01]  /*1f3b0*/  LDL.LU.64 R158, [R1+0xb50] ;  /* 0x000b5000019e7983 */ /* 0x000f220000300a00 */
[----:B------:R-:W-:-:S02]  /*1f3c0*/  SEL R116, RZ, 0x4, P5 ;  /* 0x00000004ff747807 */ /* 0x000fc40002800000 */
[----:B------:R-:W-:Y:S01]  /*1f3d0*/  SEL R12, R12, RZ, P0 ;  /* 0x000000ff0c0c7207 */ /* 0x000fe20000000000 */
[----:B------:R-:W-:Y:S01]  /*1f3e0*/  LDGSTS.E [R5+-0x2dff8], desc[UR18][R110.64], P4 ;  /* 0xd20080006e057fae */ /* 0x000fe2000a121852 */
[----:B------:R-:W-:Y:S02]  /*1f3f0*/  ISETP.GE.AND P6, PT, R163, UR5, PT ;  /* 0x00000005a3007c0c */ /* 0x000fe4000bfc6270 */
[----:B------:R-:W-:Y:S01]  /*1f400*/  SEL R116, R116, RZ, P0 ;  /* 0x000000ff74747207 */ /* 0x000fe20000000000 */
[----:B------:R-:W-:Y:S01]  /*1f410*/  LDGSTS.E [R5+-0x2c000], desc[UR18][R112.64], P1 ;  /* 0xd400000070057fae */ /* 0x000fe20008921852 */
[----:B------:R-:W-:Y:S02]  /*1f420*/  LOP3.LUT R163, R3, 0x24, RZ, 0xfc, !PT ;  /* 0x0000002403a37812 */ /* 0x000fe400078efcff */
[----:B------:R-:W-:Y:S02]  /*1f430*/  ISETP.NE.U32.AND P5, PT, R114, RZ, PT ;  /* 0x000000ff7200720c */ /* 0x000fe40003fa5070 */
[----:B------:R-:W-:-:S02]  /*1f440*/  ISETP.NE.U32.AND P4, PT, R12, RZ, PT ;  /* 0x000000ff0c00720c */ /* 0x000fc40003f85070 */
[----:B------:R-:W-:Y:S02]  /*1f450*/  SEL R12, RZ, 0x4, P6 ;  /* 0x00000004ff0c7807 */ /* 0x000fe40003000000 */
[----:B------:R-:W-:Y:S02]  /*1f460*/  ISETP.NE.U32.AND P1, PT, R116, RZ, PT ;  /* 0x000000ff7400720c */ /* 0x000fe40003f25070 */
[----:B------:R-:W-:-:S04]  /*1f470*/  ISETP.GE.AND P6, PT, R163, UR5, PT ;  /* 0x00000005a3007c0c */ /* 0x000fc8000bfc6270 */
[----:B------:R-:W-:Y:S02]  /*1f480*/  SEL R120, RZ, 0x4, P6 ;  /* 0x00000004ff787807 */ /* 0x000fe40003000000 */
[----:B------:R-:W-:Y:S01]  /*1f490*/  SEL R12, R12, RZ, P0 ;  /* 0x000000ff0c0c7207 */ /* 0x000fe20000000000 */
[C---:B--2---:R-:W-:Y:S02]  /*1f4a0*/  IMAD.WIDE R114, R251.reuse, 0x4, R156 ;  /* 0x00000004fb727825 */ /* 0x044fe400078e029c */
[----:B------:R-:W2:Y:S02]  /*1f4b0*/  LDL.LU.64 R156, [R1+0xad8] ;  /* 0x000ad800019c7983 */ /* 0x000ea40000300a00 */
[----:B---3--:R-:W-:Y:S01]  /*1f4c0*/  IMAD.WIDE R116, R251, 0x4, R152 ;  /* 0x00000004fb747825 */ /* 0x008fe200078e0298 */
[----:B------:R-:W-:Y:S01]  /*1f4d0*/  LOP3.LUT R153, R3, 0x26, RZ, 0xfc, !PT ;  /* 0x0000002603997812 */ /* 0x000fe200078efcff */
[----:B------:R-:W-:Y:S03]  /*1f4e0*/  LDGSTS.E [R5+-0x2bff8], desc[UR18][R114.64], P2 ;  /* 0xd400800072057fae */ /* 0x000fe60009121852 */
[----:B------:R-:W-:Y:S01]  /*1f4f0*/  ISETP.GE.AND P6, PT, R153, UR5, PT ;  /* 0x0000000599007c0c */ /* 0x000fe2000bfc6270 */
[----:B----4-:R-:W-:Y:S01]  /*1f500*/  IMAD.WIDE R118, R251, 0x4, R160 ;  /* 0x00000004fb767825 */ /* 0x010fe200078e02a0 */
[----:B------:R-:W-:Y:S01]  /*1f510*/  LOP3.LUT R153, R3, 0x44, RZ, 0xfc, !PT ;  /* 0x0000004403997812 */ /* 0x000fe200078efcff */
[----:B------:R-:W-:Y:S03]  /*1f520*/  LDGSTS.E [R5+-0x2a000], desc[UR18][R116.64], P5 ;  /* 0xd600000074057fae */ /* 0x000fe6000a921852 */
[----:B------:R-:W-:Y:S01]  /*1f530*/  ISETP.GE.AND P5, PT, R153, UR5, PT ;  /* 0x0000000599007c0c */ /* 0x000fe2000bfa6270 */
[----:B------:R-:W3:Y:S04]  /*1f540*/  LDL.LU.64 R160, [R1+0xad0] ;  /* 0x000ad00001a07983 */ /* 0x000ee80000300a00 */
[----:B------:R-:W4:Y:S01]  /*1f550*/  LDL.LU.64 R152, [R1+0xa58] ;  /* 0x000a580001987983 */ /* 0x000f220000300a00 */
[----:B------:R-:W-:-:S02]  /*1f560*/  ISETP.NE.U32.AND P2, PT, R12, RZ, PT ;  /* 0x000000ff0c00720c */ /* 0x000fc40003f45070 */
[----:B------:R-:W-:Y:S01]  /*1f570*/  SEL R12, R120, RZ, P0 ;  /* 0x000000ff780c7207 */ /* 0x000fe20000000000 */
[----:B------:R-:W-:Y:S01]  /*1f580*/  STL.64 [R1+0xe50], R4 ;  /* 0x000e500401007387 */ /* 0x000fe20000100a00 */
[----:B------:R-:W-:Y:S02]  /*1f590*/  SEL R122, RZ, 0x4, P6 ;  /* 0x00000004ff7a7807 */ /* 0x000fe40003000000 */
[----:B------:R-:W-:Y:S01]  /*1f5a0*/  LOP3.LUT R162, R3, 0x46, RZ, 0xfc, !PT ;  /* 0x0000004603a27812 */ /* 0x000fe200078efcff */
[----:B------:R1:W-:Y:S01]  /*1f5b0*/  LDGSTS.E [R5+-0x29ff8], desc[UR18][R118.64], P4 ;  /* 0xd600800076057fae */ /* 0x0003e2000a121852 */
[----:B------:R-:W-:-:S03]  /*1f5c0*/  IMAD.WIDE R120, R251, 0x4, R154 ;  /* 0x00000004fb787825 */ /* 0x000fc600078e029a */
[----:B------:R-:W3:Y:S01]  /*1f5d0*/  LDL.LU.64 R154, [R1+0xa50] ;  /* 0x000a5000019a7983 */ /* 0x000ee20000300a00 */
[----:B------:R-:W-:Y:S02]  /*1f5e0*/  SEL R124, R122, RZ, P0 ;  /* 0x000000ff7a7c7207 */ /* 0x000fe40000000000 */
[----:B------:R-:W-:Y:S01]  /*1f5f0*/  ISETP.GE.AND P6, PT, R162, UR5, PT ;  /* 0x00000005a2007c0c */ /* 0x000fe2000bfc6270 */
[----:B------:R-:W-:Y:S01]  /*1f600*/  LDGSTS.E [R6+-0x30000], desc[UR18][R120.64], P1 ;  /* 0xd000000078067fae */ /* 0x000fe20008921852 */
[----:B------:R-:W-:Y:S02]  /*1f610*/  ISETP.NE.U32.AND P4, PT, R12, RZ, PT ;  /* 0x000000ff0c00720c */ /* 0x000fe40003f85070 */
[----:B------:R-:W-:Y:S02]  /*1f620*/  SEL R12, RZ, 0x4, P5 ;  /* 0x00000004ff0c7807 */ /* 0x000fe40002800000 */
[----:B------:R-:W-:Y:S02]  /*1f630*/  LOP3.LUT R163, R3, 0x64, RZ, 0xfc, !PT ;  /* 0x0000006403a37812 */ /* 0x000fe400078efcff */
[----:B------:R-:W-:Y:S01]  /*1f640*/  SEL R126, RZ, 0x4, P6 ;  /* 0x00000004ff7e7807 */ /* 0x000fe20003000000 */
[----:B------:R-:W-:-:S02]  /*1f650*/  IMAD.WIDE R122, R251, 0x4, R158 ;  /* 0x00000004fb7a7825 */ /* 0x000fc400078e029e */
[----:B------:R-:W3:Y:S01]  /*1f660*/  LDL.LU.64 R158, [R1+0x9d8] ;  /* 0x0009d800019e7983 */ /* 0x000ee20000300a00 */
[----:B------:R-:W-:Y:S02]  /*1f670*/  ISETP.NE.U32.AND P6, PT, R124, RZ, PT ;  /* 0x000000ff7c00720c */ /* 0x000fe40003fc5070 */
[----:B------:R-:W-:Y:S01]  /*1f680*/  SEL R12, R12, RZ, P0 ;  /* 0x000000ff0c0c7207 */ /* 0x000fe20000000000 */
[----:B------:R-:W-:Y:S01]  /*1f690*/  LDGSTS.E [R6+-0x2fff8], desc[UR18][R122.64], P2 ;  /* 0xd00080007a067fae */ /* 0x000fe20009121852 */
[----:B------:R-:W-:Y:S02]  /*1f6a0*/  ISETP.GE.AND P5, PT, R163, UR5, PT ;  /* 0x00000005a3007c0c */ /* 0x000fe4000bfa6270 */
[----:B------:R-:W-:Y:S02]  /*1f6b0*/  LOP3.LUT R163, R3, 0x66, RZ, 0xfc, !PT ;  /* 0x0000006603a37812 */ /* 0x000fe400078efcff */
[----:B------:R-:W-:Y:S02]  /*1f6c0*/  ISETP.NE.U32.AND P1, PT, R12, RZ, PT ;  /* 0x000000ff0c00720c */ /* 0x000fe40003f25070 */
[----:B------:R-:W-:-:S02]  /*1f6d0*/  SEL R12, RZ, 0x4, P5 ;  /* 0x00000004ff0c7807 */ /* 0x000fc40002800000 */
[----:B------:R-:W-:Y:S02]  /*1f6e0*/  ISETP.GE.AND P5, PT, R163, UR5, PT ;  /* 0x00000005a3007c0c */ /* 0x000fe4000bfa6270 */
[----:B------:R-:W-:Y:S02]  /*1f6f0*/  SEL R12, R12, RZ, P0 ;  /* 0x000000ff0c0c7207 */ /* 0x000fe40000000000 */
[----:B------:R-:W-:Y:S01]  /*1f700*/  SEL R130, RZ, 0x4, P5 ;  /* 0x00000004ff827807 */ /* 0x000fe20002800000 */
[C---:B--2---:R-:W-:Y:S02]  /*1f710*/  IMAD.WIDE R124, R251.reuse, 0x4, R156 ;  /* 0x00000004fb7c7825 */ /* 0x044fe400078e029c */
[----:B------:R-:W2:Y:S04]  /*1f720*/  LDL.LU.64 R156, [R1+0x9d0] ;  /* 0x0009d000019c7983 */ /* 0x000ea80000300a00 */
[----:B------:R-:W-:Y:S01]  /*1f730*/  LDGSTS.E [R6+-0x2e000], desc[UR18][R124.64], P4 ;  /* 0xd20000007c067fae */ /* 0x000fe2000a121852 */
[----:B----4-:R-:W-:-:S03]  /*1f740*/  IMAD.WIDE R128, R251, 0x4, R152 ;  /* 0x00000004fb807825 */ /* 0x010fc600078e0298 */
[----:B------:R-:W4:Y:S01]  /*1f750*/  LDL.LU.64 R152, [R1+0xb48] ;  /* 0x000b480001987983 */ /* 0x000f220000300a00 */
[----:B------:R-:W-:Y:S02]  /*1f760*/  ISETP.NE.U32.AND P4, PT, R12, RZ, PT ;  /* 0x000000ff0c00720c */ /* 0x000fe40003f85070 */
[----:B------:R-:W-:Y:S01]  /*1f770*/  SEL R12, R130, RZ, P0 ;  /* 0x000000ff820c7207 */ /* 0x000fe20000000000 */
[----:B------:R-:W4:Y:S01]  /*1f780*/  LDL.LU.64 R162, [R1+0xb40] ;  /* 0x000b400001a27983 */ /* 0x000f220000300a00 */
[----:B---3--:R-:W-:-:S03]  /*1f790*/  IMAD.WIDE R130, R251, 0x4, R154 ;  /* 0x00000004fb827825 */ /* 0x008fc600078e029a */
[----:B------:R-:W3:Y:S01]  /*1f7a0*/  LDL.LU.64 R154, [R1+0xac8] ;  /* 0x000ac800019a7983 */ /* 0x000ee20000300a00 */
[----:B------:R-:W-:-:S04]  /*1f7b0*/  SEL R126, R126, RZ, P0 ;  /* 0x000000ff7e7e7207 */ /* 0x000fc80000000000 */
[----:B------:R-:W-:Y:S01]  /*1f7c0*/  ISETP.NE.U32.AND P2, PT, R126, RZ, PT ;  /* 0x000000ff7e00720c */ /* 0x000fe20003f45070 */
[----:B------:R-:W-:Y:S01]  /*1f7d0*/  IMAD.WIDE R126, R251, 0x4, R160 ;  /* 0x00000004fb7e7825 */ /* 0x000fe200078e02a0 */
[C---:B------:R-:W-:Y:S02]  /*1f7e0*/  LOP3.LUT R160, R3.reuse, 0x8, RZ, 0xfc, !PT ;  /* 0x0000000803a07812 */ /* 0x040fe400078efcff */
[----:B------:R-:W-:Y:S02]  /*1f7f0*/  LOP3.LUT R161, R3, 0xa, RZ, 0xfc, !PT ;  /* 0x0000000a03a17812 */ /* 0x000fe400078efcff */
[----:B------:R-:W-:Y:S01]  /*1f800*/  LDGSTS.E [R6+-0x2dff8], desc[UR18][R126.64], P6 ;  /* 0xd20080007e067fae */ /* 0x000fe2000b121852 */
[----:B------:R-:W-:Y:S02]  /*1f810*/  ISETP.GE.AND P5, PT, R160, UR5, PT ;  /* 0x00000005a0007c0c */ /* 0x000fe4000bfa6270 */
[----:B------:R-:W-:Y:S01]  /*1f820*/  ISETP.GE.AND P6, PT, R161, UR5, PT ;  /* 0x00000005a1007c0c */ /* 0x000fe2000bfc6270 */
[----:B------:R-:W-:Y:S01]  /*1f830*/  LDGSTS.E [R6+-0x2c000], desc[UR18][R128.64], P1 ;  /* 0xd400000080067fae */ /* 0x000fe20008921852 */
[----:B------:R-:W-:-:S02]  /*1f840*/  LOP3.LUT R160, R3, 0x28, RZ, 0xfc, !PT ;  /* 0x0000002803a07812 */ /* 0x000fc400078efcff */
[----:B------:R-:W-:Y:S01]  /*1f850*/  LOP3.LUT R161, R3, 0x2a, RZ, 0xfc, !PT ;  /* 0x0000002a03a17812 */ /* 0x000fe200078efcff */
[----:B------:R-:W-:Y:S01]  /*1f860*/  LDGSTS.E [R6+-0x2bff8], desc[UR18][R130.64], P2 ;  /* 0xd400800082067fae */ /* 0x000fe20009121852 */
[----:B------:R-:W-:Y:S02]  /*1f870*/  ISETP.NE.U32.AND P1, PT, R12, RZ, PT ;  /* 0x000000ff0c00720c */ /* 0x000fe40003f25070 */
[----:B------:R-:W-:Y:S02]  /*1f880*/  SEL R132, RZ, 0x4, P5 ;  /* 0x00000004ff847807 */ /* 0x000fe40002800000 */
[----:B------:R-:W-:Y:S02]  /*1f890*/  SEL R12, RZ, 0x4, P6 ;  /* 0x00000004ff0c7807 */ /* 0x000fe40003000000 */
[----:B------:R-:W-:Y:S02]  /*1f8a0*/  ISETP.GE.AND P5, PT, R160, UR5, PT ;  /* 0x00000005a0007c0c */ /* 0x000fe4000bfa6270 */
[----:B------:R-:W-:-:S02]  /*1f8b0*/  ISETP.GE.AND P6, PT, R161, UR5, PT ;  /* 0x00000005a1007c0c */ /* 0x000fc4000bfc6270 */
[----:B------:R-:W3:Y:S01]  /*1f8c0*/  LDL.LU.64 R160, [R1+0xac0] ;  /* 0x000ac00001a07983 */ /* 0x000ee20000300a00 */
[----:B------:R-:W-:Y:S02]  /*1f8d0*/  SEL R136, RZ, 0x4, P5 ;  /* 0x00000004ff887807 */ /* 0x000fe40002800000 */
[----:B------:R-:W-:Y:S01]  /*1f8e0*/  SEL R134, R132, RZ, P0 ;  /* 0x000000ff84867207 */ /* 0x000fe20000000000 */
[----:B------:R-:W-:Y:S01]  /*1f8f0*/  IMAD.WIDE R132, R251, 0x4, R158 ;  /* 0x00000004fb847825 */ /* 0x000fe200078e029e */
[----:B------:R-:W-:Y:S02]  /*1f900*/  SEL R12, R12, RZ, P0 ;  /* 0x000000ff0c0c7207 */ /* 0x000fe40000000000 */
[----:B-1----:R-:W-:Y:S02]  /*1f910*/  LOP3.LUT R159, R3, 0x48, RZ, 0xfc, !PT ;  /* 0x00000048039f7812 */ /* 0x002fe400078efcff */
[----:B------:R-:W-:Y:S01]  /*1f920*/  SEL R136, R136, RZ, P0 ;  /* 0x000000ff88887207 */ /* 0x000fe20000000000 */
[----:B------:R-:W-:Y:S01]  /*1f930*/  LDGSTS.E [R6+-0x2a000], desc[UR18][R132.64], P4 ;  /* 0xd600000084067fae */ /* 0x000fe2000a121852 */
[----:B------:R-:W-:-:S02]  /*1f940*/  ISETP.NE.U32.AND P2, PT, R12, RZ, PT ;  /* 0x000000ff0c00720c */ /* 0x000fc40003f45070 */
[----:B------:R-:W-:Y:S02]  /*1f950*/  SEL R12, RZ, 0x4, P6 ;  /* 0x00000004ff0c7807 */ /* 0x000fe40003000000 */
[----:B------:R-:W-:Y:S02]  /*1f960*/  ISETP.GE.AND P6, PT, R159, UR5, PT ;  /* 0x000000059f007c0c */ /* 0x000fe4000bfc6270 */
[----:B------:R-:W-:Y:S01]  /*1f970*/  ISETP.NE.U32.AND P4, PT, R136, RZ, PT ;  /* 0x000000ff8800720c */ /* 0x000fe20003f85070 */
[----:B------:R-:W3:Y:S01]  /*1f980*/  LDL.LU.64 R158, [R1+0xa48] ;  /* 0x000a4800019e7983 */ /* 0x000ee20000300a00 */
[----:B------:R-:W-:Y:S02]  /*1f990*/  ISETP.NE.U32.AND P5, PT, R134, RZ, PT ;  /* 0x000000ff8600720c */ /* 0x000fe40003fa5070 */
[----:B------:R-:W-:Y:S02]  /*1f9a0*/  SEL R140, RZ, 0x4, P6 ;  /* 0x00000004ff8c7807 */ /* 0x000fe40003000000 */
[----:B------:R-:W-:Y:S01]  /*1f9b0*/  SEL R12, R12, RZ, P0 ;  /* 0x000000ff0c0c7207 */ /* 0x000fe20000000000 */
[----:B--2---:R-:W-:Y:S01]  /*1f9c0*/  IMAD.WIDE R134, R251, 0x4, R156 ;  /* 0x00000004fb867825 */ /* 0x004fe200078e029c */
[----:B------:R-:W-:-:S04]  /*1f9d0*/  LOP3.LUT R157, R3, 0x4a, RZ, 0xfc, !PT ;  /* 0x0000004a039d7812 */ /* 0x000fc800078efcff */
[----:B------:R-:W-:Y:S01]  /*1f9e0*/  ISETP.GE.AND P6, PT, R157, UR5, PT ;  /* 0x000000059d007c0c */ /* 0x000fe2000bfc6270 */
[----:B------:R-:W-:Y:S01]  /*1f9f0*/  LDGSTS.E [R6+-0x29ff8], desc[UR18][R134.64], P1 ;  /* 0xd600800086067fae */ /* 0x000fe20008921852 */
[----:B----4-:R-:W-:-:S03]  /*1fa00*/  IMAD.WIDE R136, R251, 0x4, R152 ;  /* 0x00000004fb887825 */ /* 0x010fc600078e0298 */
[----:B------:R-:W2:Y:S04]  /*1fa10*/  LDL.LU.64 R152, [R1+0xa40] ;  /* 0x000a400001987983 */ /* 0x000ea80000300a00 */
[----:B------:R-:W4:Y:S01]  /*1fa20*/  LDL.LU.64 R156, [R1+0x9c8] ;  /* 0x0009c800019c7983 */ /* 0x000f220000300a00 */
[----:B------:R-:W-:Y:S02]  /*1fa30*/  ISETP.NE.U32.AND P1, PT, R12, RZ, PT ;  /* 0x000000ff0c00720c */ /* 0x000fe40003f25070 */
[----:B------:R-:W-:Y:S01]  /*1fa40*/  SEL R12, R140, RZ, P0 ;  /* 0x000000ff8c0c7207 */ /* 0x000fe20000000000 */
[C---:B------:R-:W-:Y:S01]  /*1fa50*/  IMAD.WIDE R138, R251.reuse, 0x4, R162 ;  /* 0x00000004fb8a7825 */ /* 0x040fe200078e02a2 */
[----:B------:R-:W-:Y:S03]  /*1fa60*/  LDGSTS.E [R7+-0x30000], desc[UR18][R136.64], P5 ;  /* 0xd000000088077fae */ /* 0x000fe6000a921852 */
[----:B---3--:R-:W-:Y:S01]  /*1fa70*/  IMAD.WIDE R140, R251, 0x4, R154 ;  /* 0x00000004fb8c7825 */ /* 0x008fe200078e029a */
[----:B------:R-:W-:Y:S01]  /*1fa80*/  LOP3.LUT R163, R3, 0x68, RZ, 0xfc, !PT ;  /* 0x0000006803a37812 */ /* 0x000fe200078efcff */
[----:B------:R-:W3:Y:S04]  /*1fa90*/  LDL.LU.64 R154, [R1+0x9c0] ;  /* 0x0009c000019a7983 */ /* 0x000ee80000300a00 */
[----:B------:R-:W3:Y:S01]  /*1faa0*/  LDL.LU.64 R164, [R1+0xb38] ;  /* 0x000b380001a47983 */ /* 0x000ee20000300a00 */
[----:B------:R-:W-:-:S02]  /*1fab0*/  ISETP.GE.AND P5, PT, R163, UR5, PT ;  /* 0x00000005a3007c0c */ /* 0x000fc4000bfa6270 */
[----:B------:R-:W-:Y:S01]  /*1fac0*/  SEL R142, RZ, 0x4, P6 ;  /* 0x00000004ff8e7807 */ /* 0x000fe20003000000 */
[----:B------:R-:W-:Y:S01]  /*1fad0*/  LDGSTS.E [R7+-0x2fff8], desc[UR18][R138.64], P2 ;  /* 0xd00080008a077fae */ /* 0x000fe20009121852 */
[----:B------:R-:W-:Y:S02]  /*1fae0*/  ISETP.NE.U32.AND P2, PT, R12, RZ, PT ;  /* 0x000000ff0c00720c */ /* 0x000fe40003f45070 */
[----:B------:R-:W-:Y:S01]  /*1faf0*/  SEL R12, RZ, 0x4, P5 ;  /* 0x00000004ff0c7807 */ /* 0x000fe20002800000 */
[----:B------:R-:W-:Y:S01]  /*1fb00*/  LDGSTS.E [R7+-0x2e000], desc[UR18][R140.64], P4 ;  /* 0xd20000008c077fae */ /* 0x000fe2000a121852 */
[----:B------:R-:W-:Y:S02]  /*1fb10*/  LOP3.LUT R163, R3, 0xc, RZ, 0xfc, !PT ;  /* 0x0000000c03a37812 */ /* 0x000fe400078efcff */
[----:B------:R-:W-:Y:S02]  /*1fb20*/  SEL R144, R142, RZ, P0 ;  /* 0x000000ff8e907207 */ /* 0x000fe40000000000 */
[----:B------:R-:W-:-:S02]  /*1fb30*/  SEL R12, R12, RZ, P0 ;  /* 0x000000ff0c0c7207 */ /* 0x000fc40000000000 */
[----:B------:R-:W-:Y:S02]  /*1fb40*/  ISETP.GE.AND P5, PT, R163, UR5, PT ;  /* 0x00000005a3007c0c */ /* 0x000fe4000bfa6270 */
[----:B------:R-:W-:Y:S02]  /*1fb50*/  ISETP.NE.U32.AND P4, PT, R12, RZ, PT ;  /* 0x000000ff0c00720c */ /* 0x000fe40003f85070 */
[----:B------:R-:W-:Y:S01]  /*1fb60*/  SEL R12, RZ, 0x4, P5 ;  /* 0x00000004ff0c7807 */ /* 0x000fe20002800000 */
[----:B------:R-:W-:Y:S01]  /*1fb70*/  IMAD.WIDE R142, R251, 0x4, R160 ;  /* 0x00000004fb8e7825 */ /* 0x000fe200078e02a0 */
[----:B------:R-:W-:-:S04]  /*1fb80*/  LOP3.LUT R161, R3, 0xe, RZ, 0xfc, !PT ;  /* 0x0000000e03a17812 */ /* 0x000fc800078efcff */
[----:B------:R-:W-:Y:S01]  /*1fb90*/  ISETP.GE.AND P5, PT, R161, UR5, PT ;  /* 0x00000005a1007c0c */ /* 0x000fe2000bfa6270 */
[----:B------:R-:W-:Y:S04]  /*1fba0*/  LDGSTS.E [R7+-0x2dff8], desc[UR18][R142.64], P1 ;  /* 0xd20080008e077fae */ /* 0x000fe80008921852 */
[----:B------:R-:W3:Y:S01]  /*1fbb0*/  LDL.LU.64 R160, [R1+0xb30] ;  /* 0x000b300001a07983 */ /* 0x000ee20000300a00 */
[----:B------:R-:W-:-:S04]  /*1fbc0*/  LOP3.LUT R162, R3, 0x6a, RZ, 0xfc, !PT ;  /* 0x0000006a03a27812 */ /* 0x000fc800078efcff */
[----:B------:R-:W-:Y:S02]  /*1fbd0*/  ISETP.GE.AND P6, PT, R162, UR5, PT ;  /* 0x00000005a2007c0c */ /* 0x000fe4000bfc6270 */
[----:B------:R-:W-:Y:S01]  /*1fbe0*/  SEL R12, R12, RZ, P0 ;  /* 0x000000ff0c0c7207 */ /* 0x000fe20000000000 */
[----:B------:R-:W3:Y:S01]  /*1fbf0*/  LDL.LU.64 R162, [R1+0xab8] ;  /* 0x000ab80001a27983 */ /* 0x000ee20000300a00 */
[----:B------:R-:W-:Y:S02]  /*1fc00*/  SEL R146, RZ, 0x4, P6 ;  /* 0x00000004ff927807 */ /* 0x000fe40003000000 */
[----:B------:R-:W-:Y:S02]  /*1fc10*/  ISETP.NE.U32.AND P6, PT, R144, RZ, PT ;  /* 0x000000ff9000720c */ /* 0x000fe40003fc5070 */
[----:B------:R-:W-:Y:S01]  /*1fc20*/  SEL R146, R146, RZ, P0 ;  /* 0x000000ff92927207 */ /* 0x000fe20000000000 */
[----:B------:R-:W-:Y:S01]  /*1fc30*/  IMAD.WIDE R144, R251, 0x4, R158 ;  /* 0x00000004fb907825 */ /* 0x000fe200078e029e */
[----:B------:R-:W-:Y:S01]  /*1fc40*/  SEL R150, RZ, 0x4, P5 ;  /* 0x00000004ff967807 */ /* 0x000fe20002800000 */
[----:B------:R-:W3:Y:S01]  /*1fc50*/  LDL.LU.64 R158, [R1+0xab0] ;  /* 0x000ab000019e7983 */ /* 0x000ee20000300a00 */
[----:B------:R-:W-:-:S03]  /*1fc60*/  ISETP.NE.U32.AND P1, PT, R146, RZ, PT ;  /* 0x000000ff9200720c */ /* 0x000fc60003f25070 */
[----:B------:R-:W-:Y:S01]  /*1fc70*/  LDGSTS.E [R7+-0x2c000], desc[UR18][R144.64], P2 ;  /* 0xd400000090077fae */ /* 0x000fe20009121852 */
[----:B------:R-:W-:Y:S02]  /*1fc80*/  ISETP.NE.U32.AND P5, PT, R12, RZ, PT ;  /* 0x000000ff0c00720c */ /* 0x000fe40003fa5070 */
[----:B------:R-:W-:Y:S01]  /*1fc90*/  SEL R12, R150, RZ, P0 ;  /* 0x000000ff960c7207 */ /* 0x000fe20000000000 */
[----:B--2---:R-:W-:Y:S01]  /*1fca0*/  IMAD.WIDE R146, R251, 0x4, R152 ;  /* 0x00000004fb927825 */ /* 0x004fe200078e0298 */
[----:B------:R-:W-:-:S04]  /*1fcb0*/  LOP3.LUT R153, R3, 0x2c, RZ, 0xfc, !PT ;  /* 0x0000002c03997812 */ /* 0x000fc800078efcff */
[----:B------:R-:W-:Y:S01]  /*1fcc0*/  ISETP.GE.AND P2, PT, R153, UR5, PT ;  /* 0x0000000599007c0c */ /* 0x000fe2000bf46270 */
[----:B----4-:R-:W-:Y:S01]  /*1fcd0*/  IMAD.WIDE R148, R251, 0x4, R156 ;  /* 0x00000004fb947825 */ /* 0x010fe200078e029c */
[----:B------:R-:W-:Y:S01]  /*1fce0*/  LOP3.LUT R153, R3, 0x2e, RZ, 0xfc, !PT ;  /* 0x0000002e03997812 */ /* 0x000fe200078efcff */
[----:B------:R-:W-:Y:S01]  /*1fcf0*/  LDGSTS.E [R7+-0x2bff8], desc[UR18][R146.64], P6 ;  /* 0xd400800092077fae */ /* 0x000fe2000b121852 */
[----:B------:R-:W-:Y:S02]  /*1fd00*/  SEL R152, RZ, 0x4, P2 ;  /* 0x00000004ff987807 */ /* 0x000fe40001000000 */
[----:B------:R-:W-:Y:S01]  /*1fd10*/  ISETP.GE.AND P6, PT, R153, UR5, PT ;  /* 0x0000000599007c0c */ /* 0x000fe2000bfc6270 */
[----:B------:R-:W-:Y:S01]  /*1fd20*/  LDGSTS.E [R7+-0x2a000], desc[UR18][R148.64], P4 ;  /* 0xd600000094077fae */ /* 0x000fe2000a121852 */
[----:B------:R-:W-:Y:S02]  /*1fd30*/  LOP3.LUT R153, R3, 0x4e, RZ, 0xfc, !PT ;  /* 0x0000004e03997812 */ /* 0x000fe400078efcff */
[----:B------:R-:W-:-:S02]  /*1fd40*/  ISETP.NE.U32.AND P4, PT, R12, RZ, PT ;  /* 0x000000ff0c00720c */ /* 0x000fc40003f85070 */
[----:B------:R-:W-:Y:S02]  /*1fd50*/  SEL R12, RZ, 0x4, P6 ;  /* 0x00000004ff0c7807 */ /* 0x000fe40003000000 */
[----:B------:R-:W-:Y:S01]  /*1fd60*/  ISETP.GE.AND P6, PT, R153, UR5, PT ;  /* 0x0000000599007c0c */ /* 0x000fe2000bfc6270 */
[----:B---3--:R-:W-:Y:S01]  /*1fd70*/  IMAD.WIDE R150, R251, 0x4, R154 ;  /* 0x00000004fb967825 */ /* 0x008fe200078e029a */
[----:B------:R-:W-:-:S03]  /*1fd80*/  SEL R154, R152, RZ, P0 ;  /* 0x000000ff989a7207 */ /* 0x000fc60000000000 */
[----:B------:R-:W-:Y:S01]  /*1fd90*/  IMAD.WIDE R152, R251, 0x4, R164 ;  /* 0x00000004fb987825 */ /* 0x000fe200078e02a4 */
[----:B------:R-:W-:Y:S01]  /*1fda0*/  LOP3.LUT R157, R3, 0x4c, RZ, 0xfc, !PT ;  /* 0x0000004c039d7812 */ /* 0x000fe200078efcff */
[----:B------:R-:W2:Y:S04]  /*1fdb0*/  LDL.LU.64 R164, [R1+0xa38] ;  /* 0x000a380001a47983 */ /* 0x000ea80000300a00 */
[----:B------:R-:W3:Y:S01]  /*1fdc0*/  LDL.LU.64 R174, [R1+0xa30] ;  /* 0x000a300001ae7983 */ /* 0x000ee20000300a00 */
[----:B------:R-:W-:Y:S02]  /*1fdd0*/  ISETP.GE.AND P2, PT, R157, UR5, PT ;  /* 0x000000059d007c0c */ /* 0x000fe4000bf46270 */
[----:B------:R-:W-:Y:S01]  /*1fde0*/  SEL R12, R12, RZ, P0 ;  /* 0x000000ff0c0c7207 */ /* 0x000fe20000000000 */
[----:B------:R1:W-:Y:S01]  /*1fdf0*/  LDGSTS.E [R7+-0x29ff8], desc[UR18][R150.64], P1 ;  /* 0xd600800096077fae */ /* 0x0003e20008921852 */
[----:B------:R-:W-:-:S02]  /*1fe00*/  LOP3.LUT R155, R3, 0x6c, RZ, 0xfc, !PT ;  /* 0x0000006c039b7812 */ /* 0x000fc400078efcff */
[----:B------:R-:W-:Y:S01]  /*1fe10*/  SEL R156, RZ, 0x4, P2 ;  /* 0x00000004ff9c7807 */ /* 0x000fe20001000000 */
[----:B------:R-:W-:Y:S01]  /*1fe20*/  STL.64 [R1+0xe58], R6 ;  /* 0x000e580601007387 */ /* 0x000fe20000100a00 */
[----:B------:R-:W-:Y:S02]  /*1fe30*/  ISETP.NE.U32.AND P2, PT, R12, RZ, PT ;  /* 0x000000ff0c00720c */ /* 0x000fe40003f45070 */
[----:B------:R-:W-:Y:S01]  /*1fe40*/  SEL R12, RZ, 0x4, P6 ;  /* 0x00000004ff0c7807 */ /* 0x000fe20003000000 */
[----:B------:R-:W-:Y:S01]  /*1fe50*/  LDGSTS.E [R8+-0x30000], desc[UR18][R152.64], P5 ;  /* 0xd000000098087fae */ /* 0x000fe2000a921852 */
[----:B------:R-:W-:Y:S02]  /*1fe60*/  ISETP.NE.U32.AND P1, PT, R154, RZ, PT ;  /* 0x000000ff9a00720c */ /* 0x000fe40003f25070 */
[----:B------:R-:W-:Y:S01]  /*1fe70*/  ISETP.GE.AND P6, PT, R155, UR5, PT ;  /* 0x000000059b007c0c */ /* 0x000fe2000bfc6270 */
[----:B------:R-:W-:Y:S01]  /*1fe80*/  STL.64 [R1+0xe60], R152 ;  /* 0x000e609801007387 */ /* 0x000fe20000100a00 */
[----:B------:R-:W-:-:S05]  /*1fe90*/  IMAD.WIDE R154, R251, 0x4, R160 ;  /* 0x00000004fb9a7825 */ /* 0x000fca00078e02a0 */
[----:B------:R4:W-:Y:S04]  /*1fea0*/  STL.64 [R1+0xe68], R154 ;  /* 0x000e689a01007387 */ /* 0x0009e80000100a00 */
[----:B------:R-:W4:Y:S01]  /*1feb0*/  LDL.LU.64 R170, [R1+0x9b8] ;  /* 0x0009b80001aa7983 */ /* 0x000f220000300a00 */
[----:B------:R-:W-:Y:S02]  /*1fec0*/  SEL R156, R156, RZ, P0 ;  /* 0x000000ff9c9c7207 */ /* 0x000fe40000000000 */
[----:B------:R-:W-:Y:S01]  /*1fed0*/  LOP3.LUT R161, R3, 0x6e, RZ, 0xfc, !PT ;  /* 0x0000006e03a17812 */ /* 0x000fe200078efcff */
[----:B------:R-:W-:Y:S01]  /*1fee0*/  LDGSTS.E [R8+-0x2fff8], desc[UR18][R154.64], P4 ;  /* 0xd00080009a087fae */ /* 0x000fe2000a121852 */
[----:B------:R-:W-:Y:S01]  /*1fef0*/  ISETP.NE.U32.AND P5, PT, R156, RZ, PT ;  /* 0x000000ff9c00720c */ /* 0x000fe20003fa5070 */
[----:B------:R-:W-:Y:S01]  /*1ff00*/  IMAD.WIDE R156, R251, 0x4, R162 ;  /* 0x00000004fb9c7825 */ /* 0x000fe200078e02a2 */
[----:B------:R-:W-:Y:S01]  /*1ff10*/  SEL R12, R12, RZ, P0 ;  /* 0x000000ff0c0c7207 */ /* 0x000fe20000000000 */
[----:B------:R-:W4:Y:S01]  /*1ff20*/  LDL.LU.64 R172, [R1+0x9b0] ;  /* 0x0009b00001ac7983 */ /* 0x000f220000300a00 */
[----:B------:R-:W-:-:S02]  /*1ff30*/  SEL R160, RZ, 0x4, P6 ;  /* 0x00000004ffa07807 */ /* 0x000fc40003000000 */
[----:B------:R-:W-:Y:S01]  /*1ff40*/  ISETP.GE.AND P4, PT, R161, UR5, PT ;  /* 0x00000005a1007c0c */ /* 0x000fe2000bf86270 */
[----:B------:R-:W-:Y:S01]  /*1ff50*/  IMAD.WIDE R158, R251, 0x4, R158 ;  /* 0x00000004fb9e7825 */ /* 0x000fe200078e029e */
[----:B------:R-:W-:Y:S01]  /*1ff60*/  LOP3.LUT R161, R3, 0x10, RZ, 0xfc, !PT ;  /* 0x0000001003a17812 */ /* 0x000fe200078efcff */
[----:B------:R1:W-:Y:S01]  /*1ff70*/  LDGSTS.E [R8+-0x2e000], desc[UR18][R156.64], P1 ;  /* 0xd20000009c087fae */ /* 0x0003e20008921852 */
[----:B------:R-:W-:Y:S02]  /*1ff80*/  ISETP.NE.U32.AND P6, PT, R12, RZ, PT ;  /* 0x000000ff0c00720c */ /* 0x000fe40003fc5070 */
[----:B------:R-:W-:Y:S01]  /*1ff90*/  SEL R12, R160, RZ, P0 ;  /* 0x000000ffa00c7207 */ /* 0x000fe20000000000 */
[----:B------:R-:W-:Y:S01]  /*1ffa0*/  STL.64 [R1+0xe70], R156 ;  /* 0x000e709c01007387 */ /* 0x000fe20000100a00 */
[----:B------:R-:W-:Y:S02]  /*1ffb0*/  ISETP.GE.AND P1, PT, R161, UR5, PT ;  /* 0x00000005a1007c0c */ /* 0x000fe4000bf26270 */
[C---:B------:R-:W-:Y:S01]  /*1ffc0*/  LOP3.LUT R161, R3.reuse, 0x30, RZ, 0xfc, !PT ;  /* 0x0000003003a17812 */ /* 0x040fe200078efcff */
[----:B------:R-:W4:Y:S01]  /*1ffd0*/  LDL.LU.64 R168, [R1+0xb28] ;  /* 0x000b280001a87983 */ /* 0x000f220000300a00 */
[----:B------:R-:W-:-:S02]  /*1ffe0*/  LOP3.LUT R163, R3, 0x12, RZ, 0xfc, !PT ;  /* 0x0000001203a37812 */ /* 0x000fc400078efcff */
[----:B------:R-:W-:Y:S01]  /*1fff0*/  SEL R162, RZ, 0x4, P4 ;  /* 0x00000004ffa27807 */ /* 0x000fe20002000000 */
[----:B------:R-:W-:Y:S01]  /*20000*/  LDGSTS.E [R8+-0x2dff8], desc[UR18][R158.64], P2 ;  /* 0xd20080009e087fae */ /* 0x000fe20009121852 */
[----:B------:R-:W-:Y:S02]  /*20010*/  ISETP.NE.U32.AND P2, PT, R12, RZ, PT ;  /* 0x000000ff0c00720c */ /* 0x000fe40003f45070 */
[----:B------:R-:W-:Y:S02]  /*20020*/  SEL R12, RZ, 0x4, P1 ;  /* 0x00000004ff0c7807 */ /* 0x000fe40000800000 */
[----:B------:R-:W-:Y:S01]  /*20030*/  ISETP.GE.AND P1, PT, R161, UR5, PT ;  /* 0x00000005a1007c0c */ /* 0x000fe2000bf26270 */
[----:B------:R-:W-:Y:S01]  /*20040*/  STL.64 [R1+0xe78], R158 ;  /* 0x000e789e01007387 */ /* 0x000fe20000100a00 */
[----:B------:R-:W-:Y:S01]  /*20050*/  ISETP.GE.AND P4, PT, R163, UR5, PT ;  /* 0x00000005a3007c0c */ /* 0x000fe2000bf86270 */
[----:B--2---:R-:W-:Y:S01]  /*20060*/  IMAD.WIDE R160, R251, 0x4, R164 ;  /* 0x00000004fba07825 */ /* 0x004fe200078e02a4 */
[----:B------:R-:W-:-:S03]  /*20070*/  SEL R164, R162, RZ, P0 ;  /* 0x000000ffa2a47207 */ /* 0x000fc60000000000 */
[----:B---3--:R-:W-:Y:S01]  /*20080*/  IMAD.WIDE R162, R251, 0x4, R174 ;  /* 0x00000004fba27825 */ /* 0x008fe200078e02ae */
[----:B------:R-:W-:Y:S01]  /*20090*/  LOP3.LUT R165, R3, 0x32, RZ, 0xfc, !PT ;  /* 0x0000003203a57812 */ /* 0x000fe200078efcff */
[----:B------:R-:W2:Y:S04]  /*200a0*/  LDL.LU.64 R174, [R1+0xb20] ;  /* 0x000b200001ae7983 */ /* 0x000ea80000300a00 */
[----:B------:R-:W3:Y:S04]  /*200b0*/  LDL.LU.64 R184, [R1+0xaa8] ;  /* 0x000aa80001b87983 */ /* 0x000ee80000300a00 */
[----:B------:R-:W-:Y:S01]  /*200c0*/  LDGSTS.E [R8+-0x2c000], desc[UR18][R160.64], P5 ;  /* 0xd4000000a0087fae */ /* 0x000fe2000a921852 */
[----:B------:R-:W-:-:S03]  /*200d0*/  ISETP.NE.U32.AND P5, PT, R164, RZ, PT ;  /* 0x000000ffa400720c */ /* 0x000fc60003fa5070 */
[----:B------:R-:W-:Y:S01]  /*200e0*/  LDGSTS.E [R8+-0x2bff8], desc[UR18][R162.64], P6 ;  /* 0xd4008000a2087fae */ /* 0x000fe2000b121852 */
[----:B------:R-:W-:-:S03]  /*200f0*/  ISETP.GE.AND P6, PT, R165, UR5, PT ;  /* 0x00000005a5007c0c */ /* 0x000fc6000bfc6270 */
[----:B------:R-:W-:Y:S04]  /*20100*/  STL.64 [R1+0xe80], R160 ;  /* 0x000e80a001007387 */ /* 0x000fe80000100a00 */
[----:B------:R-:W-:Y:S01]  /*20110*/  STL.64 [R1+0xe88], R162 ;  /* 0x000e88a201007387 */ /* 0x000fe20000100a00 */
[----:B----4-:R-:W-:-:S05]  /*20120*/  IMAD.WIDE R164, R251, 0x4, R170 ;  /* 0x00000004fba47825 */ /* 0x010fca00078e02aa */
[----:B------:R-:W-:Y:S04]  /*20130*/  STL.64 [R1+0xe90], R164 ;  /* 0x000e90a401007387 */ /* 0x000fe80000100a00 */
[----:B------:R-:W4:Y:S04]  /*20140*/  LDL.LU.64 R180, [R1+0xaa0] ;  /* 0x000aa00001b47983 */ /* 0x000f280000300a00 */
[----:B------:R-:W4:Y:S01]  /*20150*/  LDL.LU.64 R182, [R1+0xa28] ;  /* 0x000a280001b67983 */ /* 0x000f220000300a00 */
[----:B------:R-:W-:Y:S02]  /*20160*/  SEL R166, RZ, 0x4, P4 ;  /* 0x00000004ffa67807 */ /* 0x000fe40002000000 */
[----:B------:R-:W-:Y:S01]  /*20170*/  SEL R12, R12, RZ, P0 ;  /* 0x000000ff0c0c7207 */ /* 0x000fe20000000000 */
[----:B------:R-:W-:Y:S01]  /*20180*/  LDGSTS.E [R8+-0x2a000], desc[UR18][R164.64], P2 ;  /* 0xd6000000a4087fae */ /* 0x000fe20009121852 */
[----:B------:R-:W-:-:S02]  /*20190*/  SEL R166, R166, RZ, P0 ;  /* 0x000000ffa6a67207 */ /* 0x000fc40000000000 */
[----:B------:R-:W-:Y:S02]  /*201a0*/  ISETP.NE.U32.AND P4, PT, R12, RZ, PT ;  /* 0x000000ff0c00720c */ /* 0x000fe40003f85070 */
[----:B------:R-:W-:Y:S02]  /*201b0*/  SEL R12, RZ, 0x4, P1 ;  /* 0x00000004ff0c7807 */ /* 0x000fe40000800000 */
[----:B------:R-:W-:Y:S02]  /*201c0*/  LOP3.LUT R171, R3, 0x50, RZ, 0xfc, !PT ;  /* 0x0000005003ab7812 */ /* 0x000fe400078efcff */
[----:B------:R-:W-:Y:S01]  /*201d0*/  ISETP.NE.U32.AND P1, PT, R166, RZ, PT ;  /* 0x000000ffa600720c */ /* 0x000fe20003f25070 */
[----:B------:R-:W-:Y:S01]  /*201e0*/  IMAD.WIDE R166, R251, 0x4, R172 ;  /* 0x00000004fba67825 */ /* 0x000fe200078e02ac */
[----:B------:R-:W-:Y:S02]  /*201f0*/  SEL R12, R12, RZ, P0 ;  /* 0x000000ff0c0c7207 */ /* 0x000fe40000000000 */
[----:B------:R-:W-:-:S02]  /*20200*/  SEL R170, RZ, 0x4, P6 ;  /* 0x00000004ffaa7807 */ /* 0x000fc40003000000 */
[----:B------:R-:W-:Y:S01]  /*20210*/  ISETP.GE.AND P6, PT, R171, UR5, PT ;  /* 0x00000005ab007c0c */ /* 0x000fe2000bfc6270 */
[----:B------:R-:W-:Y:S01]  /*20220*/  IMAD.WIDE R168, R251, 0x4, R168 ;  /* 0x00000004fba87825 */ /* 0x000fe200078e02a8 */
[----:B------:R-:W-:Y:S01]  /*20230*/  LOP3.LUT R171, R3, 0x52, RZ, 0xfc, !PT ;  /* 0x0000005203ab7812 */ /* 0x000fe200078efcff */
[----:B------:R-:W-:Y:S01]  /*20240*/  LDGSTS.E [R8+-0x29ff8], desc[UR18][R166.64], P5 ;  /* 0xd6008000a6087fae */ /* 0x000fe2000a921852 */
        /* <DEDUP_REMOVED lines=17> */
[----:B------:R-:W-:Y:S01]  /*20360*/  SEL R12, R12, RZ, P0 ;  /* 0x000000ff0c0c7207 */ /* 0x000fe20000000000 */
[----:B------:R-:W2:Y:S04]  /*20370*/  LDL.LU.64 R184, [R1+0x9a8] ;  /* 0x0009a80001b87983 */ /* 0x000ea80000300a00 */
[----:B------:R-:W3:Y:S01]  /*20380*/  LDL.LU.64 R194, [R1+0x9a0] ;  /* 0x0009a00001c27983 */ /* 0x000ee20000300a00 */
[----:B------:R-:W-:Y:S02]  /*20390*/  SEL R176, RZ, 0x4, P6 ;  /* 0x00000004ffb07807 */ /* 0x000fe40003000000 */
[----:B------:R-:W-:Y:S01]  /*203a0*/  LOP3.LUT R175, R3, 0x14, RZ, 0xfc, !PT ;  /* 0x0000001403af7812 */ /* 0x000fe200078efcff */
[----:B------:R-:W-:Y:S01]  /*203b0*/  LDGSTS.E [R9+-0x2fff8], desc[UR18][R170.64], P1 ;  /* 0xd0008000aa097fae */ /* 0x000fe20008921852 */
[----:B------:R-:W-:-:S02]  /*203c0*/  ISETP.NE.U32.AND P6, PT, R12, RZ, PT ;  /* 0x000000ff0c00720c */ /* 0x000fc40003fc5070 */
[----:B------:R-:W-:Y:S01]  /*203d0*/  SEL R12, RZ, 0x4, P5 ;  /* 0x00000004ff0c7807 */ /* 0x000fe20002800000 */
[----:B------:R-:W-:Y:S01]  /*203e0*/  LDGSTS.E [R9+-0x2e000], desc[UR18][R172.64], P2 ;  /* 0xd2000000ac097fae */ /* 0x000fe20009121852 */
[----:B------:R-:W-:Y:S02]  /*203f0*/  SEL R176, R176, RZ, P0 ;  /* 0x000000ffb0b07207 */ /* 0x000fe40000000000 */
[----:B------:R-:W-:Y:S02]  /*20400*/  ISETP.NE.U32.AND P1, PT, R174, RZ, PT ;  /* 0x000000ffae00720c */ /* 0x000fe40003f25070 */
[----:B------:R-:W-:Y:S01]  /*20410*/  ISETP.GE.AND P5, PT, R175, UR5, PT ;  /* 0x00000005af007c0c */ /* 0x000fe2000bfa6270 */
[----:B------:R-:W-:Y:S01]  /*20420*/  STL.64 [R1+0xea8], R170 ;  /* 0x000ea8aa01007387 */ /* 0x000fe20000100a00 */
[----:B------:R-:W-:-:S03]  /*20430*/  ISETP.NE.U32.AND P2, PT, R176, RZ, PT ;  /* 0x000000ffb000720c */ /* 0x000fc60003f45070 */
[----:B------:R1:W-:Y:S01]  /*20440*/  STL.64 [R1+0xeb0], R172 ;  /* 0x000eb0ac01007387 */ /* 0x0003e20000100a00 */
[----:B----4-:R-:W-:-:S04]  /*20450*/  IMAD.WIDE R174, R251, 0x4, R180 ;  /* 0x00000004fbae7825 */ /* 0x010fc800078e02b4 */
[----:B------:R-:W-:Y:S01]  /*20460*/  IMAD.WIDE R176, R251, 0x4, R182 ;  /* 0x00000004fbb07825 */ /* 0x000fe200078e02b6 */
[----:B------:R-:W-:Y:S04]  /*20470*/  STL.64 [R1+0xeb8], R174 ;  /* 0x000eb8ae01007387 */ /* 0x000fe80000100a00 */
[----:B------:R-:W4:Y:S04]  /*20480*/  LDL.LU.64 R190, [R1+0xb18] ;  /* 0x000b180001be7983 */ /* 0x000f280000300a00 */
[----:B------:R-:W4:Y:S04]  /*20490*/  LDL.LU.64 R192, [R1+0xb10] ;  /* 0x000b100001c07983 */ /* 0x000f280000300a00 */
[----:B------:R-:W-:Y:S04]  /*204a0*/  STL.64 [R1+0xec0], R176 ;  /* 0x000ec0b001007387 */ /* 0x000fe80000100a00 */
[----:B------:R-:W4:Y:S01]  /*204b0*/  LDL.LU.64 R188, [R1+0xa98] ;  /* 0x000a980001bc7983 */ /* 0x000f220000300a00 */
[----:B------:R-:W-:-:S02]  /*204c0*/  LOP3.LUT R181, R3, 0x16, RZ, 0xfc, !PT ;  /* 0x0000001603b57812 */ /* 0x000fc400078efcff */
[----:B------:R-:W-:Y:S01]  /*204d0*/  SEL R12, R12, RZ, P0 ;  /* 0x000000ff0c0c7207 */ /* 0x000fe20000000000 */
[----:B------:R-:W-:Y:S01]  /*204e0*/  LDGSTS.E [R9+-0x2dff8], desc[UR18][R174.64], P4 ;  /* 0xd2008000ae097fae */ /* 0x000fe2000a121852 */
[----:B------:R-:W-:Y:S02]  /*204f0*/  SEL R180, RZ, 0x4, P5 ;  /* 0x00000004ffb47807 */ /* 0x000fe40002800000 */
[----:B------:R-:W-:Y:S01]  /*20500*/  ISETP.GE.AND P4, PT, R181, UR5, PT ;  /* 0x00000005b5007c0c */ /* 0x000fe2000bf86270 */
[----:B------:R-:W-:Y:S01]  /*20510*/  LDGSTS.E [R9+-0x2c000], desc[UR18][R176.64], P1 ;  /* 0xd4000000b0097fae */ /* 0x000fe20008921852 */
[----:B------:R-:W-:Y:S02]  /*20520*/  LOP3.LUT R181, R3, 0x34, RZ, 0xfc, !PT ;  /* 0x0000003403b57812 */ /* 0x000fe400078efcff */
[----:B------:R-:W-:Y:S01]  /*20530*/  ISETP.NE.U32.AND P5, PT, R12, RZ, PT ;  /* 0x000000ff0c00720c */ /* 0x000fe20003fa5070 */
[----:B------:R-:W-:Y:S01]  /*20540*/  IMAD.WIDE R178, R251, 0x4, R178 ;  /* 0x00000004fbb27825 */ /* 0x000fe200078e02b2 */
[----:B------:R-:W-:-:S02]  /*20550*/  SEL R12, R180, RZ, P0 ;  /* 0x000000ffb40c7207 */ /* 0x000fc40000000000 */
[----:B------:R-:W-:Y:S02]  /*20560*/  ISETP.GE.AND P1, PT, R181, UR5, PT ;  /* 0x00000005b5007c0c */ /* 0x000fe4000bf26270 */
[C---:B------:R-:W-:Y:S01]  /*20570*/  LOP3.LUT R181, R3.reuse, 0x54, RZ, 0xfc, !PT ;  /* 0x0000005403b57812 */ /* 0x040fe200078efcff */
[----:B------:R-:W-:Y:S01]  /*20580*/  LDGSTS.E [R9+-0x2bff8], desc[UR18][R178.64], P6 ;  /* 0xd4008000b2097fae */ /* 0x000fe2000b121852 */
[----:B------:R-:W-:Y:S02]  /*20590*/  LOP3.LUT R183, R3, 0x36, RZ, 0xfc, !PT ;  /* 0x0000003603b77812 */ /* 0x000fe400078efcff */
[----:B------:R-:W-:Y:S02]  /*205a0*/  ISETP.NE.U32.AND P6, PT, R12, RZ, PT ;  /* 0x000000ff0c00720c */ /* 0x000fe40003fc5070 */
[----:B------:R-:W-:Y:S02]  /*205b0*/  SEL R182, RZ, 0x4, P4 ;  /* 0x00000004ffb67807 */ /* 0x000fe40002000000 */
[----:B------:R-:W-:-:S02]  /*205c0*/  SEL R12, RZ, 0x4, P1 ;  /* 0x00000004ff0c7807 */ /* 0x000fc40000800000 */
[----:B------:R-:W-:Y:S01]  /*205d0*/  ISETP.GE.AND P1, PT, R181, UR5, PT ;  /* 0x00000005b5007c0c */ /* 0x000fe2000bf26270 */
[----:B------:R-:W-:Y:S01]  /*205e0*/  STL.64 [R1+0xec8], R178 ;  /* 0x000ec8b201007387 */ /* 0x000fe20000100a00 */
[----:B------:R-:W-:Y:S01]  /*205f0*/  ISETP.GE.AND P4, PT, R183, UR5, PT ;  /* 0x00000005b7007c0c */ /* 0x000fe2000bf86270 */
[----:B--2---:R-:W-:Y:S01]  /*20600*/  IMAD.WIDE R180, R251, 0x4, R184 ;  /* 0x00000004fbb47825 */ /* 0x004fe200078e02b8 */
[----:B------:R-:W-:-:S03]  /*20610*/  SEL R184, R182, RZ, P0 ;  /* 0x000000ffb6b87207 */ /* 0x000fc60000000000 */
[----:B---3--:R-:W-:Y:S01]  /*20620*/  IMAD.WIDE R182, R251, 0x4, R194 ;  /* 0x00000004fbb67825 */ /* 0x008fe200078e02c2 */
[----:B------:R-:W-:Y:S01]  /*20630*/  SEL R186, RZ, 0x4, P4 ;  /* 0x00000004ffba7807 */ /* 0x000fe20002000000 */
[----:B------:R-:W2:Y:S04]  /*20640*/  LDL.LU.64 R194, [R1+0xa90] ;  /* 0x000a900001c27983 */ /* 0x000ea80000300a00 */
[----:B------:R-:W3:Y:S04]  /*20650*/  LDL.LU.64 R200, [R1+0xa18] ;  /* 0x000a180001c87983 */ /* 0x000ee80000300a00 */
[----:B------:R1:W-:Y:S04]  /*20660*/  STL.64 [R1+0xed0], R180 ;  /* 0x000ed0b401007387 */ /* 0x0003e80000100a00 */
[----:B------:R1:W-:Y:S04]  /*20670*/  STL.64 [R1+0xee0], R8 ;  /* 0x000ee00801007387 */ /* 0x0003e80000100a00 */
[----:B------:R-:W-:Y:S01]  /*20680*/  STL.64 [R1+0xed8], R182 ;  /* 0x000ed8b601007387 */ /* 0x000fe20000100a00 */
[----:B------:R-:W-:-:S03]  /*20690*/  SEL R12, R12, RZ, P0 ;  /* 0x000000ff0c0c7207 */ /* 0x000fc60000000000 */
[----:B------:R-:W3:Y:S01]  /*206a0*/  LDL.LU.64 R198, [R1+0xa10] ;  /* 0x000a100001c67983 */ /* 0x000ee20000300a00 */
[----:B------:R-:W-:Y:S02]  /*206b0*/  LOP3.LUT R185, R3, 0x56, RZ, 0xfc, !PT ;  /* 0x0000005603b97812 */ /* 0x000fe400078efcff */
[----:B------:R-:W-:Y:S01]  /*206c0*/  SEL R186, R186, RZ, P0 ;  /* 0x000000ffbaba7207 */ /* 0x000fe20000000000 */
[----:B------:R-:W-:Y:S01]  /*206d0*/  LDGSTS.E [R9+-0x2a000], desc[UR18][R180.64], P2 ;  /* 0xd6000000b4097fae */ /* 0x000fe20009121852 */
[----:B------:R-:W-:Y:S02]  /*206e0*/  ISETP.NE.U32.AND P2, PT, R12, RZ, PT ;  /* 0x000000ff0c00720c */ /* 0x000fe40003f45070 */
[----:B------:R-:W-:Y:S01]  /*206f0*/  ISETP.NE.U32.AND P4, PT, R184, RZ, PT ;  /* 0x000000ffb800720c */ /* 0x000fe20003f85070 */
[----:B------:R1:W-:Y:S01]  /*20700*/  LDGSTS.E [R9+-0x29ff8], desc[UR18][R182.64], P5 ;  /* 0xd6008000b6097fae */ /* 0x0003e2000a921852 */
[----:B------:R-:W-:Y:S02]  /*20710*/  SEL R12, RZ, 0x4, P1 ;  /* 0x00000004ff0c7807 */ /* 0x000fe40000800000 */
[----:B------:R-:W-:-:S02]  /*20720*/  ISETP.GE.AND P5, PT, R185, UR5, PT ;  /* 0x00000005b9007c0c */ /* 0x000fc4000bfa6270 */
[----:B------:R-:W-:Y:S01]  /*20730*/  ISETP.NE.U32.AND P1, PT, R186, RZ, PT ;  /* 0x000000ffba00720c */ /* 0x000fe20003f25070 */
[----:B----4-:R-:W-:-:S04]  /*20740*/  IMAD.WIDE R184, R251, 0x4, R190 ;  /* 0x00000004fbb87825 */ /* 0x010fc800078e02be */
[C---:B------:R-:W-:Y:S01]  /*20750*/  IMAD.WIDE R186, R251.reuse, 0x4, R192 ;  /* 0x00000004fbba7825 */ /* 0x040fe200078e02c0 */
[----:B------:R-:W-:Y:S03]  /*20760*/  STL.64 [R1+0xee8], R184 ;  /* 0x000ee8b801007387 */ /* 0x000fe60000100a00 */
[----:B------:R-:W-:Y:S01]  /*20770*/  IMAD.WIDE R188, R251, 0x4, R188 ;  /* 0x00000004fbbc7825 */ /* 0x000fe200078e02bc */
[----:B------:R-:W-:Y:S04]  /*20780*/  STL.64 [R1+0xef0], R186 ;  /* 0x000ef0ba01007387 */ /* 0x000fe80000100a00 */
        /* <DEDUP_REMOVED lines=10> */
[----:B------:R-:W-:Y:S01]  /*20830*/  LDGSTS.E [R10+-0x2e000], desc[UR18][R188.64], P2 ;  /* 0xd2000000bc0a7fae */ /* 0x000fe20009121852 */
[----:B------:R-:W-:-:S02]  /*20840*/  SEL R12, R190, RZ, P0 ;  /* 0x000000ffbe0c7207 */ /* 0x000fc40000000000 */
[----:B------:R-:W-:Y:S01]  /*20850*/  ISETP.GE.AND P4, PT, R191, UR5, PT ;  /* 0x00000005bf007c0c */ /* 0x000fe2000bf86270 */
[----:B------:R-:W4:Y:S01]  /*20860*/  LDL.LU.64 R202, [R1+0xb00] ;  /* 0x000b000001ca7983 */ /* 0x000f220000300a00 */
[C---:B------:R-:W-:Y:S02]  /*20870*/  LOP3.LUT R191, R3.reuse, 0x1a, RZ, 0xfc, !PT ;  /* 0x0000001a03bf7812 */ /* 0x040fe400078efcff */
[----:B------:R-:W-:Y:S02]  /*20880*/  LOP3.LUT R193, R3, 0x18, RZ, 0xfc, !PT ;  /* 0x0000001803c17812 */ /* 0x000fe400078efcff */
[----:B------:R-:W-:Y:S02]  /*20890*/  ISETP.NE.U32.AND P2, PT, R12, RZ, PT ;  /* 0x000000ff0c00720c */ /* 0x000fe40003f45070 */
[----:B------:R-:W-:Y:S02]  /*208a0*/  SEL R192, RZ, 0x4, P6 ;  /* 0x00000004ffc07807 */ /* 0x000fe40003000000 */
[----:B------:R-:W-:-:S02]  /*208b0*/  SEL R12, RZ, 0x4, P4 ;  /* 0x00000004ff0c7807 */ /* 0x000fc40002000000 */
[----:B------:R-:W-:Y:S02]  /*208c0*/  ISETP.GE.AND P4, PT, R191, UR5, PT ;  /* 0x00000005bf007c0c */ /* 0x000fe4000bf86270 */
[----:B------:R-:W-:Y:S01]  /*208d0*/  ISETP.GE.AND P6, PT, R193, UR5, PT ;  /* 0x00000005c1007c0c */ /* 0x000fe2000bfc6270 */
[----:B--2---:R-:W-:Y:S01]  /*208e0*/  IMAD.WIDE R190, R251, 0x4, R194 ;  /* 0x00000004fbbe7825 */ /* 0x004fe200078e02c2 */
[----:B------:R-:W-:-:S03]  /*208f0*/  SEL R194, R192, RZ, P0 ;  /* 0x000000ffc0c27207 */ /* 0x000fc60000000000 */
[----:B---3--:R-:W-:Y:S01]  /*20900*/  IMAD.WIDE R192, R251, 0x4, R200 ;  /* 0x00000004fbc07825 */ /* 0x008fe200078e02c8 */
[----:B------:R-:W-:Y:S04]  /*20910*/  STL.64 [R1+0xf00], R190 ;  /* 0x000f00be01007387 */ /* 0x000fe80000100a00 */
[----:B------:R-:W-:Y:S04]  /*20920*/  STL.64 [R1+0xf08], R192 ;  /* 0x000f08c001007387 */ /* 0x000fe80000100a00 */
[----:B------:R-:W2:Y:S01]  /*20930*/  LDL.LU.64 R204, [R1+0xa88] ;  /* 0x000a880001cc7983 */ /* 0x000ea20000300a00 */
[----:B------:R-:W-:-:S02]  /*20940*/  SEL R196, RZ, 0x4, P6 ;  /* 0x00000004ffc47807 */ /* 0x000fc40003000000 */
[----:B------:R-:W-:Y:S01]  /*20950*/  LOP3.LUT R195, R3, 0x38, RZ, 0xfc, !PT ;  /* 0x0000003803c37812 */ /* 0x000fe200078efcff */
[----:B------:R-:W-:Y:S01]  /*20960*/  LDGSTS.E [R10+-0x2dff8], desc[UR18][R190.64], P1 ;  /* 0xd2008000be0a7fae */ /* 0x000fe20008921852 */
[----:B------:R-:W-:Y:S02]  /*20970*/  SEL R12, R12, RZ, P0 ;  /* 0x000000ff0c0c7207 */ /* 0x000fe40000000000 */
[----:B------:R-:W-:Y:S01]  /*20980*/  ISETP.NE.U32.AND P1, PT, R194, RZ, PT ;  /* 0x000000ffc200720c */ /* 0x000fe20003f25070 */
[----:B------:R-:W-:Y:S01]  /*20990*/  LDGSTS.E [R10+-0x2c000], desc[UR18][R192.64], P5 ;  /* 0xd4000000c00a7fae */ /* 0x000fe2000a921852 */
[----:B------:R-:W-:Y:S02]  /*209a0*/  SEL R196, R196, RZ, P0 ;  /* 0x000000ffc4c47207 */ /* 0x000fe40000000000 */
[----:B------:R-:W-:Y:S01]  /*209b0*/  ISETP.GE.AND P5, PT, R195, UR5, PT ;  /* 0x00000005c3007c0c */ /* 0x000fe2000bfa6270 */
[----:B------:R-:W-:Y:S01]  /*209c0*/  IMAD.WIDE R194, R251, 0x4, R198 ;  /* 0x00000004fbc27825 */ /* 0x000fe200078e02c6 */
[----:B------:R-:W-:-:S02]  /*209d0*/  ISETP.NE.U32.AND P6, PT, R12, RZ, PT ;  /* 0x000000ff0c00720c */ /* 0x000fc40003fc5070 */
[----:B------:R-:W-:Y:S02]  /*209e0*/  SEL R12, RZ, 0x4, P4 ;  /* 0x00000004ff0c7807 */ /* 0x000fe40002000000 */
[----:B------:R-:W-:Y:S01]  /*209f0*/  LOP3.LUT R201, R3, 0x3a, RZ, 0xfc, !PT ;  /* 0x0000003a03c97812 */ /* 0x000fe200078efcff */
[----:B------:R-:W-:Y:S01]  /*20a00*/  LDGSTS.E [R10+-0x2bff8], desc[UR18][R194.64], P2 ;  /* 0xd4008000c20a7fae */ /* 0x000fe20009121852 */
[----:B------:R-:W-:Y:S01]  /*20a10*/  ISETP.NE.U32.AND P4, PT, R196, RZ, PT ;  /* 0x000000ffc400720c */ /* 0x000fe20003f85070 */
[----:B------:R-:W-:Y:S01]  /*20a20*/  IMAD.WIDE R196, R251, 0x4, R24 ;  /* 0x00000004fbc47825 */ /* 0x000fe200078e0218 */
[----:B------:R-:W-:Y:S01]  /*20a30*/  SEL R12, R12, RZ, P0 ;  /* 0x000000ff0c0c7207 */ /* 0x000fe20000000000 */
[----:B------:R-:W-:Y:S01]  /*20a40*/  STL.64 [R1+0xf10], R194 ;  /* 0x000f10c201007387 */ /* 0x000fe20000100a00 */
[----:B------:R-:W-:Y:S02]  /*20a50*/  SEL R200, RZ, 0x4, P5 ;  /* 0x00000004ffc87807 */ /* 0x000fe40002800000 */
[----:B------:R-:W-:Y:S01]  /*20a60*/  ISETP.GE.AND P2, PT, R201, UR5, PT ;  /* 0x00000005c9007c0c */ /* 0x000fe2000bf46270 */
[----:B------:R-:W3:Y:S01]  /*20a70*/  LDL.LU.64 R206, [R1+0xa80] ;  /* 0x000a800001ce7983 */ /* 0x000ee20000300a00 */
[----:B------:R-:W-:Y:S01]  /*20a80*/  LOP3.LUT R201, R3, 0x58, RZ, 0xfc, !PT ;  /* 0x0000005803c97812 */ /* 0x000fe200078efcff */
[----:B------:R-:W-:Y:S01]  /*20a90*/  IMAD.WIDE R198, R251, 0x4, R22 ;  /* 0x00000004fbc67825 */ /* 0x000fe200078e0216 */
[----:B------:R-:W-:Y:S01]  /*20aa0*/  ISETP.NE.U32.AND P5, PT, R12, RZ, PT ;  /* 0x000000ff0c00720c */ /* 0x000fe20003fa5070 */
[----:B------:R-:W-:Y:S01]  /*20ab0*/  STL.64 [R1+0xf18], R196 ;  /* 0x000f18c401007387 */ /* 0x000fe20000100a00 */
[----:B------:R-:W-:-:S03]  /*20ac0*/  SEL R12, R200, RZ, P0 ;  /* 0x000000ffc80c7207 */ /* 0x000fc60000000000 */
[----:B------:R-:W-:Y:S01]  /*20ad0*/  LDGSTS.E [R10+-0x2a000], desc[UR18][R196.64], P1 ;  /* 0xd6000000c40a7fae */ /* 0x000fe20008921852 */
[----:B------:R-:W-:-:S03]  /*20ae0*/  ISETP.GE.AND P1, PT, R201, UR5, PT ;  /* 0x00000005c9007c0c */ /* 0x000fc6000bf26270 */
[----:B------:R-:W3:Y:S01]  /*20af0*/  LDL.LU.64 R208, [R1+0xa08] ;  /* 0x000a080001d07983 */ /* 0x000ee20000300a00 */
[----:B------:R-:W-:-:S03]  /*20b00*/  LOP3.LUT R201, R3, 0x78, RZ, 0xfc, !PT ;  /* 0x0000007803c97812 */ /* 0x000fc600078efcff */
[----:B------:R-:W-:Y:S01]  /*20b10*/  LDGSTS.E [R10+-0x29ff8], desc[UR18][R198.64], P6 ;  /* 0xd6008000c60a7fae */ /* 0x000fe2000b121852 */
[----:B------:R-:W-:Y:S02]  /*20b20*/  ISETP.NE.U32.AND P6, PT, R12, RZ, PT ;  /* 0x000000ff0c00720c */ /* 0x000fe40003fc5070 */
[----:B------:R-:W-:Y:S01]  /*20b30*/  SEL R12, RZ, 0x4, P1 ;  /* 0x00000004ff0c7807 */ /* 0x000fe20000800000 */
[----:B------:R-:W-:Y:S01]  /*20b40*/  STL.64 [R1+0xf20], R198 ;  /* 0x000f20c601007387 */ /* 0x000fe20000100a00 */
[----:B------:R-:W-:Y:S01]  /*20b50*/  ISETP.GE.AND P1, PT, R201, UR5, PT ;  /* 0x00000005c9007c0c */ /* 0x000fe2000bf26270 */
[C---:B----4-:R-:W-:Y:S02]  /*20b60*/  IMAD.WIDE R200, R251.reuse, 0x4, R210 ;  /* 0x00000004fbc87825 */ /* 0x050fe400078e02d2 */
[----:B------:R-:W4:Y:S04]  /*20b70*/  LDL.LU.64 R210, [R1+0xa00] ;  /* 0x000a000001d27983 */ /* 0x000f280000300a00 */
[----:B------:R-:W-:Y:S01]  /*20b80*/  STL.64 [R1+0xf28], R200 ;  /* 0x000f28c801007387 */ /* 0x000fe20000100a00 */
[----:B------:R-:W-:Y:S01]  /*20b90*/  IMAD.WIDE R202, R251, 0x4, R202 ;  /* 0x00000004fbca7825 */ /* 0x000fe200078e02ca */
[----:B------:R-:W-:-:S02]  /*20ba0*/  LOP3.LUT R213, R3, 0x5a, RZ, 0xfc, !PT ;  /* 0x0000005a03d57812 */ /* 0x000fc400078efcff */
[----:B------:R-:W-:Y:S04]  /*20bb0*/  LDGSTS.E [R11+-0x30000], desc[UR18][R200.64], P4 ;  /* 0xd0000000c80b7fae */ /* 0x000fe8000a121852 */
[----:B------:R-:W-:Y:S01]  /*20bc0*/  STL.64 [R1+0xf30], R202 ;  /* 0x000f30ca01007387 */ /* 0x000fe20000100a00 */
[----:B------:R-:W-:Y:S02]  /*20bd0*/  SEL R22, RZ, 0x4, P2 ;  /* 0x00000004ff167807 */ /* 0x000fe40001000000 */
[----:B------:R-:W-:Y:S01]  /*20be0*/  ISETP.GE.AND P2, PT, R213, UR5, PT ;  /* 0x00000005d5007c0c */ /* 0x000fe2000bf46270 */
[----:B------:R-:W-:Y:S01]  /*20bf0*/  LDGSTS.E [R11+-0x2fff8], desc[UR18][R202.64], P5 ;  /* 0xd0008000ca0b7fae */ /* 0x000fe2000a921852 */
[----:B------:R-:W-:Y:S02]  /*20c00*/  SEL R22, R22, RZ, P0 ;  /* 0x000000ff16167207 */ /* 0x000fe40000000000 */
[----:B------:R-:W-:-:S02]  /*20c10*/  SEL R12, R12, RZ, P0 ;  /* 0x000000ff0c0c7207 */ /* 0x000fc40000000000 */
[----:B------:R-:W-:Y:S02]  /*20c20*/  SEL R23, RZ, 0x4, P2 ;  /* 0x00000004ff177807 */ /* 0x000fe40001000000 */
[----:B------:R-:W-:Y:S02]  /*20c30*/  ISETP.NE.U32.AND P4, PT, R22, RZ, PT ;  /* 0x000000ff1600720c */ /* 0x000fe40003f85070 */
[----:B------:R-:W-:Y:S01]  /*20c40*/  LOP3.LUT R213, R3, 0x7a, RZ, 0xfc, !PT ;  /* 0x0000007a03d57812 */ /* 0x000fe200078efcff */
[----:B--2---:R-:W-:-:S05]  /*20c50*/  IMAD.WIDE R204, R251, 0x4, R204 ;  /* 0x00000004fbcc7825 */ /* 0x004fca00078e02cc */
[----:B------:R-:W-:Y:S04]  /*20c60*/  STL.64 [R1+0xf38], R204 ;  /* 0x000f38cc01007387 */ /* 0x000fe80000100a00 */
[----:B------:R-:W2:Y:S01]  /*20c70*/  LDL.LU.64 R216, [R1+0xaf8] ;  /* 0x000af80001d87983 */ /* 0x000ea20000300a00 */
[----:B------:R-:W-:Y:S02]  /*20c80*/  ISETP.NE.U32.AND P2, PT, R12, RZ, PT ;  /* 0x000000ff0c00720c */ /* 0x000fe40003f45070 */
[----:B------:R-:W-:Y:S01]  /*20c90*/  SEL R12, RZ, 0x4, P1 ;  /* 0x00000004ff0c7807 */ /* 0x000fe20000800000 */
[----:B------:R-:W-:Y:S01]  /*20ca0*/  LDGSTS.E [R11+-0x2e000], desc[UR18][R204.64], P6 ;  /* 0xd2000000cc0b7fae */ /* 0x000fe2000b121852 */
[----:B------:R-:W-:Y:S02]  /*20cb0*/  SEL R22, R23, RZ, P0 ;  /* 0x000000ff17167207 */ /* 0x000fe40000000000 */
[----:B------:R-:W-:-:S02]  /*20cc0*/  ISETP.GE.AND P5, PT, R213, UR5, PT ;  /* 0x00000005d5007c0c */ /* 0x000fc4000bfa6270 */
[----:B------:R-:W-:Y:S02]  /*20cd0*/  LOP3.LUT R213, R3, 0x1c, RZ, 0xfc, !PT ;  /* 0x0000001c03d57812 */ /* 0x000fe400078efcff */
[----:B------:R-:W-:Y:S02]  /*20ce0*/  ISETP.NE.U32.AND P1, PT, R22, RZ, PT ;  /* 0x000000ff1600720c */ /* 0x000fe40003f25070 */
[----:B------:R-:W-:Y:S02]  /*20cf0*/  SEL R12, R12, RZ, P0 ;  /* 0x000000ff0c0c7207 */ /* 0x000fe40000000000 */
[----:B------:R-:W-:Y:S01]  /*20d00*/  SEL R22, RZ, 0x4, P5 ;  /* 0x00000004ff167807 */ /* 0x000fe20002800000 */
[----:B---3--:R-:W-:Y:S01]  /*20d10*/  IMAD.WIDE R206, R251, 0x4, R206 ;  /* 0x00000004fbce7825 */ /* 0x008fe200078e02ce */
[----:B------:R-:W-:Y:S02]  /*20d20*/  ISETP.GE.AND P6, PT, R213, UR5, PT ;  /* 0x00000005d5007c0c */ /* 0x000fe4000bfc6270 */
[----:B------:R-:W-:-:S02]  /*20d30*/  LOP3.LUT R213, R3, 0x1e, RZ, 0xfc, !PT ;  /* 0x0000001e03d57812 */ /* 0x000fc400078efcff */
[----:B------:R-:W-:Y:S01]  /*20d40*/  ISETP.NE.U32.AND P5, PT, R12, RZ, PT ;  /* 0x000000ff0c00720c */ /* 0x000fe20003fa5070 */
[----:B------:R-:W-:Y:S01]  /*20d50*/  LDGSTS.E [R11+-0x2dff8], desc[UR18][R206.64], P4 ;  /* 0xd2008000ce0b7fae */ /* 0x000fe2000a121852 */
[----:B------:R-:W-:Y:S02]  /*20d60*/  SEL R12, R22, RZ, P0 ;  /* 0x000000ff160c7207 */ /* 0x000fe40000000000 */
[----:B------:R-:W-:Y:S01]  /*20d70*/  ISETP.GE.AND P4, PT, R213, UR5, PT ;  /* 0x00000005d5007c0c */ /* 0x000fe2000bf86270 */
[----:B------:R-:W-:Y:S01]  /*20d80*/  IMAD.WIDE R208, R251, 0x4, R208 ;  /* 0x00000004fbd07825 */ /* 0x000fe200078e02d0 */
[C---:B------:R-:W-:Y:S02]  /*20d90*/  LOP3.LUT R212, R3.reuse, 0x3c, RZ, 0xfc, !PT ;  /* 0x0000003c03d47812 */ /* 0x040fe400078efcff */
[----:B------:R-:W-:Y:S02]  /*20da0*/  LOP3.LUT R213, R3, 0x3e, RZ, 0xfc, !PT ;  /* 0x0000003e03d57812 */ /* 0x000fe400078efcff */
[----:B------:R-:W-:Y:S01]  /*20db0*/  LDGSTS.E [R11+-0x2c000], desc[UR18][R208.64], P2 ;  /* 0xd4000000d00b7fae */ /* 0x000fe20009121852 */
[----:B------:R-:W-:-:S02]  /*20dc0*/  ISETP.NE.U32.AND P2, PT, R12, RZ, PT ;  /* 0x000000ff0c00720c */ /* 0x000fc40003f45070 */
[----:B------:R-:W-:Y:S02]  /*20dd0*/  SEL R22, RZ, 0x4, P6 ;  /* 0x00000004ff167807 */ /* 0x000fe40003000000 */
[----:B------:R-:W-:Y:S01]  /*20de0*/  SEL R12, RZ, 0x4, P4 ;  /* 0x00000004ff0c7807 */ /* 0x000fe20002000000 */
[----:B------:R-:W-:Y:S01]  /*20df0*/  STL.64 [R1+0xf40], R206 ;  /* 0x000f40ce01007387 */ /* 0x000fe20000100a00 */
[----:B------:R-:W-:Y:S01]  /*20e00*/  ISETP.GE.AND P6, PT, R212, UR5, PT ;  /* 0x00000005d4007c0c */ /* 0x000fe2000bfc6270 */
[----:B----4-:R-:W-:Y:S01]  /*20e10*/  IMAD.WIDE R210, R251, 0x4, R210 ;  /* 0x00000004fbd27825 */ /* 0x010fe200078e02d2 */
[----:B------:R-:W-:Y:S01]  /*20e20*/  ISETP.GE.AND P4, PT, R213, UR5, PT ;  /* 0x00000005d5007c0c */ /* 0x000fe2000bf86270 */
[----:B------:R-:W-:Y:S02]  /*20e30*/  STL.64 [R1+0xf48], R208 ;  /* 0x000f48d001007387 */ /* 0x000fe40000100a00 */
[----:B------:R-:W-:Y:S02]  /*20e40*/  IMAD.WIDE R212, R251, 0x4, R20 ;  /* 0x00000004fbd47825 */ /* 0x000fe400078e0214 */
[----:B------:R-:W3:Y:S04]  /*20e50*/  LDL.LU.64 R218, [R1+0xaf0] ;  /* 0x000af00001da7983 */ /* 0x000ee80000300a00 */
[----:B------:R-:W4:Y:S04]  /*20e60*/  LDL.LU.64 R154, [R1+0xa78] ;  /* 0x000a7800019a7983 */ /* 0x000f280000300a00 */
[----:B------:R-:W-:Y:S04]  /*20e70*/  STL.64 [R1+0xf50], R210 ;  /* 0x000f50d201007387 */ /* 0x000fe80000100a00 */
[----:B------:R-:W-:Y:S04]  /*20e80*/  STL.64 [R1+0xf58], R212 ;  /* 0x000f58d401007387 */ /* 0x000fe80000100a00 */
[----:B------:R-:W3:Y:S04]  /*20e90*/  LDL.LU.64 R6, [R1+0xa70] ;  /* 0x000a700001067983 */ /* 0x000ee80000300a00 */
[----:B------:R-:W4:Y:S01]  /*20ea0*/  LDL.LU.64 R152, [R1+0x9f8] ;  /* 0x0009f80001987983 */ /* 0x000f220000300a00 */
[----:B------:R-:W-:-:S02]  /*20eb0*/  SEL R22, R22, RZ, P0 ;  /* 0x000000ff16167207 */ /* 0x000fc40000000000 */
[----:B------:R-:W-:Y:S01]  /*20ec0*/  SEL R12, R12, RZ, P0 ;  /* 0x000000ff0c0c7207 */ /* 0x000fe20000000000 */
[----:B------:R-:W-:Y:S01]  /*20ed0*/  LDGSTS.E [R11+-0x2bff8], desc[UR18][R210.64], P1 ;  /* 0xd4008000d20b7fae */ /* 0x000fe20008921852 */
[----:B------:R-:W-:Y:S02]  /*20ee0*/  LOP3.LUT R215, R3, 0x5c, RZ, 0xfc, !PT ;  /* 0x0000005c03d77812 */ /* 0x000fe400078efcff */
[----:B------:R-:W-:Y:S01]  /*20ef0*/  SEL R23, RZ, 0x4, P6 ;  /* 0x00000004ff177807 */ /* 0x000fe20003000000 */
[----:B------:R-:W-:Y:S01]  /*20f00*/  LDGSTS.E [R11+-0x2a000], desc[UR18][R212.64], P5 ;  /* 0xd6000000d40b7fae */ /* 0x000fe2000a921852 */
[----:B------:R-:W-:Y:S02]  /*20f10*/  ISETP.NE.U32.AND P1, PT, R22, RZ, PT ;  /* 0x000000ff1600720c */ /* 0x000fe40003f25070 */
[----:B------:R-:W-:Y:S02]  /*20f20*/  ISETP.NE.U32.AND P6, PT, R12, RZ, PT ;  /* 0x000000ff0c00720c */ /* 0x000fe40003fc5070 */
[----:B------:R-:W-:-:S02]  /*20f30*/  SEL R12, RZ, 0x4, P4 ;  /* 0x00000004ff0c7807 */ /* 0x000fc40002000000 */
[----:B------:R-:W-:Y:S01]  /*20f40*/  ISETP.GE.AND P5, PT, R215, UR5, PT ;  /* 0x00000005d7007c0c */ /* 0x000fe2000bfa6270 */
[----:B------:R-:W-:Y:S01]  /*20f50*/  IMAD.WIDE R214, R251, 0x4, R18 ;  /* 0x00000004fbd67825 */ /* 0x000fe200078e0212 */
[----:B------:R-:W-:Y:S02]  /*20f60*/  LOP3.LUT R5, R3, 0x5e, RZ, 0xfc, !PT ;  /* 0x0000005e03057812 */ /* 0x000fe400078efcff */
[----:B------:R-:W-:Y:S02]  /*20f70*/  SEL R18, R12, RZ, P0 ;  /* 0x000000ff0c127207 */ /* 0x000fe40000000000 */
[----:B------:R-:W-:Y:S01]  /*20f80*/  SEL R12, RZ, 0x4, P5 ;  /* 0x00000004ff0c7807 */ /* 0x000fe20002800000 */
[----:B------:R4:W-:Y:S01]  /*20f90*/  LDGSTS.E [R11+-0x29ff8], desc[UR18][R214.64], P2 ;  /* 0xd6008000d60b7fae */ /* 0x0009e20009121852 */
[----:B------:R-:W-:Y:S02]  /*20fa0*/  ISETP.GE.AND P5, PT, R5, UR5, PT ;  /* 0x0000000505007c0c */ /* 0x000fe4000bfa6270 */
[----:B------:R-:W-:Y:S01]  /*20fb0*/  LOP3.LUT R5, R3, 0x7c, RZ, 0xfc, !PT ;  /* 0x0000007c03057812 */ /* 0x000fe200078efcff */
[----:B------:R-:W-:Y:S04]  /*20fc0*/  STL.64 [R1+0xf68], R10 ;  /* 0x000f680a01007387 */ /* 0x000fe80000100a00 */
[----:B------:R-:W-:Y:S01]  /*20fd0*/  STL.64 [R1+0xf60], R214 ;  /* 0x000f60d601007387 */ /* 0x000fe20000100a00 */
[----:B--2---:R-:W-:-:S05]  /*20fe0*/  IMAD.WIDE R216, R251, 0x4, R216 ;  /* 0x00000004fbd87825 */ /* 0x004fca00078e02d8 */
[----:B------:R-:W-:Y:S01]  /*20ff0*/  LDGSTS.E [R242+-0x30000], desc[UR18][R216.64], P1 ;  /* 0xd0000000d8f27fae */ /* 0x000fe20008921852 */
[----:B------:R-:W-:-:S03]  /*21000*/  ISETP.GE.AND P1, PT, R5, UR5, PT ;  /* 0x0000000505007c0c */ /* 0x000fc6000bf26270 */
[----:B------:R-:W-:Y:S04]  /*21010*/  STL.64 [R1+0xf70], R216 ;  /* 0x000f70d801007387 */ /* 0x000fe80000100a00 */
[----:B------:R-:W2:Y:S01]  /*21020*/  LDL.LU.64 R4, [R1+0x9f0] ;  /* 0x0009f00001047983 */ /* 0x000ea20000300a00 */
[----:B------:R-:W-:Y:S02]  /*21030*/  SEL R20, R23, RZ, P0 ;  /* 0x000000ff17147207 */ /* 0x000fe40000000000 */
[----:B------:R-:W-:Y:S02]  /*21040*/  ISETP.NE.U32.AND P2, PT, R18, RZ, PT ;  /* 0x000000ff1200720c */ /* 0x000fe40003f45070 */
[----:B------:R-:W-:Y:S01]  /*21050*/  ISETP.NE.U32.AND P4, PT, R20, RZ, PT ;  /* 0x000000ff1400720c */ /* 0x000fe20003f85070 */
[----:B------:R-:W-:Y:S01]  /*21060*/  UIADD3 UR4, UR4, -0x180, URZ ;  /* 0xfffffe8004047890 */ /* 0x000fe2000fffe03f */
[----:B---3--:R-:W-:-:S02]  /*21070*/  IMAD.WIDE R22, R251, 0x4, R6 ;  /* 0x00000004fb167825 */ /* 0x008fc400078e0206 */
[----:B-1----:R-:W1:Y:S02]  /*21080*/  S2R R7, SR_TID.X ;  /* 0x0000000000077919 */ /* 0x002e640000002100 */
[----:B------:R-:W-:-:S04]  /*21090*/  IMAD.WIDE R218, R251, 0x4, R218 ;  /* 0x00000004fbda7825 */ /* 0x000fc800078e02da */
[C---:B----4-:R-:W-:Y:S01]  /*210a0*/  IMAD.WIDE R20, R251.reuse, 0x4, R152 ;  /* 0x00000004fb147825 */ /* 0x050fe200078e0298 */
[----:B------:R-:W-:Y:S03]  /*210b0*/  STL.64 [R1+0xf78], R218 ;  /* 0x000f78da01007387 */ /* 0x000fe60000100a00 */
[----:B------:R-:W-:Y:S01]  /*210c0*/  IMAD.WIDE R24, R251, 0x4, R154 ;  /* 0x00000004fb187825 */ /* 0x000fe200078e029a */
[----:B------:R3:W-:Y:S04]  /*210d0*/  STL.64 [R1+0xf80], R2 ;  /* 0x000f800201007387 */ /* 0x0007e80000100a00 */
[----:B------:R-:W-:Y:S04]  /*210e0*/  STL.64 [R1+0xf88], R22 ;  /* 0x000f881601007387 */ /* 0x000fe80000100a00 */
[----:B------:R-:W-:Y:S04]  /*210f0*/  STL.64 [R1+0xf90], R20 ;  /* 0x000f901401007387 */ /* 0x000fe80000100a00 */
[----:B------:R-:W4:Y:S04]  /*21100*/  LDL.LU.64 R172, [R1+0x998] ;  /* 0x0009980001ac7983 */ /* 0x000f280000300a00 */
[----:B------:R-:W-:Y:S04]  /*21110*/  LDGSTS.E [R242+-0x2fff8], desc[UR18][R218.64], P6 ;  /* 0xd0008000daf27fae */ /* 0x000fe8000b121852 */
[----:B------:R-:W-:Y:S01]  /*21120*/  LDGSTS.E [R242+-0x2e000], desc[UR18][R24.64], P4 ;  /* 0xd200000018f27fae */ /* 0x000fe2000a121852 */
[----:B-1----:R-:W-:-:S03]  /*21130*/  SHF.R.U32.HI R7, RZ, 0x6, R7 ;  /* 0x00000006ff077819 */ /* 0x002fc60000011607 */
[----:B------:R-:W-:Y:S01]  /*21140*/  LDGSTS.E [R242+-0x2dff8], desc[UR18][R22.64], P2 ;  /* 0xd200800016f27fae */ /* 0x000fe20009121852 */
[----:B------:R-:W-:-:S04]  /*21150*/  SGXT.U32 R7, R7, 0x1 ;  /* 0x000000010707781a */ /* 0x000fc80000000000 */
[----:B------:R-:W-:-:S04]  /*21160*/  LOP3.LUT R7, R7, 0x20, RZ, 0xfc, !PT ;  /* 0x0000002007077812 */ /* 0x000fc800078efcff */
[----:B------:R-:W-:Y:S02]  /*21170*/  ISETP.GE.AND P2, PT, R7, UR4, PT ;  /* 0x0000000407007c0c */ /* 0x000fe4000bf46270 */
[----:B------:R-:W3:Y:S01]  /*21180*/  LDL.LU.64 R6, [R1+0x990] ;  /* 0x0009900001067983 */ /* 0x000ee20000300a00 */
[----:B------:R-:W-:Y:S02]  /*21190*/  SEL R12, R12, RZ, P0 ;  /* 0x000000ff0c0c7207 */ /* 0x000fe40000000000 */
[----:B------:R-:W-:Y:S01]  /*211a0*/  SEL R18, RZ, 0x4, P5 ;  /* 0x00000004ff127807 */ /* 0x000fe20002800000 */
[----:B------:R-:W3:Y:S01]  /*211b0*/  LDL.LU.64 R180, [R1+0x988] ;  /* 0x0009880001b47983 */ /* 0x000ee20000300a00 */
[----:B------:R-:W-:Y:S02]  /*211c0*/  LOP3.LUT R157, R3, 0x7e, RZ, 0xfc, !PT ;  /* 0x0000007e039d7812 */ /* 0x000fe400078efcff */
[----:B------:R-:W-:Y:S01]  /*211d0*/  ISETP.NE.U32.AND P5, PT, R12, RZ, PT ;  /* 0x000000ff0c00720c */ /* 0x000fe20003fa5070 */
[----:B------:R-:W3:Y:S01]  /*211e0*/  LDL.LU.64 R176, [R1+0x980] ;  /* 0x0009800001b07983 */ /* 0x000ee20000300a00 */
[----:B------:R-:W-:-:S02]  /*211f0*/  SEL R19, RZ, 0x4, P1 ;  /* 0x00000004ff137807 */ /* 0x000fc40000800000 */
[----:B------:R-:W-:Y:S01]  /*21200*/  SEL R12, R18, RZ, P0 ;  /* 0x000000ff120c7207 */ /* 0x000fe20000000000 */
[----:B------:R-:W3:Y:S01]  /*21210*/  LDL.LU.64 R170, [R1+0x978] ;  /* 0x0009780001aa7983 */ /* 0x000ee20000300a00 */
[----:B------:R-:W-:Y:S02]  /*21220*/  ISETP.GE.AND P1, PT, R157, UR5, PT ;  /* 0x000000059d007c0c */ /* 0x000fe4000bf26270 */
[----:B------:R-:W-:Y:S01]  /*21230*/  SEL R18, R19, RZ, P0 ;  /* 0x000000ff13127207 */ /* 0x000fe20000000000 */
[----:B------:R-:W3:Y:S01]  /*21240*/  LDL.LU.64 R166, [R1+0x970] ;  /* 0x0009700001a67983 */ /* 0x000ee20000300a00 */
[----:B------:R-:W-:Y:S02]  /*21250*/  ISETP.NE.U32.AND P6, PT, R12, RZ, PT ;  /* 0x000000ff0c00720c */ /* 0x000fe40003fc5070 */
[----:B------:R-:W-:Y:S01]  /*21260*/  SEL R12, RZ, 0x4, P1 ;  /* 0x00000004ff0c7807 */ /* 0x000fe20000800000 */
[----:B------:R-:W3:Y:S01]  /*21270*/  LDL.LU.64 R164, [R1+0x968] ;  /* 0x0009680001a47983 */ /* 0x000ee20000300a00 */
[----:B------:R-:W-:-:S02]  /*21280*/  LOP3.LUT R155, R3, 0x2, RZ, 0xfc, !PT ;  /* 0x00000002039b7812 */ /* 0x000fc400078efcff */
[----:B------:R-:W-:Y:S01]  /*21290*/  ISETP.NE.U32.AND P1, PT, R18, RZ, PT ;  /* 0x000000ff1200720c */ /* 0x000fe20003f25070 */
[----:B------:R-:W1:Y:S01]  /*212a0*/  S2R R153, SR_TID.X ;  /* 0x0000000000997919 */ /* 0x000e620000002100 */
[----:B------:R-:W-:Y:S02]  /*212b0*/  ISETP.GE.AND P4, PT, R3, UR4, PT ;  /* 0x0000000403007c0c */ /* 0x000fe4000bf86270 */
[----:B------:R-:W-:Y:S01]  /*212c0*/  SEL R18, R12, RZ, P0 ;  /* 0x000000ff0c127207 */ /* 0x000fe20000000000 */
[----:B------:R-:W-:Y:S01]  /*212d0*/  LDGSTS.E [R242+-0x2c000], desc[UR18][R20.64], P5 ;  /* 0xd400000014f27fae */ /* 0x000fe2000a921852 */
[----:B------:R-:W-:Y:S02]  /*212e0*/  ISETP.GE.AND P0, PT, R155, UR4, PT ;  /* 0x000000049b007c0c */ /* 0x000fe4000bf06270 */
[----:B------:R-:W-:Y:S02]  /*212f0*/  SEL R12, RZ, 0x4, P4 ;  /* 0x00000004ff0c7807 */ /* 0x000fe40002000000 */
[----:B------:R-:W-:-:S02]  /*21300*/  ISETP.GT.AND P4, PT, R252, 0x1ff, PT ;  /* 0x000001fffc00780c */ /* 0x000fc40003f84270 */
[----:B------:R-:W-:Y:S02]  /*21310*/  SEL R252, RZ, 0x4, P0 ;  /* 0x00000004fffc7807 */ /* 0x000fe40000000000 */
[----:B------:R-:W-:Y:S01]  /*21320*/  ISETP.NE.U32.AND P0, PT, R18, RZ, PT ;  /* 0x000000ff1200720c */ /* 0x000fe20003f05070 */
[----:B--2---:R-:W-:Y:S02]  /*21330*/  IMAD.WIDE R18, R251, 0x4, R4 ;  /* 0x00000004fb127825 */ /* 0x004fe400078e0204 */
[----:B------:R-:W2:Y:S01]  /*21340*/  LDL.LU.64 R4, [R1+0x960] ;  /* 0x0009600001047983 */ /* 0x000ea20000300a00 */
[----:B-1----:R-:W-:-:S03]  /*21350*/  SHF.R.U32.HI R153, RZ, 0x6, R153 ;  /* 0x00000006ff997819 */ /* 0x002fc60000011699 */
[----:B------:R-:W-:Y:S01]  /*21360*/  LDGSTS.E [R242+-0x2bff8], desc[UR18][R18.64], P6 ;  /* 0xd400800012f27fae */ /* 0x000fe2000b121852 */
[----:B------:R-:W-:-:S03]  /*21370*/  SGXT.U32 R153, R153, 0x1 ;  /* 0x000000019999781a */ /* 0x000fc60000000000 */
[----:B------:R-:W2:Y:S01]  /*21380*/  LDL.LU.64 R162, [R1+0x958] ;  /* 0x0009580001a27983 */ /* 0x000ea20000300a00 */
[----:B------:R-:W-:-:S03]  /*21390*/  LOP3.LUT R153, R153, 0x22, RZ, 0xfc, !PT ;  /* 0x0000002299997812 */ /* 0x000fc600078efcff */
[----:B------:R-:W2:Y:S01]  /*213a0*/  LDL.LU.64 R156, [R1+0x950] ;  /* 0x00095000019c7983 */ /* 0x000ea20000300a00 */
[----:B------:R-:W-:Y:S02]  /*213b0*/  ISETP.GE.AND P6, PT, R153, UR4, PT ;  /* 0x0000000499007c0c */ /* 0x000fe4000bfc6270 */
[----:B------:R-:W1:Y:S01]  /*213c0*/  S2R R153, SR_TID.X ;  /* 0x0000000000997919 */ /* 0x000e620000002100 */
[C---:B------:R-:W-:Y:S01]  /*213d0*/  IMAD.WIDE R16, R251.reuse, 0x4, R16 ;  /* 0x00000004fb107825 */ /* 0x040fe200078e0210 */
[----:B------:R-:W-:Y:S03]  /*213e0*/  STL.64 [R1+0xf98], R250 ;  /* 0x000f98fa01007387 */ /* 0x000fe60000100a00 */
[----:B------:R-:W-:Y:S01]  /*213f0*/  IMAD.WIDE R14, R251, 0x4, R14 ;  /* 0x00000004fb0e7825 */ /* 0x000fe200078e020e */
[----:B------:R-:W-:Y:S04]  /*21400*/  STL.64 [R1+0xfa0], R18 ;  /* 0x000fa01201007387 */ /* 0x000fe80000100a00 */
[----:B------:R-:W2:Y:S01]  /*21410*/  LDL.LU.64 R168, [R1+0x948] ;  /* 0x0009480001a87983 */ /* 0x000ea20000300a00 */
[----:B------:R-:W-:-:S03]  /*21420*/  SEL R12, R12, RZ, P4 ;  /* 0x000000ff0c0c7207 */ /* 0x000fc60002000000 */
[----:B------:R-:W-:Y:S01]  /*21430*/  STL.64 [R1+0xfa8], R16 ;  /* 0x000fa81001007387 */ /* 0x000fe20000100a00 */
[----:B------:R-:W-:-:S03]  /*21440*/  ISETP.NE.U32.AND P5, PT, R12, RZ, PT ;  /* 0x000000ff0c00720c */ /* 0x000fc60003fa5070 */
[----:B------:R-:W-:Y:S01]  /*21450*/  STL.64 [R1+0xfb0], R14 ;  /* 0x000fb00e01007387 */ /* 0x000fe20000100a00 */
[----:B------:R-:W-:-:S03]  /*21460*/  SEL R12, RZ, 0x4, P2 ;  /* 0x00000004ff0c7807 */ /* 0x000fc60001000000 */
[----:B------:R-:W2:Y:S04]  /*21470*/  LDL.LU.64 R178, [R1+0x940] ;  /* 0x0009400001b27983 */ /* 0x000ea80000300a00 */
[----:B------:R-:W2:Y:S01]  /*21480*/  LDL.LU.64 R154, [R1+0x938] ;  /* 0x00093800019a7983 */ /* 0x000ea20000300a00 */
[----:B-1----:R-:W-:-:S03]  /*21490*/  SHF.R.U32.HI R152, RZ, 0x6, R153 ;  /* 0x00000006ff987819 */ /* 0x002fc60000011699 */
[----:B------:R-:W2:Y:S01]  /*214a0*/  LDL.LU.64 R160, [R1+0x930] ;  /* 0x0009300001a07983 */ /* 0x000ea20000300a00 */
[----:B------:R-:W-:Y:S02]  /*214b0*/  SHF.R.U32.HI R153, RZ, 0x6, R153 ;  /* 0x00000006ff997819 */ /* 0x000fe40000011699 */
[----:B------:R-:W-:Y:S01]  /*214c0*/  SGXT.U32 R152, R152, 0x1 ;  /* 0x000000019898781a */ /* 0x000fe20000000000 */
[----:B------:R-:W2:Y:S01]  /*214d0*/  LDL.LU.64 R158, [R1+0x928] ;  /* 0x00092800019e7983 */ /* 0x000ea20000300a00 */
[----:B------:R-:W-:Y:S02]  /*214e0*/  SGXT.U32 R153, R153, 0x1 ;  /* 0x000000019999781a */ /* 0x000fe40000000000 */
[----:B------:R-:W-:Y:S01]  /*214f0*/  SEL R12, R12, RZ, P4 ;  /* 0x000000ff0c0c7207 */ /* 0x000fe20002000000 */
[----:B------:R-:W-:Y:S01]  /*21500*/  LDGSTS.E [R242+-0x2a000], desc[UR18][R16.64], P1 ;  /* 0xd600000010f27fae */ /* 0x000fe20008921852 */
[----:B------:R-:W-:Y:S02]  /*21510*/  LOP3.LUT R152, R152, 0x40, RZ, 0xfc, !PT ;  /* 0x0000004098987812 */ /* 0x000fe400078efcff */
[----:B------:R-:W-:Y:S01]  /*21520*/  LOP3.LUT R153, R153, 0x42, RZ, 0xfc, !PT ;  /* 0x0000004299997812 */ /* 0x000fe200078efcff */
[----:B------:R1:W-:Y:S01]  /*21530*/  LDGSTS.E [R242+-0x29ff8], desc[UR18][R14.64], P0 ;  /* 0xd60080000ef27fae */ /* 0x0003e20008121852 */
[----:B------:R-:W-:-:S02]  /*21540*/  ISETP.NE.U32.AND P1, PT, R12, RZ, PT ;  /* 0x000000ff0c00720c */ /* 0x000fc40003f25070 */
[----:B------:R-:W-:Y:S01]  /*21550*/  SEL R12, RZ, 0x4, P6 ;  /* 0x00000004ff0c7807 */ /* 0x000fe20003000000 */
[----:B------:R-:W0:Y:S01]  /*21560*/  LDGDEPBAR ;  /* 0x00000000000079af */ /* 0x000e220000000000 */
[----:B------:R-:W-:Y:S02]  /*21570*/  ISETP.GE.AND P0, PT, R152, UR4, PT ;  /* 0x0000000498007c0c */ /* 0x000fe4000bf06270 */
[----:B------:R-:W-:Y:S02]  /*21580*/  ISETP.GE.AND P6, PT, R153, UR4, PT ;  /* 0x0000000499007c0c */ /* 0x000fe4000bfc6270 */
[----:B------:R-:W2:Y:S01]  /*21590*/  LDL.LU.64 R152, [R1+0x920] ;  /* 0x0009200001987983 */ /* 0x000ea20000300a00 */
[----:B----4-:R-:W-:-:S03]  /*215a0*/  IMAD.WIDE R8, R13, 0x4, R172 ;  /* 0x000000040d087825 */ /* 0x010fc600078e02ac */
[----:B------:R-:W4:Y:S04]  /*215b0*/  LDL.LU.64 R174, [R1+0x918] ;  /* 0x0009180001ae7983 */ /* 0x000f280000300a00 */
[----:B------:R1:W-:Y:S04]  /*215c0*/  STL.64 [R1+0x4d0], R8 ;  /* 0x0004d00801007387 */ /* 0x0003e80000100a00 */
[----:B------:R-:W4:Y:S01]  /*215d0*/  LDL.LU.64 R172, [R1+0x910] ;  /* 0x0009100001ac7983 */ /* 0x000f220000300a00 */
[----:B---3--:R-:W-:-:S05]  /*215e0*/  IMAD.WIDE R2, R13, 0x4, R6 ;  /* 0x000000040d027825 */ /* 0x008fca00078e0206 */
[----:B------:R3:W-:Y:S01]  /*215f0*/  STL.64 [R1+0x4c8], R2 ;  /* 0x0004c80201007387 */ /* 0x0007e20000100a00 */
[----:B-1----:R-:W-:-:S03]  /*21600*/  IMAD.WIDE R8, R13, 0x4, R180 ;  /* 0x000000040d087825 */ /* 0x002fc600078e02b4 */
[----:B------:R-:W4:Y:S01]  /*21610*/  LDL.LU.64 R6, [R1+0x908] ;  /* 0x0009080001067983 */ /* 0x000f220000300a00 */
[----:B------:R-:W-:-:S03]  /*21620*/  IMAD.WIDE R10, R13, 0x4, R176 ;  /* 0x000000040d0a7825 */ /* 0x000fc600078e02b0 */
[----:B------:R1:W-:Y:S01]  /*21630*/  STL.64 [R1+0x4c0], R8 ;  /* 0x0004c00801007387 */ /* 0x0003e20000100a00 */
[----:B---3--:R-:W-:-:S03]  /*21640*/  IMAD.WIDE R2, R13, 0x4, R170 ;  /* 0x000000040d027825 */ /* 0x008fc600078e02aa */
[----:B------:R-:W-:Y:S01]  /*21650*/  STL.64 [R1+0x4b8], R10 ;  /* 0x0004b80a01007387 */ /* 0x000fe20000100a00 */
[----:B-1----:R-:W-:-:S03]  /*21660*/  IMAD.WIDE R8, R13, 0x4, R166 ;  /* 0x000000040d087825 */ /* 0x002fc600078e02a6 */
[----:B------:R-:W3:Y:S04]  /*21670*/  LDL.LU.64 R166, [R1+0x900] ;  /* 0x0009000001a67983 */ /* 0x000ee80000300a00 */
[----:B------:R1:W-:Y:S04]  /*21680*/  STL.64 [R1+0x4b0], R2 ;  /* 0x0004b00201007387 */ /* 0x0003e80000100a00 */
[----:B------:R2:W-:Y:S01]  /*21690*/  STL.64 [R1+0x4a8], R8 ;  /* 0x0004a80801007387 */ /* 0x0005e20000100a00 */
[----:B-1----:R-:W-:-:S03]  /*216a0*/  IMAD.WIDE R2, R13, 0x4, R164 ;  /* 0x000000040d027825 */ /* 0x002fc600078e02a4 */
[----:B------:R-:W3:Y:S04]  /*216b0*/  LDL.LU.64 R164, [R1+0x8f8] ;  /* 0x0008f80001a47983 */ /* 0x000ee80000300a00 */
[----:B------:R1:W-:Y:S01]  /*216c0*/  STL.64 [R1+0x4a0], R2 ;  /* 0x0004a00201007387 */ /* 0x0003e20000100a00 */
[----:B--2---:R-:W-:-:S03]  /*216d0*/  IMAD.WIDE R202, R13, 0x4, R4 ;  /* 0x000000040dca7825 */ /* 0x004fc600078e0204 */
[----:B------:R-:W2:Y:S01]  /*216e0*/  LDL.LU.64 R4, [R1+0x8f0] ;  /* 0x0008f00001047983 */ /* 0x000ea20000300a00 */
[----:B------:R-:W-:-:S03]  /*216f0*/  IMAD.WIDE R8, R13, 0x4, R162 ;  /* 0x000000040d087825 */ /* 0x000fc600078e02a2 */
[----:B------:R-:W2:Y:S01]  /*21700*/  LDL.LU.64 R162, [R1+0x8e8] ;  /* 0x0008e80001a27983 */ /* 0x000ea20000300a00 */
[----:B-1----:R-:W-:-:S03]  /*21710*/  IMAD.WIDE R2, R13, 0x4, R156 ;  /* 0x000000040d027825 */ /* 0x002fc600078e029c */
[----:B------:R-:W-:Y:S04]  /*21720*/  STL.64 [R1+0x490], R8 ;  /* 0x0004900801007387 */ /* 0x000fe80000100a00 */
[----:B------:R-:W2:Y:S04]  /*21730*/  LDL.LU.64 R156, [R1+0x8e0] ;  /* 0x0008e000019c7983 */ /* 0x000ea80000300a00 */
[----:B------:R1:W-:Y:S04]  /*21740*/  STL.64 [R1+0x488], R2 ;  /* 0x0004880201007387 */ /* 0x0003e80000100a00 */
[----:B------:R-:W2:Y:S04]  /*21750*/  LDL.LU.64 R176, [R1+0x8d8] ;  /* 0x0008d80001b07983 */ /* 0x000ea80000300a00 */
[----:B------:R-:W2:Y:S01]  /*21760*/  LDL.LU.64 R170, [R1+0x8d0] ;  /* 0x0008d00001aa7983 */ /* 0x000ea20000300a00 */
[----:B-1----:R-:W-:-:S05]  /*21770*/  IMAD.WIDE R2, R13, 0x4, R168 ;  /* 0x000000040d027825 */ /* 0x002fca00078e02a8 */
[----:B------:R1:W-:Y:S01]  /*21780*/  STL.64 [R1+0x480], R2 ;  /* 0x0004800201007387 */ /* 0x0003e20000100a00 */
[----:B------:R-:W-:-:S03]  /*21790*/  IMAD.WIDE R8, R13, 0x4, R178 ;  /* 0x000000040d087825 */ /* 0x000fc600078e02b2 */
[----:B------:R-:W2:Y:S04]  /*217a0*/  LDL.LU.64 R168, [R1+0x8c8] ;  /* 0x0008c80001a87983 */ /* 0x000ea80000300a00 */
[----:B------:R-:W-:Y:S04]  /*217b0*/  STL.64 [R1+0x498], R202 ;  /* 0x000498ca01007387 */ /* 0x000fe80000100a00 */
[----:B------:R-:W-:Y:S01]  /*217c0*/  STL.64 [R1+0xfb8], R202 ;  /* 0x000fb8ca01007387 */ /* 0x000fe20000100a00 */
[----:B-1----:R-:W-:-:S03]  /*217d0*/  IMAD.WIDE R2, R13, 0x4, R154 ;  /* 0x000000040d027825 */ /* 0x002fc600078e029a */
[----:B------:R-:W2:Y:S04]  /*217e0*/  LDL.LU.64 R154, [R1+0x8c0] ;  /* 0x0008c000019a7983 */ /* 0x000ea80000300a00 */
[----:B------:R1:W-:Y:S04]  /*217f0*/  STL.64 [R1+0x478], R8 ;  /* 0x0004780801007387 */ /* 0x0003e80000100a00 */
[----:B------:R1:W-:Y:S02]  /*21800*/  STL.64 [R1+0x470], R2 ;  /* 0x0004700201007387 */ /* 0x0003e40000100a00 */
[----:B-1----:R-:W-:-:S02]  /*21810*/  IMAD.WIDE R8, R13, 0x4, R160 ;  /* 0x000000040d087825 */ /* 0x002fc400078e02a0 */
[----:B------:R-:W2:Y:S02]  /*21820*/  LDL.LU.64 R160, [R1+0x8b8] ;  /* 0x0008b80001a07983 */ /* 0x000ea40000300a00 */
[C---:B------:R-:W-:Y:S02]  /*21830*/  IMAD.WIDE R2, R13.reuse, 0x4, R158 ;  /* 0x000000040d027825 */ /* 0x040fe400078e029e */
[----:B------:R1:W-:Y:S02]  /*21840*/  STL.64 [R1+0x468], R8 ;  /* 0x0004680801007387 */ /* 0x0003e40000100a00 */
[C---:B------:R-:W-:Y:S02]  /*21850*/  IMAD.WIDE R200, R13.reuse, 0x4, R152 ;  /* 0x000000040dc87825 */ /* 0x040fe400078e0298 */
[----:B------:R-:W2:Y:S04]  /*21860*/  LDL.LU.64 R158, [R1+0x8b0] ;  /* 0x0008b000019e7983 */ /* 0x000ea80000300a00 */
[----:B------:R1:W-:Y:S04]  /*21870*/  STL.64 [R1+0x460], R2 ;  /* 0x0004600201007387 */ /* 0x0003e80000100a00 */
[----:B------:R-:W2:Y:S01]  /*21880*/  LDL.LU.64 R152, [R1+0x8a8] ;  /* 0x0008a80001987983 */ /* 0x000ea20000300a00 */
[----:B----4-:R-:W-:-:S04]  /*21890*/  IMAD.WIDE R10, R13, 0x4, R174 ;  /* 0x000000040d0a7825 */ /* 0x010fc800078e02ae */
[C---:B-1----:R-:W-:Y:S01]  /*218a0*/  IMAD.WIDE R8, R13.reuse, 0x4, R172 ;  /* 0x000000040d087825 */ /* 0x042fe200078e02ac */
[----:B------:R-:W-:Y:S04]  /*218b0*/  STL.64 [R1+0x450], R10 ;  /* 0x0004500a01007387 */ /* 0x000fe80000100a00 */
[----:B------:R-:W4:Y:S04]  /*218c0*/  LDL.LU.64 R180, [R1+0x8a0] ;  /* 0x0008a00001b47983 */ /* 0x000f280000300a00 */
[----:B------:R-:W-:Y:S01]  /*218d0*/  STL.64 [R1+0x448], R8 ;  /* 0x0004480801007387 */ /* 0x000fe20000100a00 */
[----:B------:R-:W-:-:S03]  /*218e0*/  IMAD.WIDE R2, R13, 0x4, R6 ;  /* 0x000000040d027825 */ /* 0x000fc600078e0206 */
[----:B------:R-:W4:Y:S04]  /*218f0*/  LDL.LU.64 R6, [R1+0x898] ;  /* 0x0008980001067983 */ /* 0x000f280000300a00 */
[----:B------:R3:W-:Y:S04]  /*21900*/  STL.64 [R1+0x440], R2 ;  /* 0x0004400201007387 */ /* 0x0007e80000100a00 */
[----:B------:R-:W-:Y:S04]  /*21910*/  STL.64 [R1+0x458], R200 ;  /* 0x000458c801007387 */ /* 0x000fe80000100a00 */
[----:B------:R-:W-:Y:S01]  /*21920*/  STL.64 [R1+0xfc0], R200 ;  /* 0x000fc0c801007387 */ /* 0x000fe20000100a00 */
[----:B---3--:R-:W-:-:S03]  /*21930*/  IMAD.WIDE R2, R13, 0x4, R166 ;  /* 0x000000040d027825 */ /* 0x008fc600078e02a6 */
[----:B------:R-:W3:Y:S04]  /*21940*/  LDL.LU.64 R174, [R1+0x890] ;  /* 0x0008900001ae7983 */ /* 0x000ee80000300a00 */
[----:B------:R-:W3:Y:S04]  /*21950*/  LDL.LU.64 R172, [R1+0x888] ;  /* 0x0008880001ac7983 */ /* 0x000ee80000300a00 */
[----:B------:R2:W-:Y:S04]  /*21960*/  STL.64 [R1+0x438], R2 ;  /* 0x0004380201007387 */ /* 0x0005e80000100a00 */
[----:B------:R-:W3:Y:S01]  /*21970*/  LDL.LU.64 R166, [R1+0x880] ;  /* 0x0008800001a67983 */ /* 0x000ee20000300a00 */
[----:B------:R-:W-:-:S05]  /*21980*/  IMAD.WIDE R8, R13, 0x4, R164 ;  /* 0x000000040d087825 */ /* 0x000fca00078e02a4 */
[----:B------:R-:W-:Y:S01]  /*21990*/  STL.64 [R1+0x430], R8 ;  /* 0x0004300801007387 */ /* 0x000fe20000100a00 */
[----:B--2---:R-:W-:-:S03]  /*219a0*/  IMAD.WIDE R2, R13, 0x4, R4 ;  /* 0x000000040d027825 */ /* 0x004fc600078e0204 */
[----:B------:R-:W2:Y:S04]  /*219b0*/  LDL.LU.64 R4, [R1+0x878] ;  /* 0x0008780001047983 */ /* 0x000ea80000300a00 */
[----:B------:R1:W-:Y:S04]  /*219c0*/  STL.64 [R1+0x420], R2 ;  /* 0x0004200201007387 */ /* 0x0003e80000100a00 */
[----:B------:R-:W2:Y:S01]  /*219d0*/  LDL.LU.64 R164, [R1+0x870] ;  /* 0x0008700001a47983 */ /* 0x000ea20000300a00 */
[----:B-1----:R-:W-:-:S05]  /*219e0*/  IMAD.WIDE R2, R13, 0x4, R162 ;  /* 0x000000040d027825 */ /* 0x002fca00078e02a2 */
[----:B------:R1:W-:Y:S01]  /*219f0*/  STL.64 [R1+0x418], R2 ;  /* 0x0004180201007387 */ /* 0x0003e20000100a00 */
[----:B------:R-:W-:-:S03]  /*21a00*/  IMAD.WIDE R10, R13, 0x4, R176 ;  /* 0x000000040d0a7825 */ /* 0x000fc600078e02b0 */
[----:B------:R-:W2:Y:S01]  /*21a10*/  LDL.LU.64 R162, [R1+0x868] ;  /* 0x0008680001a27983 */ /* 0x000ea20000300a00 */
[----:B------:R-:W-:-:S03]  /*21a20*/  IMAD.WIDE R198, R13, 0x4, R156 ;  /* 0x000000040dc67825 */ /* 0x000fc600078e029c */
[----:B------:R-:W2:Y:S01]  /*21a30*/  LDL.LU.64 R156, [R1+0x860] ;  /* 0x00086000019c7983 */ /* 0x000ea20000300a00 */
[----:B------:R-:W-:-:S03]  /*21a40*/  IMAD.WIDE R8, R13, 0x4, R170 ;  /* 0x000000040d087825 */ /* 0x000fc600078e02aa */
[----:B------:R-:W-:Y:S04]  /*21a50*/  STL.64 [R1+0x408], R10 ;  /* 0x0004080a01007387 */ /* 0x000fe80000100a00 */
[----:B------:R-:W-:Y:S01]  /*21a60*/  STL.64 [R1+0x410], R198 ;  /* 0x000410c601007387 */ /* 0x000fe20000100a00 */
[----:B-1----:R-:W-:-:S03]  /*21a70*/  IMAD.WIDE R2, R13, 0x4, R168 ;  /* 0x000000040d027825 */ /* 0x002fc600078e02a8 */
[----:B------:R1:W-:Y:S04]  /*21a80*/  STL.64 [R1+0x400], R8 ;  /* 0x0004000801007387 */ /* 0x0003e80000100a00 */
[----:B------:R-:W-:Y:S04]  /*21a90*/  STL.64 [R1+0xfc8], R198 ;  /* 0x000fc8c601007387 */ /* 0x000fe80000100a00 */
[----:B------:R1:W-:Y:S02]  /*21aa0*/  STL.64 [R1+0x3f0], R2 ;  /* 0x0003f00201007387 */ /* 0x0003e40000100a00 */
[----:B-1----:R-:W-:-:S02]  /*21ab0*/  IMAD.WIDE R8, R13, 0x4, R154 ;  /* 0x000000040d087825 */ /* 0x002fc400078e029a */
[----:B------:R-:W2:Y:S04]  /*21ac0*/  LDL.LU.64 R154, [R1+0x858] ;  /* 0x00085800019a7983 */ /* 0x000ea80000300a00 */
[----:B------:R1:W-:Y:S04]  /*21ad0*/  STL.64 [R1+0x3e8], R8 ;  /* 0x0003e80801007387 */ /* 0x0003e80000100a00 */
[----:B------:R-:W2:Y:S04]  /*21ae0*/  LDL.LU.64 R178, [R1+0x850] ;  /* 0x0008500001b27983 */ /* 0x000ea80000300a00 */
[----:B------:R-:W2:Y:S01]  /*21af0*/  LDL.LU.64 R176, [R1+0x828] ;  /* 0x0008280001b07983 */ /* 0x000ea20000300a00 */
[----:B------:R-:W-:-:S05]  /*21b00*/  IMAD.WIDE R2, R13, 0x4, R160 ;  /* 0x000000040d027825 */ /* 0x000fca00078e02a0 */
[----:B------:R1:W-:Y:S02]  /*21b10*/  STL.64 [R1+0x3e0], R2 ;  /* 0x0003e00201007387 */ /* 0x0003e40000100a00 */
[C---:B-1----:R-:W-:Y:S02]  /*21b20*/  IMAD.WIDE R8, R13.reuse, 0x4, R158 ;  /* 0x000000040d087825 */ /* 0x042fe400078e029e */
[----:B------:R-:W2:Y:S04]  /*21b30*/  LDL.LU.64 R170, [R1+0x820] ;  /* 0x0008200001aa7983 */ /* 0x000ea80000300a00 */
[----:B------:R-:W-:Y:S01]  /*21b40*/  STL.64 [R1+0x3d8], R8 ;  /* 0x0003d80801007387 */ /* 0x000fe20000100a00 */
[----:B------:R-:W-:-:S03]  /*21b50*/  IMAD.WIDE R2, R13, 0x4, R152 ;  /* 0x000000040d027825 */ /* 0x000fc600078e0298 */
[----:B------:R-:W2:Y:S04]  /*21b60*/  LDL.LU.64 R168, [R1+0x818] ;  /* 0x0008180001a87983 */ /* 0x000ea80000300a00 */
[----:B------:R4:W-:Y:S04]  /*21b70*/  STL.64 [R1+0x3d0], R2 ;  /* 0x0003d00201007387 */ /* 0x0009e80000100a00 */
[----:B------:R-:W2:Y:S04]  /*21b80*/  LDL.LU.64 R160, [R1+0x810] ;  /* 0x0008100001a07983 */ /* 0x000ea80000300a00 */
[----:B------:R-:W2:Y:S04]  /*21b90*/  LDL.LU.64 R158, [R1+0x808] ;  /* 0x00080800019e7983 */ /* 0x000ea80000300a00 */
[----:B------:R-:W2:Y:S01]  /*21ba0*/  LDL.LU.64 R152, [R1+0x800] ;  /* 0x0008000001987983 */ /* 0x000ea20000300a00 */
[----:B----4-:R-:W-:-:S03]  /*21bb0*/  IMAD.WIDE R2, R13, 0x4, R6 ;  /* 0x000000040d027825 */ /* 0x010fc600078e0206 */
[----:B------:R-:W4:Y:S01]  /*21bc0*/  LDL.LU.64 R6, [R1+0x7f8] ;  /* 0x0007f80001067983 */ /* 0x000f220000300a00 */
[----:B------:R-:W-:-:S03]  /*21bd0*/  IMAD.WIDE R196, R13, 0x4, R180 ;  /* 0x000000040dc47825 */ /* 0x000fc600078e02b4 */
[----:B------:R1:W-:Y:S04]  /*21be0*/  STL.64 [R1+0x3b8], R2 ;  /* 0x0003b80201007387 */ /* 0x0003e80000100a00 */
[----:B------:R-:W-:Y:S01]  /*21bf0*/  STL.64 [R1+0x3c0], R196 ;  /* 0x0003c0c401007387 */ /* 0x000fe20000100a00 */
[----:B---3--:R-:W-:-:S04]  /*21c00*/  IMAD.WIDE R8, R13, 0x4, R174 ;  /* 0x000000040d087825 */ /* 0x008fc800078e02ae */
[C---:B-1----:R-:W-:Y:S01]  /*21c10*/  IMAD.WIDE R2, R13.reuse, 0x4, R172 ;  /* 0x000000040d027825 */ /* 0x042fe200078e02ac */
[----:B------:R1:W-:Y:S04]  /*21c20*/  STL.64 [R1+0x3b0], R8 ;  /* 0x0003b00801007387 */ /* 0x0003e80000100a00 */
[----:B------:R-:W-:Y:S04]  /*21c30*/  STL.64 [R1+0xfd0], R196 ;  /* 0x000fd0c401007387 */ /* 0x000fe80000100a00 */
[----:B------:R2:W-:Y:S01]  /*21c40*/  STL.64 [R1+0x3a8], R2 ;  /* 0x0003a80201007387 */ /* 0x0005e20000100a00 */
[----:B-1----:R-:W-:-:S03]  /*21c50*/  IMAD.WIDE R8, R13, 0x4, R166 ;  /* 0x000000040d087825 */ /* 0x002fc600078e02a6 */
[----:B------:R-:W3:Y:S04]  /*21c60*/  LDL.LU.64 R180, [R1+0x7f0] ;  /* 0x0007f00001b47983 */ /* 0x000ee80000300a00 */
[----:B------:R1:W-:Y:S01]  /*21c70*/  STL.64 [R1+0x3a0], R8 ;  /* 0x0003a00801007387 */ /* 0x0003e20000100a00 */
[----:B--2---:R-:W-:-:S03]  /*21c80*/  IMAD.WIDE R2, R13, 0x4, R4 ;  /* 0x000000040d027825 */ /* 0x004fc600078e0204 */
[----:B------:R-:W2:Y:S04]  /*21c90*/  LDL.LU.64 R4, [R1+0x7e8] ;  /* 0x0007e80001047983 */ /* 0x000ea80000300a00 */
[----:B------:R1:W-:Y:S02]  /*21ca0*/  STL.64 [R1+0x390], R2 ;  /* 0x0003900201007387 */ /* 0x0003e40000100a00 */
[----:B-1----:R-:W-:-:S05]  /*21cb0*/  IMAD.WIDE R8, R13, 0x4, R164 ;  /* 0x000000040d087825 */ /* 0x002fca00078e02a4 */
[----:B------:R-:W-:Y:S04]  /*21cc0*/  STL.64 [R1+0x388], R8 ;  /* 0x0003880801007387 */ /* 0x000fe80000100a00 */
[----:B------:R-:W3:Y:S01]  /*21cd0*/  LDL.LU.64 R174, [R1+0x7e0] ;  /* 0x0007e00001ae7983 */ /* 0x000ee20000300a00 */
[----:B------:R-:W-:-:S05]  /*21ce0*/  IMAD.WIDE R2, R13, 0x4, R162 ;  /* 0x000000040d027825 */ /* 0x000fca00078e02a2 */
[----:B------:R1:W-:Y:S04]  /*21cf0*/  STL.64 [R1+0x380], R2 ;  /* 0x0003800201007387 */ /* 0x0003e80000100a00 */
[----:B------:R-:W3:Y:S04]  /*21d00*/  LDL.LU.64 R172, [R1+0x7d8] ;  /* 0x0007d80001ac7983 */ /* 0x000ee80000300a00 */
[----:B------:R-:W3:Y:S01]  /*21d10*/  LDL.LU.64 R166, [R1+0x7d0] ;  /* 0x0007d00001a67983 */ /* 0x000ee20000300a00 */
[----:B------:R-:W-:-:S03]  /*21d20*/  IMAD.WIDE R194, R13, 0x4, R156 ;  /* 0x000000040dc27825 */ /* 0x000fc600078e029c */
[----:B------:R-:W3:Y:S04]  /*21d30*/  LDL.LU.64 R164, [R1+0x7c8] ;  /* 0x0007c80001a47983 */ /* 0x000ee80000300a00 */
[----:B------:R-:W3:Y:S04]  /*21d40*/  LDL.LU.64 R162, [R1+0x7c0] ;  /* 0x0007c00001a27983 */ /* 0x000ee80000300a00 */
[----:B------:R-:W3:Y:S01]  /*21d50*/  LDL.LU.64 R156, [R1+0x7b8] ;  /* 0x0007b800019c7983 */ /* 0x000ee20000300a00 */
[----:B-1----:R-:W-:-:S03]  /*21d60*/  IMAD.WIDE R2, R13, 0x4, R154 ;  /* 0x000000040d027825 */ /* 0x002fc600078e029a */
[----:B------:R-:W3:Y:S04]  /*21d70*/  LDL.LU.64 R154, [R1+0x7b0] ;  /* 0x0007b000019a7983 */ /* 0x000ee80000300a00 */
[----:B------:R1:W-:Y:S01]  /*21d80*/  STL.64 [R1+0x370], R2 ;  /* 0x0003700201007387 */ /* 0x0003e20000100a00 */
[----:B------:R-:W-:-:S03]  /*21d90*/  IMAD.WIDE R8, R13, 0x4, R178 ;  /* 0x000000040d087825 */ /* 0x000fc600078e02b2 */
[----:B------:R-:W-:Y:S04]  /*21da0*/  STL.64 [R1+0x378], R194 ;  /* 0x000378c201007387 */ /* 0x000fe80000100a00 */
[----:B------:R-:W-:Y:S01]  /*21db0*/  STL.64 [R1+0x360], R8 ;  /* 0x0003600801007387 */ /* 0x000fe20000100a00 */
[----:B-1----:R-:W-:-:S03]  /*21dc0*/  IMAD.WIDE R2, R13, 0x4, R176 ;  /* 0x000000040d027825 */ /* 0x002fc600078e02b0 */
[----:B------:R-:W-:Y:S04]  /*21dd0*/  STL.64 [R1+0xfd8], R194 ;  /* 0x000fd8c201007387 */ /* 0x000fe80000100a00 */
[----:B------:R1:W-:Y:S01]  /*21de0*/  STL.64 [R1+0x358], R2 ;  /* 0x0003580201007387 */ /* 0x0003e20000100a00 */
[----:B------:R-:W-:-:S04]  /*21df0*/  IMAD.WIDE R10, R13, 0x4, R168 ;  /* 0x000000040d0a7825 */ /* 0x000fc800078e02a8 */
[----:B-1----:R-:W-:-:S04]  /*21e00*/  IMAD.WIDE R2, R13, 0x4, R170 ;  /* 0x000000040d027825 */ /* 0x002fc800078e02aa */
[C---:B------:R-:W-:Y:S01]  /*21e10*/  IMAD.WIDE R8, R13.reuse, 0x4, R160 ;  /* 0x000000040d087825 */ /* 0x040fe200078e02a0 */
[----:B------:R1:W-:Y:S04]  /*21e20*/  STL.64 [R1+0xb90], R2 ;  /* 0x000b900201007387 */ /* 0x0003e80000100a00 */
[----:B------:R-:W-:Y:S04]  /*21e30*/  STL.64 [R1+0xb88], R10 ;  /* 0x000b880a01007387 */ /* 0x000fe80000100a00 */
[----:B------:R-:W-:Y:S01]  /*21e40*/  STL.64 [R1+0xb80], R8 ;  /* 0x000b800801007387 */ /* 0x000fe20000100a00 */
[----:B-1----:R-:W-:-:S03]  /*21e50*/  IMAD.WIDE R2, R13, 0x4, R158 ;  /* 0x000000040d027825 */ /* 0x002fc600078e029e */
[----:B------:R-:W3:Y:S01]  /*21e60*/  LDL.LU.64 R178, [R1+0x7a8] ;  /* 0x0007a80001b27983 */ /* 0x000ee20000300a00 */
[----:B------:R-:W-:-:S03]  /*21e70*/  IMAD.WIDE R192, R13, 0x4, R152 ;  /* 0x000000040dc07825 */ /* 0x000fc600078e0298 */
[----:B------:R4:W-:Y:S04]  /*21e80*/  STL.64 [R1+0xb78], R2 ;  /* 0x000b780201007387 */ /* 0x0009e80000100a00 */
[----:B------:R-:W3:Y:S04]  /*21e90*/  LDL.LU.64 R152, [R1+0x7a0] ;  /* 0x0007a00001987983 */ /* 0x000ee80000300a00 */
[----:B------:R-:W3:Y:S01]  /*21ea0*/  LDL.LU.64 R176, [R1+0x798] ;  /* 0x0007980001b07983 */ /* 0x000ee20000300a00 */
[----:B----4-:R-:W-:-:S03]  /*21eb0*/  IMAD.WIDE R2, R13, 0x4, R6 ;  /* 0x000000040d027825 */ /* 0x010fc600078e0206 */
[----:B------:R-:W4:Y:S04]  /*21ec0*/  LDL.LU.64 R170, [R1+0x790] ;  /* 0x0007900001aa7983 */ /* 0x000f280000300a00 */
[----:B------:R2:W-:Y:S04]  /*21ed0*/  STL.64 [R1+0xb68], R2 ;  /* 0x000b680201007387 */ /* 0x0005e80000100a00 */
[----:B------:R-:W4:Y:S04]  /*21ee0*/  LDL.LU.64 R168, [R1+0x788] ;  /* 0x0007880001a87983 */ /* 0x000f280000300a00 */
[----:B------:R-:W4:Y:S04]  /*21ef0*/  LDL.LU.64 R160, [R1+0x780] ;  /* 0x0007800001a07983 */ /* 0x000f280000300a00 */
[----:B------:R-:W4:Y:S04]  /*21f00*/  LDL.LU.64 R158, [R1+0x778] ;  /* 0x00077800019e7983 */ /* 0x000f280000300a00 */
[----:B------:R-:W4:Y:S01]  /*21f10*/  LDL.LU.64 R6, [R1+0x770] ;  /* 0x0007700001067983 */ /* 0x000f220000300a00 */
[----:B--2---:R-:W-:-:S03]  /*21f20*/  IMAD.WIDE R2, R13, 0x4, R4 ;  /* 0x000000040d027825 */ /* 0x004fc600078e0204 */
[----:B------:R-:W2:Y:S01]  /*21f30*/  LDL.LU.64 R4, [R1+0x768] ;  /* 0x0007680001047983 */ /* 0x000ea20000300a00 */
[----:B---3--:R-:W-:-:S05]  /*21f40*/  IMAD.WIDE R8, R13, 0x4, R180 ;  /* 0x000000040d087825 */ /* 0x008fca00078e02b4 */
[----:B------:R-:W-:Y:S04]  /*21f50*/  STL.64 [R1+0xb60], R8 ;  /* 0x000b600801007387 */ /* 0x000fe80000100a00 */
[----:B------:R-:W-:Y:S04]  /*21f60*/  STL.64 [R1+0xb70], R192 ;  /* 0x000b70c001007387 */ /* 0x000fe80000100a00 */
[----:B------:R1:W-:Y:S04]  /*21f70*/  STL.64 [R1+0xb58], R2 ;  /* 0x000b580201007387 */ /* 0x0003e80000100a00 */
[----:B------:R-:W-:Y:S01]  /*21f80*/  STL.64 [R1+0xfe0], R192 ;  /* 0x000fe0c001007387 */ /* 0x000fe20000100a00 */
[----:B-1----:R-:W-:-:S04]  /*21f90*/  IMAD.WIDE R2, R13, 0x4, R174 ;  /* 0x000000040d027825 */ /* 0x002fc800078e02ae */
[C---:B------:R-:W-:Y:S01]  /*21fa0*/  IMAD.WIDE R10, R13.reuse, 0x4, R172 ;  /* 0x000000040d0a7825 */ /* 0x040fe200078e02ac */
[----:B------:R1:W-:Y:S03]  /*21fb0*/  STL.64 [R1+0xb50], R2 ;  /* 0x000b500201007387 */ /* 0x0003e60000100a00 */
[C---:B------:R-:W-:Y:S01]  /*21fc0*/  IMAD.WIDE R8, R13.reuse, 0x4, R166 ;  /* 0x000000040d087825 */ /* 0x040fe200078e02a6 */
[----:B------:R-:W-:Y:S04]  /*21fd0*/  STL.64 [R1+0xb48], R10 ;  /* 0x000b480a01007387 */ /* 0x000fe80000100a00 */
[----:B------:R3:W-:Y:S01]  /*21fe0*/  STL.64 [R1+0xb40], R8 ;  /* 0x000b400801007387 */ /* 0x0007e20000100a00 */
[----:B-1----:R-:W-:-:S05]  /*21ff0*/  IMAD.WIDE R2, R13, 0x4, R164 ;  /* 0x000000040d027825 */ /* 0x002fca00078e02a4 */
[----:B------:R1:W-:Y:S01]  /*22000*/  STL.64 [R1+0xb38], R2 ;  /* 0x000b380201007387 */ /* 0x0003e20000100a00 */
[----:B---3--:R-:W-:-:S03]  /*22010*/  IMAD.WIDE R8, R13, 0x4, R156 ;  /* 0x000000040d087825 */ /* 0x008fc600078e029c */
[----:B------:R-:W3:Y:S04]  /*22020*/  LDL.LU.64 R156, [R1+0x760] ;  /* 0x00076000019c7983 */ /* 0x000ee80000300a00 */
[----:B------:R1:W-:Y:S02]  /*22030*/  STL.64 [R1+0xb28], R8 ;  /* 0x000b280801007387 */ /* 0x0003e40000100a00 */
[C---:B-1----:R-:W-:Y:S02]  /*22040*/  IMAD.WIDE R2, R13.reuse, 0x4, R154 ;  /* 0x000000040d027825 */ /* 0x042fe400078e029a */
[----:B------:R-:W3:Y:S04]  /*22050*/  LDL.LU.64 R174, [R1+0x758] ;  /* 0x0007580001ae7983 */ /* 0x000ee80000300a00 */
[----:B------:R-:W3:Y:S01]  /*22060*/  LDL.LU.64 R172, [R1+0x750] ;  /* 0x0007500001ac7983 */ /* 0x000ee20000300a00 */
[----:B------:R-:W-:-:S03]  /*22070*/  IMAD.WIDE R190, R13, 0x4, R162 ;  /* 0x000000040dbe7825 */ /* 0x000fc600078e02a2 */
[----:B------:R1:W-:Y:S04]  /*22080*/  STL.64 [R1+0xb20], R2 ;  /* 0x000b200201007387 */ /* 0x0003e80000100a00 */
[----:B------:R-:W3:Y:S04]  /*22090*/  LDL.LU.64 R166, [R1+0x748] ;  /* 0x0007480001a67983 */ /* 0x000ee80000300a00 */
[----:B------:R-:W3:Y:S04]  /*220a0*/  LDL.LU.64 R164, [R1+0x740] ;  /* 0x0007400001a47983 */ /* 0x000ee80000300a00 */
[----:B------:R-:W3:Y:S04]  /*220b0*/  LDL.LU.64 R162, [R1+0x738] ;  /* 0x0007380001a27983 */ /* 0x000ee80000300a00 */
[----:B------:R-:W3:Y:S04]  /*220c0*/  LDL.LU.64 R154, [R1+0x730] ;  /* 0x00073000019a7983 */ /* 0x000ee80000300a00 */
[----:B------:R-:W-:Y:S04]  /*220d0*/  STL.64 [R1+0xb30], R190 ;  /* 0x000b30be01007387 */ /* 0x000fe80000100a00 */
[----:B------:R-:W-:Y:S01]  /*220e0*/  STL.64 [R1+0xfe8], R190 ;  /* 0x000fe8be01007387 */ /* 0x000fe20000100a00 */
[----:B------:R-:W-:-:S04]  /*220f0*/  IMAD.WIDE R8, R13, 0x4, R178 ;  /* 0x000000040d087825 */ /* 0x000fc800078e02b2 */
[C---:B-1----:R-:W-:Y:S02]  /*22100*/  IMAD.WIDE R2, R13.reuse, 0x4, R152 ;  /* 0x000000040d027825 */ /* 0x042fe400078e0298 */
[----:B------:R-:W3:Y:S04]  /*22110*/  LDL.LU.64 R152, [R1+0x728] ;  /* 0x0007280001987983 */ /* 0x000ee80000300a00 */
[----:B------:R1:W-:Y:S04]  /*22120*/  STL.64 [R1+0xb18], R8 ;  /* 0x000b180801007387 */ /* 0x0003e80000100a00 */
[----:B------:R4:W-:Y:S01]  /*22130*/  STL.64 [R1+0xb10], R2 ;  /* 0x000b100201007387 */ /* 0x0009e20000100a00 */
[----:B-1----:R-:W-:-:S04]  /*22140*/  IMAD.WIDE R8, R13, 0x4, R176 ;  /* 0x000000040d087825 */ /* 0x002fc800078e02b0 */
[C---:B----4-:R-:W-:Y:S01]  /*22150*/  IMAD.WIDE R2, R13.reuse, 0x4, R170 ;  /* 0x000000040d027825 */ /* 0x050fe200078e02aa */
[----:B------:R1:W-:Y:S04]  /*22160*/  STL.64 [R1+0xb08], R8 ;  /* 0x000b080801007387 */ /* 0x0003e80000100a00 */
[----:B------:R4:W-:Y:S01]  /*22170*/  STL.64 [R1+0xb00], R2 ;  /* 0x000b000201007387 */ /* 0x0009e20000100a00 */
[----:B------:R-:W-:-:S04]  /*22180*/  IMAD.WIDE R190, R13, 0x4, R168 ;  /* 0x000000040dbe7825 */ /* 0x000fc800078e02a8 */
[----:B-1----:R-:W-:-:S04]  /*22190*/  IMAD.WIDE R8, R13, 0x4, R158 ;  /* 0x000000040d087825 */ /* 0x002fc800078e029e */
[C---:B----4-:R-:W-:Y:S02]  /*221a0*/  IMAD.WIDE R2, R13.reuse, 0x4, R6 ;  /* 0x000000040d027825 */ /* 0x050fe400078e0206 */
[----:B------:R-:W4:Y:S04]  /*221b0*/  LDL.LU.64 R6, [R1+0x720] ;  /* 0x0007200001067983 */ /* 0x000f280000300a00 */
[----:B------:R-:W-:Y:S04]  /*221c0*/  STL.64 [R1+0xae8], R8 ;  /* 0x000ae80801007387 */ /* 0x000fe80000100a00 */
[----:B------:R-:W-:Y:S04]  /*221d0*/  STL.64 [R1+0xaf8], R190 ;  /* 0x000af8be01007387 */ /* 0x000fe80000100a00 */
[----:B------:R2:W-:Y:S04]  /*221e0*/  STL.64 [R1+0xae0], R2 ;  /* 0x000ae00201007387 */ /* 0x0005e80000100a00 */
[----:B------:R-:W-:Y:S01]  /*221f0*/  STL.64 [R1+0xff0], R190 ;  /* 0x000ff0be01007387 */ /* 0x000fe20000100a00 */
[----:B------:R-:W-:-:S03]  /*22200*/  IMAD.WIDE R188, R13, 0x4, R160 ;  /* 0x000000040dbc7825 */ /* 0x000fc600078e02a0 */
[----:B------:R-:W4:Y:S04]  /*22210*/  LDL.LU.64 R170, [R1+0x718] ;  /* 0x0007180001aa7983 */ /* 0x000f280000300a00 */
[----:B------:R-:W4:Y:S01]  /*22220*/  LDL.LU.64 R168, [R1+0x710] ;  /* 0x0007100001a87983 */ /* 0x000f220000300a00 */
[----:B--2---:R-:W-:-:S05]  /*22230*/  IMAD.WIDE R2, R13, 0x4, R4 ;  /* 0x000000040d027825 */ /* 0x004fca00078e0204 */
[----:B------:R1:W-:Y:S04]  /*22240*/  STL.64 [R1+0xad8], R2 ;  /* 0x000ad80201007387 */ /* 0x0003e80000100a00 */
[----:B------:R-:W2:Y:S04]  /*22250*/  LDL.LU.64 R160, [R1+0x708] ;  /* 0x0007080001a07983 */ /* 0x000ea80000300a00 */
[----:B------:R-:W2:Y:S04]  /*22260*/  LDL.LU.64 R158, [R1+0x700] ;  /* 0x00070000019e7983 */ /* 0x000ea80000300a00 */
[----:B------:R-:W2:Y:S04]  /*22270*/  LDL.LU.64 R4, [R1+0x6f8] ;  /* 0x0006f80001047983 */ /* 0x000ea80000300a00 */
[----:B------:R-:W-:Y:S04]  /*22280*/  STL.64 [R1+0xaf0], R188 ;  /* 0x000af0bc01007387 */ /* 0x000fe80000100a00 */
[----:B------:R1:W-:Y:S01]  /*22290*/  STL.64 [R1+0xff8], R188 ;  /* 0x000ff8bc01007387 */ /* 0x0003e20000100a00 */
[----:B---3--:R-:W-:-:S03]  /*222a0*/  IMAD.WIDE R8, R13, 0x4, R156 ;  /* 0x000000040d087825 */ /* 0x008fc600078e029c */
[----:B------:R-:W3:Y:S01]  /*222b0*/  LDL.LU.64 R156, [R1+0x6f0] ;  /* 0x0006f000019c7983 */ /* 0x000ee20000300a00 */
[----:B-1----:R-:W-:-:S03]  /*222c0*/  IMAD.WIDE R2, R13, 0x4, R174 ;  /* 0x000000040d027825 */ /* 0x002fc600078e02ae */
[----:B------:R-:W-:Y:S01]  /*222d0*/  STL.64 [R1+0xad0], R8 ;  /* 0x000ad00801007387 */ /* 0x000fe20000100a00 */
[----:B------:R-:W-:-:S03]  /*222e0*/  IMAD.WIDE R188, R13, 0x4, R172 ;  /* 0x000000040dbc7825 */ /* 0x000fc600078e02ac */
[----:B------:R1:W-:Y:S04]  /*222f0*/  STL.64 [R1+0xac8], R2 ;  /* 0x000ac80201007387 */ /* 0x0003e80000100a00 */
[----:B------:R-:W-:Y:S01]  /*22300*/  STL.64 [R1+0xac0], R188 ;  /* 0x000ac0bc01007387 */ /* 0x000fe20000100a00 */
[----:B------:R-:W-:-:S03]  /*22310*/  IMAD.WIDE R192, R13, 0x4, R166 ;  /* 0x000000040dc07825 */ /* 0x000fc600078e02a6 */
[----:B------:R-:W-:Y:S01]  /*22320*/  STL.64 [R1+0x10b0], R188 ;  /* 0x0010b0bc01007387 */ /* 0x000fe20000100a00 */
[----:B-1----:R-:W-:-:S05]  /*22330*/  IMAD.WIDE R2, R13, 0x4, R162 ;  /* 0x000000040d027825 */ /* 0x002fca00078e02a2 */
[----:B------:R1:W-:Y:S04]  /*22340*/  STL.64 [R1+0xaa8], R2 ;  /* 0x000aa80201007387 */ /* 0x0003e80000100a00 */
[----:B------:R-:W3:Y:S04]  /*22350*/  LDL.LU.64 R178, [R1+0x6e8] ;  /* 0x0006e80001b27983 */ /* 0x000ee80000300a00 */
[----:B------:R-:W-:Y:S01]  /*22360*/  STL.64 [R1+0xab8], R192 ;  /* 0x000ab8c001007387 */ /* 0x000fe20000100a00 */
[----:B-1----:R-:W-:-:S05]  /*22370*/  IMAD.WIDE R2, R13, 0x4, R154 ;  /* 0x000000040d027825 */ /* 0x002fca00078e029a */
[----:B------:R1:W-:Y:S04]  /*22380*/  STL.64 [R1+0xaa0], R2 ;  /* 0x000aa00201007387 */ /* 0x0003e80000100a00 */
[----:B------:R-:W-:Y:S04]  /*22390*/  STL.64 [R1+0x1000], R192 ;  /* 0x001000c001007387 */ /* 0x000fe80000100a00 */
[----:B------:R-:W3:Y:S01]  /*223a0*/  LDL.LU.64 R172, [R1+0x6e0] ;  /* 0x0006e00001ac7983 */ /* 0x000ee20000300a00 */
[----:B-1----:R-:W-:-:S03]  /*223b0*/  IMAD.WIDE R2, R13, 0x4, R152 ;  /* 0x000000040d027825 */ /* 0x002fc600078e0298 */
[----:B------:R-:W3:Y:S04]  /*223c0*/  LDL.LU.64 R166, [R1+0x6d8] ;  /* 0x0006d80001a67983 */ /* 0x000ee80000300a00 */
[----:B------:R1:W-:Y:S04]  /*223d0*/  STL.64 [R1+0xa98], R2 ;  /* 0x000a980201007387 */ /* 0x0003e80000100a00 */
[----:B------:R-:W3:Y:S01]  /*223e0*/  LDL.LU.64 R154, [R1+0x6d0] ;  /* 0x0006d000019a7983 */ /* 0x000ee20000300a00 */
[----:B------:R-:W-:-:S03]  /*223f0*/  IMAD.WIDE R186, R13, 0x4, R164 ;  /* 0x000000040dba7825 */ /* 0x000fc600078e02a4 */
[----:B------:R-:W3:Y:S04]  /*22400*/  LDL.LU.64 R164, [R1+0x6c8] ;  /* 0x0006c80001a47983 */ /* 0x000ee80000300a00 */
[----:B------:R-:W3:Y:S04]  /*22410*/  LDL.LU.64 R162, [R1+0x6c0] ;  /* 0x0006c00001a27983 */ /* 0x000ee80000300a00 */
[----:B------:R-:W3:Y:S04]  /*22420*/  LDL.LU.64 R152, [R1+0x6b8] ;  /* 0x0006b80001987983 */ /* 0x000ee80000300a00 */
[----:B------:R-:W-:Y:S04]  /*22430*/  STL.64 [R1+0xab0], R186 ;  /* 0x000ab0ba01007387 */ /* 0x000fe80000100a00 */
[----:B------:R-:W-:Y:S01]  /*22440*/  STL.64 [R1+0x1008], R186 ;  /* 0x001008ba01007387 */ /* 0x000fe20000100a00 */
[----:B----4-:R-:W-:-:S03]  /*22450*/  IMAD.WIDE R8, R13, 0x4, R6 ;  /* 0x000000040d087825 */ /* 0x010fc600078e0206 */
[----:B------:R-:W4:Y:S04]  /*22460*/  LDL.LU.64 R6, [R1+0x6b0] ;  /* 0x0006b00001067983 */ /* 0x000f280000300a00 */
[----:B------:R-:W-:Y:S01]  /*22470*/  STL.64 [R1+0xa90], R8 ;  /* 0x000a900801007387 */ /* 0x000fe20000100a00 */
[----:B-1----:R-:W-:-:S05]  /*22480*/  IMAD.WIDE R2, R13, 0x4, R170 ;  /* 0x000000040d027825 */ /* 0x002fca00078e02aa */
[----:B------:R2:W-:Y:S02]  /*22490*/  STL.64 [R1+0xa88], R2 ;  /* 0x000a880201007387 */ /* 0x0005e40000100a00 */
[C---:B--2---:R-:W-:Y:S02]  /*224a0*/  IMAD.WIDE R2, R13.reuse, 0x4, R4 ;  /* 0x000000040d027825 */ /* 0x044fe400078e0204 */
[----:B------:R-:W2:Y:S02]  /*224b0*/  LDL.LU.64 R4, [R1+0x6a8] ;  /* 0x0006a80001047983 */ /* 0x000ea40000300a00 */
[----:B------:R-:W-:-:S05]  /*224c0*/  IMAD.WIDE R186, R13, 0x4, R168 ;  /* 0x000000040dba7825 */ /* 0x000fca00078e02a8 */
[----:B------:R-:W-:Y:S04]  /*224d0*/  STL.64 [R1+0xa80], R186 ;  /* 0x000a80ba01007387 */ /* 0x000fe80000100a00 */
[----:B------:R3:W-:Y:S01]  /*224e0*/  STL.64 [R1+0xa68], R2 ;  /* 0x000a680201007387 */ /* 0x0007e20000100a00 */
[----:B------:R-:W-:-:S03]  /*224f0*/  IMAD.WIDE R194, R13, 0x4, R160 ;  /* 0x000000040dc27825 */ /* 0x000fc600078e02a0 */
[----:B------:R-:W-:Y:S04]  /*22500*/  STL.64 [R1+0x10b8], R186 ;  /* 0x0010b8ba01007387 */ /* 0x000fe80000100a00 */
[----:B------:R-:W2:Y:S04]  /*22510*/  LDL.LU.64 R176, [R1+0x6a0] ;  /* 0x0006a00001b07983 */ /* 0x000ea80000300a00 */
[----:B------:R-:W2:Y:S01]  /*22520*/  LDL.LU.64 R160, [R1+0x698] ;  /* 0x0006980001a07983 */ /* 0x000ea20000300a00 */
[----:B------:R-:W-:-:S04]  /*22530*/  IMAD.WIDE R184, R13, 0x4, R158 ;  /* 0x000000040db87825 */ /* 0x000fc800078e029e */
[----:B---3--:R-:W-:-:S05]  /*22540*/  IMAD.WIDE R2, R13, 0x4, R156 ;  /* 0x000000040d027825 */ /* 0x008fca00078e029c */
[----:B------:R1:W-:Y:S04]  /*22550*/  STL.64 [R1+0xa60], R2 ;  /* 0x000a600201007387 */ /* 0x0003e80000100a00 */
[----:B------:R-:W3:Y:S04]  /*22560*/  LDL.LU.64 R174, [R1+0x690] ;  /* 0x0006900001ae7983 */ /* 0x000ee80000300a00 */
[----:B------:R-:W3:Y:S04]  /*22570*/  LDL.LU.64 R170, [R1+0x688] ;  /* 0x0006880001aa7983 */ /* 0x000ee80000300a00 */
[----:B------:R-:W3:Y:S04]  /*22580*/  LDL.LU.64 R168, [R1+0x680] ;  /* 0x0006800001a87983 */ /* 0x000ee80000300a00 */
[----:B------:R-:W3:Y:S04]  /*22590*/  LDL.LU.64 R158, [R1+0x678] ;  /* 0x00067800019e7983 */ /* 0x000ee80000300a00 */
[----:B------:R-:W3:Y:S04]  /*225a0*/  LDL.LU.64 R156, [R1+0x670] ;  /* 0x00067000019c7983 */ /* 0x000ee80000300a00 */
[----:B------:R-:W-:Y:S04]  /*225b0*/  STL.64 [R1+0xa78], R194 ;  /* 0x000a78c201007387 */ /* 0x000fe80000100a00 */
[----:B------:R-:W-:Y:S01]  /*225c0*/  STL.64 [R1+0x1010], R194 ;  /* 0x001010c201007387 */ /* 0x000fe20000100a00 */
[----:B-1----:R-:W-:-:S03]  /*225d0*/  IMAD.WIDE R2, R13, 0x4, R178 ;  /* 0x000000040d027825 */ /* 0x002fc600078e02b2 */
[----:B------:R-:W-:Y:S04]  /*225e0*/  STL.64 [R1+0xa70], R184 ;  /* 0x000a70b801007387 */ /* 0x000fe80000100a00 */
[----:B------:R-:W-:Y:S04]  /*225f0*/  STL.64 [R1+0x1018], R184 ;  /* 0x001018b801007387 */ /* 0x000fe80000100a00 */
[----:B------:R1:W-:Y:S01]  /*22600*/  STL.64 [R1+0xa58], R2 ;  /* 0x000a580201007387 */ /* 0x0003e20000100a00 */
[----:B------:R-:W-:-:S04]  /*22610*/  IMAD.WIDE R10, R13, 0x4, R172 ;  /* 0x000000040d0a7825 */ /* 0x000fc800078e02ac */
[C---:B------:R-:W-:Y:S01]  /*22620*/  IMAD.WIDE R8, R13.reuse, 0x4, R166 ;  /* 0x000000040d087825 */ /* 0x040fe200078e02a6 */
[----:B------:R-:W-:Y:S03]  /*22630*/  STL.64 [R1+0xa50], R10 ;  /* 0x000a500a01007387 */ /* 0x000fe60000100a00 */
[C---:B-1----:R-:W-:Y:S02]  /*22640*/  IMAD.WIDE R2, R13.reuse, 0x4, R154 ;  /* 0x000000040d027825 */ /* 0x042fe400078e029a */
[----:B------:R-:W3:Y:S04]  /*22650*/  LDL.LU.64 R154, [R1+0x668] ;  /* 0x00066800019a7983 */ /* 0x000ee80000300a00 */
[----:B------:R-:W-:Y:S04]  /*22660*/  STL.64 [R1+0xa48], R8 ;  /* 0x000a480801007387 */ /* 0x000fe80000100a00 */
[----:B------:R1:W-:Y:S04]  /*22670*/  STL.64 [R1+0xa40], R2 ;  /* 0x000a400201007387 */ /* 0x0003e80000100a00 */
[----:B------:R-:W3:Y:S01]  /*22680*/  LDL.LU.64 R166, [R1+0x350] ;  /* 0x0003500001a67983 */ /* 0x000ee20000300a00 */
[----:B-1----:R-:W-:-:S03]  /*22690*/  IMAD.WIDE R2, R13, 0x4, R152 ;  /* 0x000000040d027825 */ /* 0x002fc600078e0298 */
[----:B------:R-:W3:Y:S04]  /*226a0*/  LDL.LU.64 R152, [R1+0x348] ;  /* 0x0003480001987983 */ /* 0x000ee80000300a00 */
[----:B------:R4:W-:Y:S01]  /*226b0*/  STL.64 [R1+0xa28], R2 ;  /* 0x000a280201007387 */ /* 0x0009e20000100a00 */
[----:B------:R-:W-:-:S03]  /*226c0*/  IMAD.WIDE R196, R13, 0x4, R164 ;  /* 0x000000040dc47825 */ /* 0x000fc600078e02a4 */
[----:B------:R-:W3:Y:S04]  /*226d0*/  LDL.LU.64 R172, [R1+0x340] ;  /* 0x0003400001ac7983 */ /* 0x000ee80000300a00 */
[----:B------:R-:W3:Y:S01]  /*226e0*/  LDL.LU.64 R164, [R1+0x338] ;  /* 0x0003380001a47983 */ /* 0x000ee20000300a00 */
[----:B----4-:R-:W-:-:S05]  /*226f0*/  IMAD.WIDE R2, R13, 0x4, R6 ;  /* 0x000000040d027825 */ /* 0x010fca00078e0206 */
[----:B------:R2:W-:Y:S04]  /*22700*/  STL.64 [R1+0xa20], R2 ;  /* 0x000a200201007387 */ /* 0x0005e80000100a00 */
[----:B------:R-:W4:Y:S01]  /*22710*/  LDL.LU.64 R6, [R1+0x330] ;  /* 0x0003300001067983 */ /* 0x000f220000300a00 */
[----:B------:R-:W-:-:S03]  /*22720*/  IMAD.WIDE R8, R13, 0x4, R162 ;  /* 0x000000040d087825 */ /* 0x000fc600078e02a2 */
[----:B------:R-:W-:Y:S04]  /*22730*/  STL.64 [R1+0xa38], R196 ;  /* 0x000a38c401007387 */ /* 0x000fe80000100a00 */
[----:B------:R-:W-:Y:S04]  /*22740*/  STL.64 [R1+0x1020], R196 ;  /* 0x001020c401007387 */ /* 0x000fe80000100a00 */
[----:B------:R-:W4:Y:S01]  /*22750*/  LDL.LU.64 R162, [R1+0x328] ;  /* 0x0003280001a27983 */ /* 0x000f220000300a00 */
[----:B--2---:R-:W-:-:S03]  /*22760*/  IMAD.WIDE R2, R13, 0x4, R4 ;  /* 0x000000040d027825 */ /* 0x004fc600078e0204 */
[----:B------:R-:W2:Y:S04]  /*22770*/  LDL.LU.64 R4, [R1+0x320] ;  /* 0x0003200001047983 */ /* 0x000ea80000300a00 */
[----:B------:R1:W-:Y:S04]  /*22780*/  STL.64 [R1+0xa18], R2 ;  /* 0x000a180201007387 */ /* 0x0003e80000100a00 */
[----:B------:R-:W-:Y:S04]  /*22790*/  STL.64 [R1+0xa30], R8 ;  /* 0x000a300801007387 */ /* 0x000fe80000100a00 */
[----:B------:R1:W-:Y:S02]  /*227a0*/  STL.64 [R1+0x1028], R8 ;  /* 0x0010280801007387 */ /* 0x0003e40000100a00 */
[----:B-1----:R-:W-:-:S04]  /*227b0*/  IMAD.WIDE R2, R13, 0x4, R176 ;  /* 0x000000040d027825 */ /* 0x002fc800078e02b0 */
[C---:B------:R-:W-:Y:S02]  /*227c0*/  IMAD.WIDE R8, R13.reuse, 0x4, R160 ;  /* 0x000000040d087825 */ /* 0x040fe400078e02a0 */
[----:B------:R-:W2:Y:S04]  /*227d0*/  LDL.LU.64 R160, [R1+0x318] ;  /* 0x0003180001a07983 */ /* 0x000ea80000300a00 */
[----:B------:R3:W-:Y:S04]  /*227e0*/  STL.64 [R1+0xa10], R2 ;  /* 0x000a100201007387 */ /* 0x0007e80000100a00 */
[----:B------:R1:W-:Y:S01]  /*227f0*/  STL.64 [R1+0xa08], R8 ;  /* 0x000a080801007387 */ /* 0x0003e20000100a00 */
[----:B---3--:R-:W-:-:S05]  /*22800*/  IMAD.WIDE R2, R13, 0x4, R174 ;  /* 0x000000040d027825 */ /* 0x008fca00078e02ae */
[----:B------:R3:W-:Y:S01]  /*22810*/  STL.64 [R1+0xa00], R2 ;  /* 0x000a000201007387 */ /* 0x0007e20000100a00 */
[----:B------:R-:W-:-:S03]  /*22820*/  IMAD.WIDE R198, R13, 0x4, R170 ;  /* 0x000000040dc67825 */ /* 0x000fc600078e02aa */
[----:B------:R-:W2:Y:S01]  /*22830*/  LDL.LU.64 R170, [R1+0x310] ;  /* 0x0003100001aa7983 */ /* 0x000ea20000300a00 */
[----:B-1----:R-:W-:-:S04]  /*22840*/  IMAD.WIDE R8, R13, 0x4, R158 ;  /* 0x000000040d087825 */ /* 0x002fc800078e029e */
[C---:B---3--:R-:W-:Y:S01]  /*22850*/  IMAD.WIDE R2, R13.reuse, 0x4, R156 ;  /* 0x000000040d027825 */ /* 0x048fe200078e029c */
[----:B------:R-:W-:Y:S03]  /*22860*/  STL.64 [R1+0x9e8], R8 ;  /* 0x0009e80801007387 */ /* 0x000fe60000100a00 */
[C---:B------:R-:W-:Y:S02]  /*22870*/  IMAD.WIDE R182, R13.reuse, 0x4, R168 ;  /* 0x000000040db67825 */ /* 0x040fe400078e02a8 */
[----:B------:R-:W3:Y:S04]  /*22880*/  LDL.LU.64 R168, [R1+0x308] ;  /* 0x0003080001a87983 */ /* 0x000ee80000300a00 */
[----:B------:R1:W-:Y:S04]  /*22890*/  STL.64 [R1+0x9e0], R2 ;  /* 0x0009e00201007387 */ /* 0x0003e80000100a00 */
[----:B------:R-:W3:Y:S04]  /*228a0*/  LDL.LU.64 R158, [R1+0x300] ;  /* 0x00030000019e7983 */ /* 0x000ee80000300a00 */
[----:B------:R-:W3:Y:S04]  /*228b0*/  LDL.LU.64 R156, [R1+0x2f8] ;  /* 0x0002f800019c7983 */ /* 0x000ee80000300a00 */
[----:B------:R-:W-:Y:S04]  /*228c0*/  STL.64 [R1+0x9f8], R198 ;  /* 0x0009f8c601007387 */ /* 0x000fe80000100a00 */
[----:B------:R-:W-:Y:S01]  /*228d0*/  STL.64 [R1+0x1030], R198 ;  /* 0x001030c601007387 */ /* 0x000fe20000100a00 */
[----:B-1----:R-:W-:-:S03]  /*228e0*/  IMAD.WIDE R2, R13, 0x4, R154 ;  /* 0x000000040d027825 */ /* 0x002fc600078e029a */
[----:B------:R-:W3:Y:S04]  /*228f0*/  LDL.LU.64 R154, [R1+0x2f0] ;  /* 0x0002f000019a7983 */ /* 0x000ee80000300a00 */
[----:B------:R-:W-:Y:S04]  /*22900*/  STL.64 [R1+0x9f0], R182 ;  /* 0x0009f0b601007387 */ /* 0x000fe80000100a00 */
[----:B------:R1:W-:Y:S04]  /*22910*/  STL.64 [R1+0x9d8], R2 ;  /* 0x0009d80201007387 */ /* 0x0003e80000100a00 */
[----:B------:R-:W-:Y:S01]  /*22920*/  STL.64 [R1+0x1038], R182 ;  /* 0x001038b601007387 */ /* 0x000fe20000100a00 */
[----:B-1----:R-:W-:-:S03]  /*22930*/  IMAD.WIDE R2, R13, 0x4, R166 ;  /* 0x000000040d027825 */ /* 0x002fc600078e02a6 */
[----:B------:R-:W3:Y:S01]  /*22940*/  LDL.LU.64 R166, [R1+0x2e8] ;  /* 0x0002e80001a67983 */ /* 0x000ee20000300a00 */
[----:B------:R-:W-:-:S03]  /*22950*/  IMAD.WIDE R194, R13, 0x4, R152 ;  /* 0x000000040dc27825 */ /* 0x000fc600078e0298 */
[----:B------:R1:W-:Y:S04]  /*22960*/  STL.64 [R1+0x9d0], R2 ;  /* 0x0009d00201007387 */ /* 0x0003e80000100a00 */
[----:B------:R-:W3:Y:S01]  /*22970*/  LDL.LU.64 R152, [R1+0x2e0] ;  /* 0x0002e00001987983 */ /* 0x000ee20000300a00 */
[----:B-1----:R-:W-:-:S05]  /*22980*/  IMAD.WIDE R2, R13, 0x4, R172 ;  /* 0x000000040d027825 */ /* 0x002fca00078e02ac */
[----:B------:R2:W-:Y:S01]  /*22990*/  STL.64 [R1+0x9c0], R2 ;  /* 0x0009c00201007387 */ /* 0x0005e20000100a00 */
[----:B----4-:R-:W-:-:S03]  /*229a0*/  IMAD.WIDE R180, R13, 0x4, R6 ;  /* 0x000000040db47825 */ /* 0x010fc600078e0206 */
[----:B------:R-:W4:Y:S04]  /*229b0*/  LDL.LU.64 R6, [R1+0x2d8] ;  /* 0x0002d80001067983 */ /* 0x000f280000300a00 */
[----:B------:R-:W-:Y:S04]  /*229c0*/  STL.64 [R1+0x9c8], R194 ;  /* 0x0009c8c201007387 */ /* 0x000fe80000100a00 */
[----:B------:R-:W-:Y:S01]  /*229d0*/  STL.64 [R1+0x1100], R194 ;  /* 0x001100c201007387 */ /* 0x000fe20000100a00 */
[----:B--2---:R-:W-:-:S03]  /*229e0*/  IMAD.WIDE R2, R13, 0x4, R4 ;  /* 0x000000040d027825 */ /* 0x004fc600078e0204 */
[----:B------:R-:W2:Y:S01]  /*229f0*/  LDL.LU.64 R4, [R1+0x2d0] ;  /* 0x0002d00001047983 */ /* 0x000ea20000300a00 */
[----:B------:R-:W-:-:S04]  /*22a00*/  IMAD.WIDE R8, R13, 0x4, R162 ;  /* 0x000000040d087825 */ /* 0x000fc800078e02a2 */
[C---:B------:R-:W-:Y:S01]  /*22a10*/  IMAD.WIDE R200, R13.reuse, 0x4, R164 ;  /* 0x000000040dc87825 */ /* 0x040fe200078e02a4 */
[----:B------:R-:W-:Y:S04]  /*22a20*/  STL.64 [R1+0x9a8], R8 ;  /* 0x0009a80801007387 */ /* 0x000fe80000100a00 */
[----:B------:R-:W-:Y:S04]  /*22a30*/  STL.64 [R1+0x9b8], R200 ;  /* 0x0009b8c801007387 */ /* 0x000fe80000100a00 */
[----:B------:R1:W-:Y:S04]  /*22a40*/  STL.64 [R1+0x9a0], R2 ;  /* 0x0009a00201007387 */ /* 0x0003e80000100a00 */
[----:B------:R-:W-:Y:S04]  /*22a50*/  STL.64 [R1+0x1040], R200 ;  /* 0x001040c801007387 */ /* 0x000fe80000100a00 */
[----:B------:R-:W2:Y:S04]  /*22a60*/  LDL.LU.64 R164, [R1+0x2c8] ;  /* 0x0002c80001a47983 */ /* 0x000ea80000300a00 */
[----:B------:R-:W2:Y:S01]  /*22a70*/  LDL.LU.64 R162, [R1+0x2c0] ;  /* 0x0002c00001a27983 */ /* 0x000ea20000300a00 */
[----:B-1----:R-:W-:-:S05]  /*22a80*/  IMAD.WIDE R2, R13, 0x4, R160 ;  /* 0x000000040d027825 */ /* 0x002fca00078e02a0 */
[----:B------:R3:W-:Y:S04]  /*22a90*/  STL.64 [R1+0x998], R2 ;  /* 0x0009980201007387 */ /* 0x0007e80000100a00 */
[----:B------:R-:W2:Y:S04]  /*22aa0*/  LDL.LU.64 R160, [R1+0x2b8] ;  /* 0x0002b80001a07983 */ /* 0x000ea80000300a00 */
[----:B------:R-:W-:Y:S04]  /*22ab0*/  STL.64 [R1+0x9b0], R180 ;  /* 0x0009b0b401007387 */ /* 0x000fe80000100a00 */
[----:B------:R-:W-:Y:S01]  /*22ac0*/  STL.64 [R1+0x1048], R180 ;  /* 0x001048b401007387 */ /* 0x000fe20000100a00 */
[----:B------:R-:W-:-:S04]  /*22ad0*/  IMAD.WIDE R194, R13, 0x4, R170 ;  /* 0x000000040dc27825 */ /* 0x000fc800078e02aa */
[C---:B---3--:R-:W-:Y:S02]  /*22ae0*/  IMAD.WIDE R2, R13.reuse, 0x4, R158 ;  /* 0x000000040d027825 */ /* 0x048fe400078e029e */
[----:B------:R-:W3:Y:S02]  /*22af0*/  LDL.LU.64 R158, [R1+0x2b0] ;  /* 0x0002b000019e7983 */ /* 0x000ee40000300a00 */
[C---:B------:R-:W-:Y:S02]  /*22b00*/  IMAD.WIDE R202, R13.reuse, 0x4, R156 ;  /* 0x000000040dca7825 */ /* 0x040fe400078e029c */
[----:B------:R1:W-:Y:S04]  /*22b10*/  STL.64 [R1+0x980], R2 ;  /* 0x0009800201007387 */ /* 0x0003e80000100a00 */
[----:B------:R-:W-:Y:S04]  /*22b20*/  STL.64 [R1+0x990], R194 ;  /* 0x000990c201007387 */ /* 0x000fe80000100a00 */
[----:B------:R-:W-:Y:S04]  /*22b30*/  STL.64 [R1+0x11a8], R194 ;  /* 0x0011a8c201007387 */ /* 0x000fe80000100a00 */
[----:B------:R-:W3:Y:S01]  /*22b40*/  LDL.LU.64 R156, [R1+0x2a8] ;  /* 0x0002a800019c7983 */ /* 0x000ee20000300a00 */
[----:B------:R-:W-:-:S04]  /*22b50*/  IMAD.WIDE R192, R13, 0x4, R168 ;  /* 0x000000040dc07825 */ /* 0x000fc800078e02a8 */
[C---:B------:R-:W-:Y:S02]  /*22b60*/  IMAD.WIDE R178, R13.reuse, 0x4, R154 ;  /* 0x000000040db27825 */ /* 0x040fe400078e029a */
[----:B------:R-:W3:Y:S04]  /*22b70*/  LDL.LU.64 R154, [R1+0x2a0] ;  /* 0x0002a000019a7983 */ /* 0x000ee80000300a00 */
[----:B------:R-:W-:Y:S04]  /*22b80*/  STL.64 [R1+0x988], R192 ;  /* 0x000988c001007387 */ /* 0x000fe80000100a00 */
[----:B------:R-:W-:Y:S01]  /*22b90*/  STL.64 [R1+0x1108], R192 ;  /* 0x001108c001007387 */ /* 0x000fe20000100a00 */
[----:B------:R-:W-:-:S04]  /*22ba0*/  IMAD.WIDE R8, R13, 0x4, R166 ;  /* 0x000000040d087825 */ /* 0x000fc800078e02a6 */
[C---:B-1----:R-:W-:Y:S02]  /*22bb0*/  IMAD.WIDE R2, R13.reuse, 0x4, R152 ;  /* 0x000000040d027825 */ /* 0x042fe400078e0298 */
[----:B------:R-:W3:Y:S04]  /*22bc0*/  LDL.LU.64 R152, [R1+0x298] ;  /* 0x0002980001987983 */ /* 0x000ee80000300a00 */
[----:B------:R-:W-:Y:S04]  /*22bd0*/  STL.64 [R1+0x968], R8 ;  /* 0x0009680801007387 */ /* 0x000fe80000100a00 */
[----:B------:R-:W-:Y:S04]  /*22be0*/  STL.64 [R1+0x978], R202 ;  /* 0x000978ca01007387 */ /* 0x000fe80000100a00 */
[----:B------:R4:W-:Y:S04]  /*22bf0*/  STL.64 [R1+0x960], R2 ;  /* 0x0009600201007387 */ /* 0x0009e80000100a00 */
[----:B------:R-:W-:Y:S04]  /*22c00*/  STL.64 [R1+0x1050], R202 ;  /* 0x001050ca01007387 */ /* 0x000fe80000100a00 */
[----:B------:R-:W3:Y:S01]  /*22c10*/  LDL.LU.64 R172, [R1+0x290] ;  /* 0x0002900001ac7983 */ /* 0x000ee20000300a00 */
[----:B----4-:R-:W-:-:S03]  /*22c20*/  IMAD.WIDE R2, R13, 0x4, R6 ;  /* 0x000000040d027825 */ /* 0x010fc600078e0206 */
[----:B------:R-:W4:Y:S04]  /*22c30*/  LDL.LU.64 R6, [R1+0x288] ;  /* 0x0002880001067983 */ /* 0x000f280000300a00 */
[----:B------:R1:W-:Y:S04]  /*22c40*/  STL.64 [R1+0x958], R2 ;  /* 0x0009580201007387 */ /* 0x0003e80000100a00 */
[----:B------:R-:W4:Y:S04]  /*22c50*/  LDL.LU.64 R170, [R1+0x280] ;  /* 0x0002800001aa7983 */ /* 0x000f280000300a00 */
[----:B------:R-:W4:Y:S04]  /*22c60*/  LDL.LU.64 R168, [R1+0x278] ;  /* 0x0002780001a87983 */ /* 0x000f280000300a00 */
[----:B------:R-:W-:Y:S04]  /*22c70*/  STL.64 [R1+0x970], R178 ;  /* 0x000970b201007387 */ /* 0x000fe80000100a00 */
[----:B------:R-:W-:Y:S01]  /*22c80*/  STL.64 [R1+0x1058], R178 ;  /* 0x001058b201007387 */ /* 0x000fe20000100a00 */
[----:B--2---:R-:W-:-:S03]  /*22c90*/  IMAD.WIDE R192, R13, 0x4, R4 ;  /* 0x000000040dc07825 */ /* 0x004fc600078e0204 */
[----:B------:R-:W2:Y:S04]  /*22ca0*/  LDL.LU.64 R4, [R1+0x270] ;  /* 0x0002700001047983 */ /* 0x000ea80000300a00 */
[----:B------:R-:W2:Y:S01]  /*22cb0*/  LDL.LU.64 R166, [R1+0x268] ;  /* 0x0002680001a67983 */ /* 0x000ea20000300a00 */
[----:B-1----:R-:W-:-:S04]  /*22cc0*/  IMAD.WIDE R2, R13, 0x4, R162 ;  /* 0x000000040d027825 */ /* 0x002fc800078e02a2 */
[C---:B------:R-:W-:Y:S01]  /*22cd0*/  IMAD.WIDE R190, R13.reuse, 0x4, R164 ;  /* 0x000000040dbe7825 */ /* 0x040fe200078e02a4 */
[----:B------:R1:W-:Y:S04]  /*22ce0*/  STL.64 [R1+0x940], R2 ;  /* 0x0009400201007387 */ /* 0x0003e80000100a00 */
[----:B------:R-:W2:Y:S04]  /*22cf0*/  LDL.LU.64 R164, [R1+0x260] ;  /* 0x0002600001a47983 */ /* 0x000ea80000300a00 */
[----:B------:R-:W2:Y:S01]  /*22d00*/  LDL.LU.64 R162, [R1+0x258] ;  /* 0x0002580001a27983 */ /* 0x000ea20000300a00 */
[----:B------:R-:W-:-:S03]  /*22d10*/  IMAD.WIDE R14, R13, 0x4, R160 ;  /* 0x000000040d0e7825 */ /* 0x000fc600078e02a0 */
[----:B------:R-:W-:Y:S04]  /*22d20*/  STL.64 [R1+0x950], R192 ;  /* 0x000950c001007387 */ /* 0x000fe80000100a00 */
[----:B------:R-:W-:Y:S04]  /*22d30*/  STL.64 [R1+0x11b0], R192 ;  /* 0x0011b0c001007387 */ /* 0x000fe80000100a00 */
[----:B------:R-:W2:Y:S01]  /*22d40*/  LDL.LU.64 R160, [R1+0x250] ;  /* 0x0002500001a07983 */ /* 0x000ea20000300a00 */
[----:B---3--:R-:W-:-:S03]  /*22d50*/  IMAD.WIDE R176, R13, 0x4, R158 ;  /* 0x000000040db07825 */ /* 0x008fc600078e029e */
[----:B------:R-:W3:Y:S04]  /*22d60*/  LDL.LU.64 R158, [R1+0x248] ;  /* 0x00024800019e7983 */ /* 0x000ee80000300a00 */
[----:B------:R-:W-:Y:S04]  /*22d70*/  STL.64 [R1+0x948], R190 ;  /* 0x000948be01007387 */ /* 0x000fe80000100a00 */
[----:B------:R-:W-:Y:S01]  /*22d80*/  STL.64 [R1+0x1110], R190 ;  /* 0x001110be01007387 */ /* 0x000fe20000100a00 */
[----:B------:R-:W-:-:S03]  /*22d90*/  IMAD.WIDE R8, R13, 0x4, R156 ;  /* 0x000000040d087825 */ /* 0x000fc600078e029c */
[----:B------:R-:W3:Y:S04]  /*22da0*/  LDL.LU.64 R156, [R1+0x240] ;  /* 0x00024000019c7983 */ /* 0x000ee80000300a00 */
[----:B------:R-:W-:Y:S01]  /*22db0*/  STL.64 [R1+0x928], R8 ;  /* 0x0009280801007387 */ /* 0x000fe20000100a00 */
[----:B-1----:R-:W-:-:S03]  /*22dc0*/  IMAD.WIDE R2, R13, 0x4, R154 ;  /* 0x000000040d027825 */ /* 0x002fc600078e029a */
[----:B------:R-:W3:Y:S04]  /*22dd0*/  LDL.LU.64 R154, [R1+0x238] ;  /* 0x00023800019a7983 */ /* 0x000ee80000300a00 */
[----:B------:R1:W-:Y:S04]  /*22de0*/  STL.64 [R1+0x920], R2 ;  /* 0x0009200201007387 */ /* 0x0003e80000100a00 */
[----:B------:R-:W-:Y:S04]  /*22df0*/  STL.64 [R1+0x938], R14 ;  /* 0x0009380e01007387 */ /* 0x000fe80000100a00 */
[----:B------:R-:W-:Y:S01]  /*22e00*/  STL.64 [R1+0x1060], R14 ;  /* 0x0010600e01007387 */ /* 0x000fe20000100a00 */
[----:B-1----:R-:W-:-:S03]  /*22e10*/  IMAD.WIDE R2, R13, 0x4, R152 ;  /* 0x000000040d027825 */ /* 0x002fc600078e0298 */
[----:B------:R-:W3:Y:S04]  /*22e20*/  LDL.LU.64 R152, [R1+0x230] ;  /* 0x0002300001987983 */ /* 0x000ee80000300a00 */
[----:B------:R-:W-:Y:S04]  /*22e30*/  STL.64 [R1+0x930], R176 ;  /* 0x000930b001007387 */ /* 0x000fe80000100a00 */
[----:B------:R1:W-:Y:S04]  /*22e40*/  STL.64 [R1+0x918], R2 ;  /* 0x0009180201007387 */ /* 0x0003e80000100a00 */
[----:B------:R-:W-:Y:S01]  /*22e50*/  STL.64 [R1+0x1068], R176 ;  /* 0x001068b001007387 */ /* 0x000fe20000100a00 */
[----:B----4-:R-:W-:-:S03]  /*22e60*/  IMAD.WIDE R188, R13, 0x4, R6 ;  /* 0x000000040dbc7825 */ /* 0x010fc600078e0206 */
[----:B------:R-:W4:Y:S01]  /*22e70*/  LDL.LU.64 R6, [R1+0x228] ;  /* 0x0002280001067983 */ /* 0x000f220000300a00 */
[----:B------:R-:W-:-:S04]  /*22e80*/  IMAD.WIDE R190, R13, 0x4, R172 ;  /* 0x000000040dbe7825 */ /* 0x000fc800078e02ac */
[C---:B-1----:R-:W-:Y:S01]  /*22e90*/  IMAD.WIDE R2, R13.reuse, 0x4, R170 ;  /* 0x000000040d027825 */ /* 0x042fe200078e02aa */
[----:B------:R-:W-:Y:S04]  /*22ea0*/  STL.64 [R1+0x910], R190 ;  /* 0x000910be01007387 */ /* 0x000fe80000100a00 */
[----:B------:R1:W-:Y:S04]  /*22eb0*/  STL.64 [R1+0x900], R2 ;  /* 0x0009000201007387 */ /* 0x0003e80000100a00 */
[----:B------:R-:W-:Y:S01]  /*22ec0*/  STL.64 [R1+0x11b8], R190 ;  /* 0x0011b8be01007387 */ /* 0x000fe20000100a00 */
[----:B--2---:R-:W-:-:S03]  /*22ed0*/  IMAD.WIDE R174, R13, 0x4, R4 ;  /* 0x000000040dae7825 */ /* 0x004fc600078e0204 */
[----:B------:R-:W2:Y:S01]  /*22ee0*/  LDL.LU.64 R4, [R1+0x220] ;  /* 0x0002200001047983 */ /* 0x000ea20000300a00 */
[----:B------:R-:W-:-:S03]  /*22ef0*/  IMAD.WIDE R16, R13, 0x4, R168 ;  /* 0x000000040d107825 */ /* 0x000fc600078e02a8 */
[----:B------:R-:W-:Y:S01]  /*22f00*/  STL.64 [R1+0x908], R188 ;  /* 0x000908bc01007387 */ /* 0x000fe20000100a00 */
[----:B------:R-:W-:-:S03]  /*22f10*/  IMAD.WIDE R8, R13, 0x4, R166 ;  /* 0x000000040d087825 */ /* 0x000fc600078e02a6 */
[----:B------:R-:W-:Y:S04]  /*22f20*/  STL.64 [R1+0x1118], R188 ;  /* 0x001118bc01007387 */ /* 0x000fe80000100a00 */
[----:B------:R-:W-:Y:S04]  /*22f30*/  STL.64 [R1+0x8f8], R16 ;  /* 0x0008f81001007387 */ /* 0x000fe80000100a00 */
[----:B------:R-:W-:Y:S04]  /*22f40*/  STL.64 [R1+0x8e8], R8 ;  /* 0x0008e80801007387 */ /* 0x000fe80000100a00 */
[----:B------:R-:W-:Y:S01]  /*22f50*/  STL.64 [R1+0x1070], R16 ;  /* 0x0010701001007387 */ /* 0x000fe20000100a00 */
[----:B-1----:R-:W-:-:S05]  /*22f60*/  IMAD.WIDE R2, R13, 0x4, R164 ;  /* 0x000000040d027825 */ /* 0x002fca00078e02a4 */
[----:B------:R1:W-:Y:S02]  /*22f70*/  STL.64 [R1+0x8e0], R2 ;  /* 0x0008e00201007387 */ /* 0x0003e40000100a00 */
[C---:B-1----:R-:W-:Y:S02]  /*22f80*/  IMAD.WIDE R2, R13.reuse, 0x4, R162 ;  /* 0x000000040d027825 */ /* 0x042fe400078e02a2 */
[----:B------:R-:W2:Y:S04]  /*22f90*/  LDL.LU.64 R162, [R1+0x218] ;  /* 0x0002180001a27983 */ /* 0x000ea80000300a00 */
[----:B------:R-:W-:Y:S04]  /*22fa0*/  STL.64 [R1+0x8f0], R174 ;  /* 0x0008f0ae01007387 */ /* 0x000fe80000100a00 */
[----:B------:R1:W-:Y:S04]  /*22fb0*/  STL.64 [R1+0x8d8], R2 ;  /* 0x0008d80201007387 */ /* 0x0003e80000100a00 */
[----:B------:R-:W-:Y:S04]  /*22fc0*/  STL.64 [R1+0x1078], R174 ;  /* 0x001078ae01007387 */ /* 0x000fe80000100a00 */
[----:B------:R-:W2:Y:S01]  /*22fd0*/  LDL.LU.64 R214, [R1+0x210] ;  /* 0x0002100001d67983 */ /* 0x000ea20000300a00 */
[----:B-1----:R-:W-:-:S05]  /*22fe0*/  IMAD.WIDE R2, R13, 0x4, R160 ;  /* 0x000000040d027825 */ /* 0x002fca00078e02a0 */
[----:B------:R1:W-:Y:S04]  /*22ff0*/  STL.64 [R1+0x8d0], R2 ;  /* 0x0008d00201007387 */ /* 0x0003e80000100a00 */
[----:B------:R-:W2:Y:S01]  /*23000*/  LDL.LU.64 R160, [R1+0x208] ;  /* 0x0002080001a07983 */ /* 0x000ea20000300a00 */
[----:B---3--:R-:W-:-:S03]  /*23010*/  IMAD.WIDE R186, R13, 0x4, R158 ;  /* 0x000000040dba7825 */ /* 0x008fc600078e029e */
[----:B------:R-:W3:Y:S04]  /*23020*/  LDL.LU.64 R10, [R1+0x200] ;  /* 0x00020000010a7983 */ /* 0x000ee80000300a00 */
[----:B------:R-:W3:Y:S01]  /*23030*/  LDL.LU.64 R158, [R1+0x1f8] ;  /* 0x0001f800019e7983 */ /* 0x000ee20000300a00 */
[----:B-1----:R-:W-:-:S05]  /*23040*/  IMAD.WIDE R2, R13, 0x4, R156 ;  /* 0x000000040d027825 */ /* 0x002fca00078e029c */
[----:B------:R4:W-:Y:S04]  /*23050*/  STL.64 [R1+0x8c0], R2 ;  /* 0x0008c00201007387 */ /* 0x0009e80000100a00 */
[----:B------:R-:W3:Y:S04]  /*23060*/  LDL.LU.64 R212, [R1+0x1f0] ;  /* 0x0001f00001d47983 */ /* 0x000ee80000300a00 */
[----:B------:R-:W3:Y:S01]  /*23070*/  LDL.LU.64 R156, [R1+0x1e8] ;  /* 0x0001e800019c7983 */ /* 0x000ee20000300a00 */
[----:B------:R-:W-:-:S03]  /*23080*/  IMAD.WIDE R18, R13, 0x4, R154 ;  /* 0x000000040d127825 */ /* 0x000fc600078e029a */
[----:B------:R-:W3:Y:S04]  /*23090*/  LDL.LU.64 R154, [R1+0x1e0] ;  /* 0x0001e000019a7983 */ /* 0x000ee80000300a00 */
[----:B------:R-:W-:Y:S04]  /*230a0*/  STL.64 [R1+0x8c8], R186 ;  /* 0x0008c8ba01007387 */ /* 0x000fe80000100a00 */
[----:B------:R-:W-:Y:S04]  /*230b0*/  STL.64 [R1+0x1120], R186 ;  /* 0x001120ba01007387 */ /* 0x000fe80000100a00 */
[----:B------:R-:W3:Y:S04]  /*230c0*/  LDL.LU.64 R210, [R1+0x1d8] ;  /* 0x0001d80001d27983 */ /* 0x000ee80000300a00 */
[----:B------:R-:W3:Y:S01]  /*230d0*/  LDL.LU.64 R208, [R1+0x1d0] ;  /* 0x0001d00001d07983 */ /* 0x000ee20000300a00 */
[----:B------:R-:W-:-:S04]  /*230e0*/  IMAD.WIDE R172, R13, 0x4, R152 ;  /* 0x000000040dac7825 */ /* 0x000fc800078e0298 */
[----:B----4-:R-:W-:-:S05]  /*230f0*/  IMAD.WIDE R2, R13, 0x4, R6 ;  /* 0x000000040d027825 */ /* 0x010fca00078e0206 */
[----:B------:R2:W-:Y:S04]  /*23100*/  STL.64 [R1+0x8a8], R2 ;  /* 0x0008a80201007387 */ /* 0x0005e80000100a00 */
[----:B------:R-:W4:Y:S04]  /*23110*/  LDL.LU.64 R206, [R1+0x1c8] ;  /* 0x0001c80001ce7983 */ /* 0x000f280000300a00 */
[----:B------:R-:W4:Y:S04]  /*23120*/  LDL.LU.64 R204, [R1+0x1c0] ;  /* 0x0001c00001cc7983 */ /* 0x000f280000300a00 */
[----:B------:R-:W4:Y:S04]  /*23130*/  LDL.LU.64 R170, [R1+0x1b8] ;  /* 0x0001b80001aa7983 */ /* 0x000f280000300a00 */
[----:B------:R-:W4:Y:S04]  /*23140*/  LDL.LU.64 R152, [R1+0x1b0] ;  /* 0x0001b00001987983 */ /* 0x000f280000300a00 */
        /* <DEDUP_REMOVED lines=8> */
[----:B------:R-:W-:Y:S01]  /*231d0*/  STL.64 [R1+0x1080], R18 ;  /* 0x0010801201007387 */ /* 0x000fe20000100a00 */
[----:B-1----:R-:W-:-:S03]  /*231e0*/  IMAD.WIDE R2, R13, 0x4, R162 ;  /* 0x000000040d027825 */ /* 0x002fc600078e02a2 */
[----:B------:R-:W2:Y:S04]  /*231f0*/  LDL.LU.64 R162, [R1+0x180] ;  /* 0x0001800001a27983 */ /* 0x000ea80000300a00 */
[----:B------:R-:W-:Y:S04]  /*23200*/  STL.64 [R1+0x8b0], R172 ;  /* 0x0008b0ac01007387 */ /* 0x000fe80000100a00 */
[----:B------:R1:W-:Y:S01]  /*23210*/  STL.64 [R1+0x898], R2 ;  /* 0x0008980201007387 */ /* 0x0003e20000100a00 */
[----:B------:R-:W-:-:S03]  /*23220*/  IMAD.WIDE R8, R13, 0x4, R214 ;  /* 0x000000040d087825 */ /* 0x000fc600078e02d6 */
[----:B------:R-:W-:Y:S01]  /*23230*/  STL.64 [R1+0x1088], R172 ;  /* 0x001088ac01007387 */ /* 0x000fe20000100a00 */
[----:B-1----:R-:W-:-:S03]  /*23240*/  IMAD.WIDE R2, R13, 0x4, R160 ;  /* 0x000000040d027825 */ /* 0x002fc600078e02a0 */
[----:B------:R-:W2:Y:S04]  /*23250*/  LDL.LU.64 R160, [R1+0x178] ;  /* 0x0001780001a07983 */ /* 0x000ea80000300a00 */
[----:B------:R1:W-:Y:S04]  /*23260*/  STL.64 [R1+0x890], R8 ;  /* 0x0008900801007387 */ /* 0x0003e80000100a00 */
[----:B------:R1:W-:Y:S01]  /*23270*/  STL.64 [R1+0x888], R2 ;  /* 0x0008880201007387 */ /* 0x0003e20000100a00 */
[----:B---3--:R-:W-:-:S04]  /*23280*/  IMAD.WIDE R18, R13, 0x4, R10 ;  /* 0x000000040d127825 */ /* 0x008fc800078e020a */
[----:B-1----:R-:W-:-:S04]  /*23290*/  IMAD.WIDE R8, R13, 0x4, R212 ;  /* 0x000000040d087825 */ /* 0x002fc800078e02d4 */
[C---:B------:R-:W-:Y:S02]  /*232a0*/  IMAD.WIDE R2, R13.reuse, 0x4, R158 ;  /* 0x000000040d027825 */ /* 0x040fe400078e029e */
[----:B------:R-:W3:Y:S04]  /*232b0*/  LDL.LU.64 R158, [R1+0x168] ;  /* 0x00016800019e7983 */ /* 0x000ee80000300a00 */
[----:B------:R1:W-:Y:S02]  /*232c0*/  STL.64 [R1+0x878], R2 ;  /* 0x0008780201007387 */ /* 0x0003e40000100a00 */
[C---:B-1----:R-:W-:Y:S02]  /*232d0*/  IMAD.WIDE R2, R13.reuse, 0x4, R156 ;  /* 0x000000040d027825 */ /* 0x042fe400078e029c */
[----:B------:R-:W3:Y:S04]  /*232e0*/  LDL.LU.64 R156, [R1+0x160] ;  /* 0x00016000019c7983 */ /* 0x000ee80000300a00 */
[----:B------:R-:W-:Y:S04]  /*232f0*/  STL.64 [R1+0x870], R8 ;  /* 0x0008700801007387 */ /* 0x000fe80000100a00 */
[----:B------:R-:W-:Y:S04]  /*23300*/  STL.64 [R1+0x880], R18 ;  /* 0x0008801201007387 */ /* 0x000fe80000100a00 */
[----:B------:R1:W-:Y:S01]  /*23310*/  STL.64 [R1+0x868], R2 ;  /* 0x0008680201007387 */ /* 0x0003e20000100a00 */
[----:B------:R-:W-:-:S03]  /*23320*/  IMAD.WIDE R10, R13, 0x4, R210 ;  /* 0x000000040d0a7825 */ /* 0x000fc600078e02d2 */
[----:B------:R-:W-:Y:S01]  /*23330*/  STL.64 [R1+0x1090], R18 ;  /* 0x0010901201007387 */ /* 0x000fe20000100a00 */
[----:B-1----:R-:W-:-:S03]  /*23340*/  IMAD.WIDE R2, R13, 0x4, R154 ;  /* 0x000000040d027825 */ /* 0x002fc600078e029a */
[----:B------:R-:W3:Y:S04]  /*23350*/  LDL.LU.64 R154, [R1+0x158] ;  /* 0x00015800019a7983 */ /* 0x000ee80000300a00 */
[----:B------:R1:W-:Y:S04]  /*23360*/  STL.64 [R1+0x860], R2 ;  /* 0x0008600201007387 */ /* 0x0003e80000100a00 */
[----:B------:R4:W-:Y:S01]  /*23370*/  STL.64 [R1+0x858], R10 ;  /* 0x0008580a01007387 */ /* 0x0009e20000100a00 */
[----:B-1----:R-:W-:-:S05]  /*23380*/  IMAD.WIDE R2, R13, 0x4, R208 ;  /* 0x000000040d027825 */ /* 0x002fca00078e02d0 */
[----:B------:R1:W-:Y:S01]  /*23390*/  STL.64 [R1+0x850], R2 ;  /* 0x0008500201007387 */ /* 0x0003e20000100a00 */
[----:B----4-:R-:W-:-:S04]  /*233a0*/  IMAD.WIDE R8, R13, 0x4, R206 ;  /* 0x000000040d087825 */ /* 0x010fc800078e02ce */
[C---:B------:R-:W-:Y:S01]  /*233b0*/  IMAD.WIDE R10, R13.reuse, 0x4, R204 ;  /* 0x000000040d0a7825 */ /* 0x040fe200078e02cc */
[----:B------:R4:W-:Y:S03]  /*233c0*/  STL.64 [R1+0x828], R8 ;  /* 0x0008280801007387 */ /* 0x0009e60000100a00 */
[C---:B-1----:R-:W-:Y:S01]  /*233d0*/  IMAD.WIDE R2, R13.reuse, 0x4, R170 ;  /* 0x000000040d027825 */ /* 0x042fe200078e02aa */
[----:B------:R-:W-:Y:S03]  /*233e0*/  STL.64 [R1+0x820], R10 ;  /* 0x0008200a01007387 */ /* 0x000fe60000100a00 */
[C---:B----4-:R-:W-:Y:S02]  /*233f0*/  IMAD.WIDE R8, R13.reuse, 0x4, R152 ;  /* 0x000000040d087825 */ /* 0x050fe400078e0298 */
[----:B------:R-:W4:Y:S04]  /*23400*/  LDL.LU.64 R152, [R1+0x150] ;  /* 0x0001500001987983 */ /* 0x000f280000300a00 */
[----:B------:R1:W-:Y:S04]  /*23410*/  STL.64 [R1+0x818], R2 ;  /* 0x0008180201007387 */ /* 0x0003e80000100a00 */
[----:B------:R1:W-:Y:S02]  /*23420*/  STL.64 [R1+0x810], R8 ;  /* 0x0008100801007387 */ /* 0x0003e40000100a00 */
[----:B-1----:R-:W-:-:S04]  /*23430*/  IMAD.WIDE R2, R13, 0x4, R168 ;  /* 0x000000040d027825 */ /* 0x002fc800078e02a8 */
[C---:B------:R-:W-:Y:S01]  /*23440*/  IMAD.WIDE R8, R13.reuse, 0x4, R166 ;  /* 0x000000040d087825 */ /* 0x040fe200078e02a6 */
[----:B------:R2:W-:Y:S04]  /*23450*/  STL.64 [R1+0x808], R2 ;  /* 0x0008080201007387 */ /* 0x0005e80000100a00 */
[----:B------:R-:W-:Y:S04]  /*23460*/  STL.64 [R1+0x800], R8 ;  /* 0x0008000801007387 */ /* 0x000fe80000100a00 */
[----:B------:R-:W4:Y:S01]  /*23470*/  LDL.LU.64 R204, [R1+0x148] ;  /* 0x0001480001cc7983 */ /* 0x000f220000300a00 */
[----:B------:R-:W-:-:S04]  /*23480*/  IMAD.WIDE R170, R13, 0x4, R248 ;  /* 0x000000040daa7825 */ /* 0x000fc800078e02f8 */
[C---:B--2---:R-:W-:Y:S02]  /*23490*/  IMAD.WIDE R2, R13.reuse, 0x4, R6 ;  /* 0x000000040d027825 */ /* 0x044fe400078e0206 */
[----:B------:R-:W2:Y:S04]  /*234a0*/  LDL.LU.64 R6, [R1+0x140] ;  /* 0x0001400001067983 */ /* 0x000ea80000300a00 */
[----:B------:R1:W-:Y:S01]  /*234b0*/  STL.64 [R1+0x7f0], R2 ;  /* 0x0007f00201007387 */ /* 0x0003e20000100a00 */
[----:B------:R-:W-:-:S03]  /*234c0*/  IMAD.WIDE R188, R13, 0x4, R164 ;  /* 0x000000040dbc7825 */ /* 0x000fc600078e02a4 */
[----:B------:R-:W2:Y:S01]  /*234d0*/  LDL.LU.64 R168, [R1+0x138] ;  /* 0x0001380001a87983 */ /* 0x000ea20000300a00 */
[----:B-1----:R-:W-:-:S03]  /*234e0*/  IMAD.WIDE R2, R13, 0x4, R4 ;  /* 0x000000040d027825 */ /* 0x002fc600078e0204 */
[----:B------:R-:W2:Y:S04]  /*234f0*/  LDL.LU.64 R4, [R1+0x130] ;  /* 0x0001300001047983 */ /* 0x000ea80000300a00 */
[----:B------:R3:W-:Y:S04]  /*23500*/  STL.64 [R1+0x7e8], R2 ;  /* 0x0007e80201007387 */ /* 0x0007e80000100a00 */
[----:B------:R-:W2:Y:S04]  /*23510*/  LDL.LU.64 R164, [R1+0x128] ;  /* 0x0001280001a47983 */ /* 0x000ea80000300a00 */
[----:B------:R-:W-:Y:S04]  /*23520*/  STL.64 [R1+0x7f8], R188 ;  /* 0x0007f8bc01007387 */ /* 0x000fe80000100a00 */
[----:B------:R-:W-:Y:S04]  /*23530*/  STL.64 [R1+0x11e0], R188 ;  /* 0x0011e0bc01007387 */ /* 0x000fe80000100a00 */
[----:B------:R-:W2:Y:S01]  /*23540*/  LDL.LU.64 R248, [R1+0x120] ;  /* 0x0001200001f87983 */ /* 0x000ea20000300a00 */
[----:B------:R-:W-:-:S05]  /*23550*/  IMAD.WIDE R174, R13, 0x4, R162 ;  /* 0x000000040dae7825 */ /* 0x000fca00078e02a2 */
[----:B------:R-:W-:Y:S04]  /*23560*/  STL.64 [R1+0x7e0], R174 ;  /* 0x0007e0ae01007387 */ /* 0x000fe80000100a00 */
[----:B------:R-:W-:Y:S01]  /*23570*/  STL.64 [R1+0x1098], R174 ;  /* 0x001098ae01007387 */ /* 0x000fe20000100a00 */
[----:B------:R-:W-:-:S04]  /*23580*/  IMAD.WIDE R250, R13, 0x4, R160 ;  /* 0x000000040dfa7825 */ /* 0x000fc800078e02a0 */
[----:B---3--:R-:W-:-:S05]  /*23590*/  IMAD.WIDE R2, R13, 0x4, R158 ;  /* 0x000000040d027825 */ /* 0x008fca00078e029e */
[----:B------:R1:W-:Y:S04]  /*235a0*/  STL.64 [R1+0x7c8], R2 ;  /* 0x0007c80201007387 */ /* 0x0003e80000100a00 */
[----:B------:R-:W3:Y:S04]  /*235b0*/  LDL.LU.64 R160, [R1+0x118] ;  /* 0x0001180001a07983 */ /* 0x000ee80000300a00 */
[----:B------:R-:W-:Y:S01]  /*235c0*/  STL.64 [R1+0x7d8], R250 ;  /* 0x0007d8fa01007387 */ /* 0x000fe20000100a00 */
[----:B-1----:R-:W-:-:S05]  /*235d0*/  IMAD.WIDE R2, R13, 0x4, R156 ;  /* 0x000000040d027825 */ /* 0x002fca00078e029c */
[----:B------:R4:W-:Y:S04]  /*235e0*/  STL.64 [R1+0x7c0], R2 ;  /* 0x0007c00201007387 */ /* 0x0009e80000100a00 */
[----:B------:R1:W-:Y:S04]  /*235f0*/  STL.64 [R1+0x10a0], R250 ;  /* 0x0010a0fa01007387 */ /* 0x0003e80000100a00 */
[----:B------:R-:W3:Y:S04]  /*23600*/  LDL.LU.64 R166, [R1+0x110] ;  /* 0x0001100001a67983 */ /* 0x000ee80000300a00 */
[----:B------:R-:W3:Y:S04]  /*23610*/  LDL.LU.64 R158, [R1+0x108] ;  /* 0x00010800019e7983 */ /* 0x000ee80000300a00 */
[----:B------:R-:W3:Y:S04]  /*23620*/  LDL.LU.64 R162, [R1+0x100] ;  /* 0x0001000001a27983 */ /* 0x000ee80000300a00 */
[----:B------:R-:W3:Y:S01]  /*23630*/  LDL.LU.64 R156, [R1+0xf8] ;  /* 0x0000f800019c7983 */ /* 0x000ee20000300a00 */
[----:B------:R-:W-:-:S03]  /*23640*/  IMAD.WIDE R186, R13, 0x4, R154 ;  /* 0x000000040dba7825 */ /* 0x000fc600078e029a */
[----:B------:R-:W-:Y:S04]  /*23650*/  STL.64 [R1+0x7d0], R170 ;  /* 0x0007d0aa01007387 */ /* 0x000fe80000100a00 */
[----:B------:R-:W-:Y:S04]  /*23660*/  STL.64 [R1+0x10a8], R170 ;  /* 0x0010a8aa01007387 */ /* 0x000fe80000100a00 */
[----:B------:R-:W3:Y:S01]  /*23670*/  LDL.LU.64 R154, [R1+0xf0] ;  /* 0x0000f000019a7983 */ /* 0x000ee20000300a00 */
[----:B----4-:R-:W-:-:S03]  /*23680*/  IMAD.WIDE R2, R13, 0x4, R152 ;  /* 0x000000040d027825 */ /* 0x010fc600078e0298 */
[----:B------:R-:W4:Y:S04]  /*23690*/  LDL.LU.64 R152, [R1+0xe8] ;  /* 0x0000e80001987983 */ /* 0x000f280000300a00 */
[----:B------:R2:W-:Y:S04]  /*236a0*/  STL.64 [R1+0x7b0], R2 ;  /* 0x0007b00201007387 */ /* 0x0005e80000100a00 */
[----:B------:R-:W-:Y:S04]  /*236b0*/  STL.64 [R1+0x7b8], R186 ;  /* 0x0007b8ba01007387 */ /* 0x000fe80000100a00 */
[----:B------:R-:W-:Y:S01]  /*236c0*/  STL.64 [R1+0x11e8], R186 ;  /* 0x0011e8ba01007387 */ /* 0x000fe20000100a00 */
[----:B-1----:R-:W-:-:S04]  /*236d0*/  IMAD.WIDE R250, R13, 0x4, R204 ;  /* 0x000000040dfa7825 */ /* 0x002fc800078e02cc */
[C---:B--2---:R-:W-:Y:S02]  /*236e0*/  IMAD.WIDE R16, R13.reuse, 0x4, R6 ;  /* 0x000000040d107825 */ /* 0x044fe400078e0206 */
[----:B------:R-:W2:Y:S02]  /*236f0*/  LDL.LU.64 R6, [R1+0xe0] ;  /* 0x0000e00001067983 */ /* 0x000ea40000300a00 */
[----:B------:R-:W-:-:S04]  /*23700*/  IMAD.WIDE R20, R13, 0x4, R168 ;  /* 0x000000040d147825 */ /* 0x000fc800078e02a8 */
[C---:B------:R-:W-:Y:S02]  /*23710*/  IMAD.WIDE R168, R13.reuse, 0x4, R4 ;  /* 0x000000040da87825 */ /* 0x040fe400078e0204 */
[----:B------:R-:W2:Y:S04]  /*23720*/  LDL.LU.64 R4, [R1+0xd8] ;  /* 0x0000d80001047983 */ /* 0x000ea80000300a00 */
[----:B------:R-:W-:Y:S01]  /*23730*/  STL.64 [R1+0x7a8], R250 ;  /* 0x0007a8fa01007387 */ /* 0x000fe20000100a00 */
[----:B------:R-:W-:-:S03]  /*23740*/  IMAD.WIDE R2, R13, 0x4, R164 ;  /* 0x000000040d027825 */ /* 0x000fc600078e02a4 */
[----:B------:R-:W-:Y:S04]  /*23750*/  STL.64 [R1+0x1128], R250 ;  /* 0x001128fa01007387 */ /* 0x000fe80000100a00 */
[----:B------:R-:W-:Y:S04]  /*23760*/  STL.64 [R1+0x7a0], R16 ;  /* 0x0007a01001007387 */ /* 0x000fe80000100a00 */
[----:B------:R-:W-:Y:S04]  /*23770*/  STL.64 [R1+0x10c0], R16 ;  /* 0x0010c01001007387 */ /* 0x000fe80000100a00 */
[----:B------:R1:W-:Y:S04]  /*23780*/  STL.64 [R1+0x788], R2 ;  /* 0x0007880201007387 */ /* 0x0003e80000100a00 */
[----:B------:R-:W2:Y:S04]  /*23790*/  LDL.LU.64 R204, [R1+0xd0] ;  /* 0x0000d00001cc7983 */ /* 0x000ea80000300a00 */
[----:B------:R-:W2:Y:S01]  /*237a0*/  LDL.LU.64 R164, [R1+0xc8] ;  /* 0x0000c80001a47983 */ /* 0x000ea20000300a00 */
[----:B-1----:R-:W-:-:S05]  /*237b0*/  IMAD.WIDE R2, R13, 0x4, R248 ;  /* 0x000000040d027825 */ /* 0x002fca00078e02f8 */
[----:B------:R3:W-:Y:S04]  /*237c0*/  STL.64 [R1+0x780], R2 ;  /* 0x0007800201007387 */ /* 0x0007e80000100a00 */
[----:B------:R-:W2:Y:S04]  /*237d0*/  LDL.LU.64 R248, [R1+0xc0] ;  /* 0x0000c00001f87983 */ /* 0x000ea80000300a00 */
[----:B------:R-:W-:Y:S04]  /*237e0*/  STL.64 [R1+0x798], R20 ;  /* 0x0007981401007387 */ /* 0x000fe80000100a00 */
[----:B------:R-:W-:Y:S01]  /*237f0*/  STL.64 [R1+0x10d0], R20 ;  /* 0x0010d01401007387 */ /* 0x000fe20000100a00 */
[----:B---3--:R-:W-:-:S03]  /*23800*/  IMAD.WIDE R2, R13, 0x4, R160 ;  /* 0x000000040d027825 */ /* 0x008fc600078e02a0 */
[----:B------:R-:W3:Y:S04]  /*23810*/  LDL.LU.64 R160, [R1+0xb8] ;  /* 0x0000b80001a07983 */ /* 0x000ee80000300a00 */
[----:B------:R-:W-:Y:S04]  /*23820*/  STL.64 [R1+0x790], R168 ;  /* 0x000790a801007387 */ /* 0x000fe80000100a00 */
[----:B------:R1:W-:Y:S04]  /*23830*/  STL.64 [R1+0x778], R2 ;  /* 0x0007780201007387 */ /* 0x0003e80000100a00 */
[----:B------:R-:W-:Y:S01]  /*23840*/  STL.64 [R1+0x10d8], R168 ;  /* 0x0010d8a801007387 */ /* 0x000fe20000100a00 */
[----:B-1----:R-:W-:-:S04]  /*23850*/  IMAD.WIDE R2, R13, 0x4, R166 ;  /* 0x000000040d027825 */ /* 0x002fc800078e02a6 */
[C---:B------:R-:W-:Y:S02]  /*23860*/  IMAD.WIDE R174, R13.reuse, 0x4, R158 ;  /* 0x000000040dae7825 */ /* 0x040fe400078e029e */
[----:B------:R-:W3:Y:S02]  /*23870*/  LDL.LU.64 R158, [R1+0xa8] ;  /* 0x0000a800019e7983 */ /* 0x000ee40000300a00 */
[C---:B------:R-:W-:Y:S02]  /*23880*/  IMAD.WIDE R176, R13.reuse, 0x4, R162 ;  /* 0x000000040db07825 */ /* 0x040fe400078e02a2 */
[----:B------:R4:W-:Y:S02]  /*23890*/  STL.64 [R1+0x770], R2 ;  /* 0x0007700201007387 */ /* 0x0009e40000100a00 */
[C---:B------:R-:W-:Y:S02]  /*238a0*/  IMAD.WIDE R22, R13.reuse, 0x4, R156 ;  /* 0x000000040d167825 */ /* 0x040fe400078e029c */
[----:B------:R-:W3:Y:S04]  /*238b0*/  LDL.LU.64 R156, [R1+0xa0] ;  /* 0x0000a000019c7983 */ /* 0x000ee80000300a00 */
[----:B------:R-:W-:Y:S04]  /*238c0*/  STL.64 [R1+0x768], R174 ;  /* 0x000768ae01007387 */ /* 0x000fe80000100a00 */
[----:B------:R-:W-:Y:S04]  /*238d0*/  STL.64 [R1+0x1130], R174 ;  /* 0x001130ae01007387 */ /* 0x000fe80000100a00 */
[----:B------:R-:W-:Y:S01]  /*238e0*/  STL.64 [R1+0x760], R176 ;  /* 0x000760b001007387 */ /* 0x000fe20000100a00 */
[----:B------:R-:W-:-:S03]  /*238f0*/  IMAD.WIDE R166, R13, 0x4, R154 ;  /* 0x000000040da67825 */ /* 0x000fc600078e029a */
[----:B------:R-:W-:Y:S01]  /*23900*/  STL.64 [R1+0x10e0], R176 ;  /* 0x0010e0b001007387 */ /* 0x000fe20000100a00 */
[----:B----4-:R-:W-:-:S05]  /*23910*/  IMAD.WIDE R2, R13, 0x4, R152 ;  /* 0x000000040d027825 */ /* 0x010fca00078e0298 */
[----:B------:R2:W-:Y:S04]  /*23920*/  STL.64 [R1+0x748], R2 ;  /* 0x0007480201007387 */ /* 0x0005e80000100a00 */
[----:B------:R-:W4:Y:S04]  /*23930*/  LDL.LU.64 R154, [R1+0x98] ;  /* 0x00009800019a7983 */ /* 0x000f280000300a00 */
[----:B------:R-:W-:Y:S01]  /*23940*/  STL.64 [R1+0x758], R22 ;  /* 0x0007581601007387 */ /* 0x000fe20000100a00 */
[----:B--2---:R-:W-:-:S05]  /*23950*/  IMAD.WIDE R2, R13, 0x4, R6 ;  /* 0x000000040d027825 */ /* 0x004fca00078e0206 */
[----:B------:R1:W-:Y:S04]  /*23960*/  STL.64 [R1+0x740], R2 ;  /* 0x0007400201007387 */ /* 0x0003e80000100a00 */
[----:B------:R-:W-:Y:S04]  /*23970*/  STL.64 [R1+0x10e8], R22 ;  /* 0x0010e81601007387 */ /* 0x000fe80000100a00 */
[----:B------:R-:W2:Y:S04]  /*23980*/  LDL.LU.64 R152, [R1+0x90] ;  /* 0x0000900001987983 */ /* 0x000ea80000300a00 */
[----:B------:R-:W2:Y:S01]  /*23990*/  LDL.LU.64 R208, [R1+0x88] ;  /* 0x0000880001d07983 */ /* 0x000ea20000300a00 */
[----:B-1----:R-:W-:-:S05]  /*239a0*/  IMAD.WIDE R2, R13, 0x4, R4 ;  /* 0x000000040d027825 */ /* 0x002fca00078e0204 */
[----:B------:R1:W-:Y:S04]  /*239b0*/  STL.64 [R1+0x738], R2 ;  /* 0x0007380201007387 */ /* 0x0003e80000100a00 */
[----:B------:R-:W2:Y:S04]  /*239c0*/  LDL.LU.64 R6, [R1+0x80] ;  /* 0x0000800001067983 */ /* 0x000ea80000300a00 */
[----:B------:R-:W2:Y:S04]  /*239d0*/  LDL.LU.64 R162, [R1+0x78] ;  /* 0x0000780001a27983 */ /* 0x000ea80000300a00 */
[----:B------:R-:W2:Y:S04]  /*239e0*/  LDL.LU.64 R4, [R1+0x70] ;  /* 0x0000700001047983 */ /* 0x000ea80000300a00 */
[----:B------:R-:W-:Y:S01]  /*239f0*/  STL.64 [R1+0x750], R166 ;  /* 0x000750a601007387 */ /* 0x000fe20000100a00 */
[----:B-1----:R-:W-:-:S03]  /*23a00*/  IMAD.WIDE R2, R13, 0x4, R204 ;  /* 0x000000040d027825 */ /* 0x002fc600078e02cc */
[----:B------:R-:W-:Y:S01]  /*23a10*/  STL.64 [R1+0x10f0], R166 ;  /* 0x0010f0a601007387 */ /* 0x000fe20000100a00 */
[----:B------:R-:W-:-:S03]  /*23a20*/  IMAD.WIDE R172, R13, 0x4, R164 ;  /* 0x000000040dac7825 */ /* 0x000fc600078e02a4 */
[----:B------:R3:W-:Y:S01]  /*23a30*/  STL.64 [R1+0x730], R2 ;  /* 0x0007300201007387 */ /* 0x0007e20000100a00 */
[----:B------:R-:W-:-:S04]  /*23a40*/  IMAD.WIDE R164, R13, 0x4, R246 ;  /* 0x000000040da47825 */ /* 0x000fc800078e02f6 */
[C---:B------:R-:W-:Y:S02]  /*23a50*/  IMAD.WIDE R14, R13.reuse, 0x4, R248 ;  /* 0x000000040d0e7825 */ /* 0x040fe400078e02f8 */
[----:B------:R-:W2:Y:S04]  /*23a60*/  LDL.LU.64 R248, [R1+0x68] ;  /* 0x0000680001f87983 */ /* 0x000ea80000300a00 */
[----:B------:R-:W2:Y:S04]  /*23a70*/  LDL.LU.64 R246, [R1+0x60] ;  /* 0x0000600001f67983 */ /* 0x000ea80000300a00 */
[----:B------:R-:W-:Y:S04]  /*23a80*/  STL.64 [R1+0x728], R172 ;  /* 0x000728ac01007387 */ /* 0x000fe80000100a00 */
[----:B------:R-:W-:Y:S04]  /*23a90*/  STL.64 [R1+0x1138], R172 ;  /* 0x001138ac01007387 */ /* 0x000fe80000100a00 */
[----:B------:R-:W-:Y:S04]  /*23aa0*/  STL.64 [R1+0x720], R14 ;  /* 0x0007200e01007387 */ /* 0x000fe80000100a00 */
[----:B------:R-:W-:Y:S01]  /*23ab0*/  STL.64 [R1+0x10f8], R14 ;  /* 0x0010f80e01007387 */ /* 0x000fe20000100a00 */
[----:B---3--:R-:W-:-:S04]  /*23ac0*/  IMAD.WIDE R2, R13, 0x4, R160 ;  /* 0x000000040d027825 */ /* 0x008fc800078e02a0 */
[----:B------:R-:W-:-:S05]  /*23ad0*/  IMAD.WIDE R8, R13, 0x4, R158 ;  /* 0x000000040d087825 */ /* 0x000fca00078e029e */
[----:B------:R1:W-:Y:S04]  /*23ae0*/  STL.64 [R1+0x708], R8 ;  /* 0x0007080801007387 */ /* 0x0003e80000100a00 */
[----:B------:R-:W3:Y:S04]  /*23af0*/  LDL.LU.64 R206, [R1+0x58] ;  /* 0x0000580001ce7983 */ /* 0x000ee80000300a00 */
[----:B------:R-:W3:Y:S01]  /*23b00*/  LDL.LU.64 R204, [R1+0x50] ;  /* 0x0000500001cc7983 */ /* 0x000ee20000300a00 */
[----:B-1----:R-:W-:-:S05]  /*23b10*/  IMAD.WIDE R8, R13, 0x4, R156 ;  /* 0x000000040d087825 */ /* 0x002fca00078e029c */
[----:B------:R-:W-:Y:S04]  /*23b20*/  STL.64 [R1+0x700], R8 ;  /* 0x0007000801007387 */ /* 0x000fe80000100a00 */
[----:B------:R-:W3:Y:S04]  /*23b30*/  LDL.LU.64 R160, [R1+0x48] ;  /* 0x0000480001a07983 */ /* 0x000ee80000300a00 */
[----:B------:R-:W3:Y:S04]  /*23b40*/  LDL.LU.64 R158, [R1+0x40] ;  /* 0x00004000019e7983 */ /* 0x000ee80000300a00 */
[----:B------:R-:W3:Y:S04]  /*23b50*/  LDL.LU.64 R156, [R1+0x38] ;  /* 0x00003800019c7983 */ /* 0x000ee80000300a00 */
[----:B------:R-:W-:Y:S04]  /*23b60*/  STL.64 [R1+0x718], R2 ;  /* 0x0007180201007387 */ /* 0x000fe80000100a00 */
[----:B------:R4:W-:Y:S02]  /*23b70*/  STL.64 [R1+0x1140], R2 ;  /* 0x0011400201007387 */ /* 0x0009e40000100a00 */
[----:B----4-:R-:W-:-:S02]  /*23b80*/  IMAD.WIDE R2, R13, 0x4, R154 ;  /* 0x000000040d027825 */ /* 0x010fc400078e029a */
[----:B------:R-:W4:Y:S04]  /*23b90*/  LDL.LU.64 R154, [R1+0x30] ;  /* 0x00003000019a7983 */ /* 0x000f280000300a00 */
[----:B------:R-:W-:Y:S04]  /*23ba0*/  STL.64 [R1+0x710], R164 ;  /* 0x000710a401007387 */ /* 0x000fe80000100a00 */
[----:B------:R2:W-:Y:S04]  /*23bb0*/  STL.64 [R1+0x6f8], R2 ;  /* 0x0006f80201007387 */ /* 0x0005e80000100a00 */
[----:B------:R-:W-:Y:S01]  /*23bc0*/  STL.64 [R1+0x1148], R164 ;  /* 0x001148a401007387 */ /* 0x000fe20000100a00 */
[----:B--2---:R-:W-:-:S03]  /*23bd0*/  IMAD.WIDE R2, R13, 0x4, R152 ;  /* 0x000000040d027825 */ /* 0x004fc600078e0298 */
[----:B------:R-:W2:Y:S01]  /*23be0*/  LDL.LU.64 R152, [R1+0x28] ;  /* 0x0000280001987983 */ /* 0x000ea20000300a00 */
[----:B------:R-:W-:-:S03]  /*23bf0*/  IMAD.WIDE R170, R13, 0x4, R208 ;  /* 0x000000040daa7825 */ /* 0x000fc600078e02d0 */
[----:B------:R1:W-:Y:S01]  /*23c00*/  STL.64 [R1+0x6f0], R2 ;  /* 0x0006f00201007387 */ /* 0x0003e20000100a00 */
[----:B------:R-:W-:-:S03]  /*23c10*/  IMAD.WIDE R178, R13, 0x4, R6 ;  /* 0x000000040db27825 */ /* 0x000fc600078e0206 */
[----:B------:R-:W2:Y:S01]  /*23c20*/  LDL.LU.64 R6, [R1+0x20] ;  /* 0x0000200001067983 */ /* 0x000ea20000300a00 */
[----:B------:R-:W-:-:S04]  /*23c30*/  IMAD.WIDE R218, R13, 0x4, R162 ;  /* 0x000000040dda7825 */ /* 0x000fc800078e02a2 */
[C---:B------:R-:W-:Y:S02]  /*23c40*/  IMAD.WIDE R162, R13.reuse, 0x4, R4 ;  /* 0x000000040da27825 */ /* 0x040fe400078e0204 */
[----:B------:R-:W2:Y:S04]  /*23c50*/  LDL.LU.64 R4, [R1+0x18] ;  /* 0x0000180001047983 */ /* 0x000ea80000300a00 */
[----:B------:R-:W-:Y:S04]  /*23c60*/  STL.64 [R1+0x6e8], R170 ;  /* 0x0006e8aa01007387 */ /* 0x000fe80000100a00 */
[----:B------:R-:W-:Y:S04]  /*23c70*/  STL.64 [R1+0x1150], R170 ;  /* 0x001150aa01007387 */ /* 0x000fe80000100a00 */
[----:B------:R-:W-:Y:S04]  /*23c80*/  STL.64 [R1+0x6e0], R178 ;  /* 0x0006e0b201007387 */ /* 0x000fe80000100a00 */
[----:B------:R-:W-:Y:S01]  /*23c90*/  STL.64 [R1+0x1158], R178 ;  /* 0x001158b201007387 */ /* 0x000fe20000100a00 */
[----:B------:R-:W-:-:S03]  /*23ca0*/  IMAD.WIDE R186, R13, 0x4, R248 ;  /* 0x000000040dba7825 */ /* 0x000fc600078e02f8 */
[----:B------:R-:W2:Y:S01]  /*23cb0*/  LDL.LU.64 R248, [R1+0x10] ;  /* 0x0000100001f87983 */ /* 0x000ea20000300a00 */
[----:B-1----:R-:W-:-:S03]  /*23cc0*/  IMAD.WIDE R2, R13, 0x4, R246 ;  /* 0x000000040d027825 */ /* 0x002fc600078e02f6 */
[----:B------:R-:W2:Y:S04]  /*23cd0*/  LDL.LU.64 R246, [R1+0x8] ;  /* 0x0000080001f67983 */ /* 0x000ea80000300a00 */
[----:B------:R3:W-:Y:S04]  /*23ce0*/  STL.64 [R1+0x6c0], R2 ;  /* 0x0006c00201007387 */ /* 0x0007e80000100a00 */
[----:B------:R-:W-:Y:S04]  /*23cf0*/  STL.64 [R1+0x6c8], R186 ;  /* 0x0006c8ba01007387 */ /* 0x000fe80000100a00 */
[----:B------:R-:W-:Y:S04]  /*23d00*/  STL.64 [R1+0x1258], R186 ;  /* 0x001258ba01007387 */ /* 0x000fe80000100a00 */
[----:B------:R-:W-:Y:S04]  /*23d10*/  STL.64 [R1+0x6d8], R218 ;  /* 0x0006d8da01007387 */ /* 0x000fe80000100a00 */
[----:B------:R-:W-:Y:S04]  /*23d20*/  STL.64 [R1+0x1160], R218 ;  /* 0x001160da01007387 */ /* 0x000fe80000100a00 */
[----:B------:R-:W-:Y:S04]  /*23d30*/  STL.64 [R1+0x6d0], R162 ;  /* 0x0006d0a201007387 */ /* 0x000fe80000100a00 */
[----:B------:R1:W-:Y:S01]  /*23d40*/  STL.64 [R1+0x1168], R162 ;  /* 0x001168a201007387 */ /* 0x0003e20000100a00 */
[----:B------:R-:W-:-:S04]  /*23d50*/  IMAD.WIDE R180, R13, 0x4, R244 ;  /* 0x000000040db47825 */ /* 0x000fc800078e02f4 */
[----:B------:R-:W-:-:S04]  /*23d60*/  IMAD.WIDE R10, R13, 0x4, R240 ;  /* 0x000000040d0a7825 */ /* 0x000fc800078e02f0 */
[----:B------:R-:W-:-:S04]  /*23d70*/  IMAD.WIDE R16, R13, 0x4, R234 ;  /* 0x000000040d107825 */ /* 0x000fc800078e02ea */
[----:B---3--:R-:W-:-:S04]  /*23d80*/  IMAD.WIDE R2, R13, 0x4, R206 ;  /* 0x000000040d027825 */ /* 0x008fc800078e02ce */
[C---:B-1----:R-:W-:Y:S01]  /*23d90*/  IMAD.WIDE R162, R13.reuse, 0x4, R204 ;  /* 0x000000040da27825 */ /* 0x042fe200078e02cc */
[----:B------:R1:W-:Y:S04]  /*23da0*/  STL.64 [R1+0x6b8], R2 ;  /* 0x0006b80201007387 */ /* 0x0003e80000100a00 */
[----:B------:R-:W-:Y:S04]  /*23db0*/  STL.64 [R1+0x6b0], R162 ;  /* 0x0006b0a201007387 */ /* 0x000fe80000100a00 */
[----:B------:R-:W-:Y:S01]  /*23dc0*/  STL.64 [R1+0x1170], R162 ;  /* 0x001170a201007387 */ /* 0x000fe20000100a00 */
[----:B------:R-:W-:-:S04]  /*23dd0*/  IMAD.WIDE R18, R13, 0x4, R160 ;  /* 0x000000040d127825 */ /* 0x000fc800078e02a0 */
[C---:B------:R-:W-:Y:S01]  /*23de0*/  IMAD.WIDE R202, R13.reuse, 0x4, R158 ;  /* 0x000000040dca7825 */ /* 0x040fe200078e029e */
[----:B------:R-:W-:Y:S03]  /*23df0*/  STL.64 [R1+0x6a8], R18 ;  /* 0x0006a81201007387 */ /* 0x000fe60000100a00 */
[C---:B------:R-:W-:Y:S01]  /*23e00*/  IMAD.WIDE R216, R13.reuse, 0x4, R156 ;  /* 0x000000040dd87825 */ /* 0x040fe200078e029c */
[----:B------:R-:W-:Y:S04]  /*23e10*/  STL.64 [R1+0x1178], R18 ;  /* 0x0011781201007387 */ /* 0x000fe80000100a00 */
[----:B------:R-:W-:Y:S04]  /*23e20*/  STL.64 [R1+0x6a0], R202 ;  /* 0x0006a0ca01007387 */ /* 0x000fe80000100a00 */
[----:B------:R-:W-:Y:S01]  /*23e30*/  STL.64 [R1+0x1180], R202 ;  /* 0x001180ca01007387 */ /* 0x000fe20000100a00 */
[----:B-1----:R-:W-:-:S04]  /*23e40*/  IMAD.WIDE R2, R13, 0x4, R236 ;  /* 0x000000040d027825 */ /* 0x002fc800078e02ec */
[----:B------:R-:W-:-:S04]  /*23e50*/  IMAD.WIDE R158, R13, 0x4, R238 ;  /* 0x000000040d9e7825 */ /* 0x000fc800078e02ee */
[----:B----4-:R-:W-:-:S04]  /*23e60*/  IMAD.WIDE R160, R13, 0x4, R154 ;  /* 0x000000040da07825 */ /* 0x010fc800078e029a */
[----:B------:R-:W-:-:S04]  /*23e70*/  IMAD.WIDE R192, R13, 0x4, R232 ;  /* 0x000000040dc07825 */ /* 0x000fc800078e02e8 */
        /* <DEDUP_REMOVED lines=8> */
[----:B--2---:R-:W-:-:S05]  /*23f00*/  IMAD.WIDE R188, R13, 0x4, R152 ;  /* 0x000000040dbc7825 */ /* 0x004fca00078e0298 */
[----:B------:R-:W-:Y:S04]  /*23f10*/  STL.64 [R1+0x688], R188 ;  /* 0x000688bc01007387 */ /* 0x000fe80000100a00 */
[----:B------:R-:W-:Y:S01]  /*23f20*/  STL.64 [R1+0x1260], R188 ;  /* 0x001260bc01007387 */ /* 0x000fe20000100a00 */
[----:B------:R-:W-:-:S03]  /*23f30*/  IMAD.WIDE R174, R13, 0x4, R6 ;  /* 0x000000040dae7825 */ /* 0x000fc600078e0206 */
[----:B------:R-:W-:Y:S04]  /*23f40*/  STL.64 [R1+0x698], R216 ;  /* 0x000698d801007387 */ /* 0x000fe80000100a00 */
[----:B------:R-:W-:Y:S01]  /*23f50*/  STL.64 [R1+0x1188], R216 ;  /* 0x001188d801007387 */ /* 0x000fe20000100a00 */
[----:B------:R-:W-:-:S03]  /*23f60*/  IMAD.WIDE R190, R13, 0x4, R4 ;  /* 0x000000040dbe7825 */ /* 0x000fc600078e0204 */
[----:B------:R-:W-:Y:S04]  /*23f70*/  STL.64 [R1+0x680], R174 ;  /* 0x000680ae01007387 */ /* 0x000fe80000100a00 */
[----:B------:R-:W-:Y:S04]  /*23f80*/  STL.64 [R1+0x1210], R174 ;  /* 0x001210ae01007387 */ /* 0x000fe80000100a00 */
[----:B------:R-:W-:Y:S04]  /*23f90*/  STL.64 [R1+0x690], R160 ;  /* 0x000690a001007387 */ /* 0x000fe80000100a00 */
[----:B------:R-:W-:Y:S04]  /*23fa0*/  STL.64 [R1+0x1190], R160 ;  /* 0x001190a001007387 */ /* 0x000fe80000100a00 */
[----:B------:R-:W-:Y:S04]  /*23fb0*/  STL.64 [R1+0x678], R190 ;  /* 0x000678be01007387 */ /* 0x000fe80000100a00 */
[----:B------:R-:W-:Y:S01]  /*23fc0*/  STL.64 [R1+0x11c0], R190 ;  /* 0x0011c0be01007387 */ /* 0x000fe20000100a00 */
[----:B------:R-:W-:-:S04]  /*23fd0*/  IMAD.WIDE R218, R13, 0x4, R248 ;  /* 0x000000040dda7825 */ /* 0x000fc800078e02f8 */
[C---:B------:R-:W-:Y:S01]  /*23fe0*/  IMAD.WIDE R14, R13.reuse, 0x4, R246 ;  /* 0x000000040d0e7825 */ /* 0x040fe200078e02f6 */
[----:B------:R-:W-:Y:S04]  /*23ff0*/  STL.64 [R1+0x670], R218 ;  /* 0x000670da01007387 */ /* 0x000fe80000100a00 */
[----:B------:R-:W-:Y:S04]  /*24000*/  STL.64 [R1+0x1198], R218 ;  /* 0x001198da01007387 */ /* 0x000fe80000100a00 */
[----:B------:R-:W-:Y:S04]  /*24010*/  STL.64 [R1+0x668], R14 ;  /* 0x0006680e01007387 */ /* 0x000fe80000100a00 */
[----:B------:R-:W-:Y:S04]  /*24020*/  STL.64 [R1+0x11c8], R14 ;  /* 0x0011c80e01007387 */ /* 0x000fe80000100a00 */
[----:B------:R-:W-:Y:S04]  /*24030*/  STL.64 [R1+0x660], R180 ;  /* 0x000660b401007387 */ /* 0x000fe80000100a00 */
[----:B------:R-:W-:Y:S04]  /*24040*/  STL.64 [R1+0x11d0], R180 ;  /* 0x0011d0b401007387 */ /* 0x000fe80000100a00 */
[----:B------:R1:W-:Y:S04]  /*24050*/  STL.64 [R1+0x648], R2 ;  /* 0x0006480201007387 */ /* 0x0003e80000100a00 */
[----:B------:R-:W2:Y:S04]  /*24060*/  LDL.64 R236, [R1+0x868] ;  /* 0x0008680001ec7983 */ /* 0x000ea80000100a00 */
[----:B------:R-:W-:Y:S04]  /*24070*/  STL.64 [R1+0x658], R10 ;  /* 0x0006580a01007387 */ /* 0x000fe80000100a00 */
[----:B------:R-:W-:Y:S04]  /*24080*/  STL.64 [R1+0x11d8], R10 ;  /* 0x0011d80a01007387 */ /* 0x000fe80000100a00 */
[----:B------:R-:W-:Y:S04]  /*24090*/  STL.64 [R1+0x650], R158 ;  /* 0x0006509e01007387 */ /* 0x000fe80000100a00 */
[----:B------:R-:W-:Y:S04]  /*240a0*/  STL.64 [R1+0x11f0], R158 ;  /* 0x0011f09e01007387 */ /* 0x000fe80000100a00 */
[----:B------:R-:W-:Y:S01]  /*240b0*/  STL.64 [R1+0x640], R16 ;  /* 0x0006401001007387 */ /* 0x000fe20000100a00 */
[----:B-1----:R-:W-:-:S03]  /*240c0*/  IMAD.WIDE R2, R13, 0x4, R220 ;  /* 0x000000040d027825 */ /* 0x002fc600078e02dc */
[----:B------:R1:W-:Y:S04]  /*240d0*/  STL.64 [R1+0x1218], R16 ;  /* 0x0012181001007387 */ /* 0x0003e80000100a00 */
[----:B------:R-:W-:Y:S04]  /*240e0*/  STL.64 [R1+0x638], R192 ;  /* 0x000638c001007387 */ /* 0x000fe80000100a00 */
[----:B------:R-:W-:Y:S04]  /*240f0*/  STL.64 [R1+0x11f8], R192 ;  /* 0x0011f8c001007387 */ /* 0x000fe80000100a00 */
[----:B------:R-:W-:Y:S04]  /*24100*/  STL.64 [R1+0x630], R178 ;  /* 0x000630b201007387 */ /* 0x000fe80000100a00 */
[----:B------:R-:W-:Y:S04]  /*24110*/  STL.64 [R1+0x1200], R178 ;  /* 0x001200b201007387 */ /* 0x000fe80000100a00 */
[----:B------:R-:W-:Y:S04]  /*24120*/  STL.64 [R1+0x628], R166 ;  /* 0x000628a601007387 */ /* 0x000fe80000100a00 */
[----:B------:R-:W-:Y:S04]  /*24130*/  STL.64 [R1+0x1208], R166 ;  /* 0x001208a601007387 */ /* 0x000fe80000100a00 */
[----:B------:R-:W3:Y:S04]  /*24140*/  LDL.64 R188, [R1+0x4d0] ;  /* 0x0004d00001bc7983 */ /* 0x000ee80000100a00 */
[----:B------:R-:W4:Y:S04]  /*24150*/  LDL.64 R186, [R1+0x490] ;  /* 0x0004900001ba7983 */ /* 0x000f280000100a00 */
[----:B------:R-:W-:Y:S04]  /*24160*/  STL.64 [R1+0x608], R2 ;  /* 0x0006080201007387 */ /* 0x000fe80000100a00 */
[----:B------:R-:W2:Y:S04]  /*24170*/  LDL.64 R202, [R1+0x370] ;  /* 0x0003700001ca7983 */ /* 0x000ea80000100a00 */
[----:B------:R-:W2:Y:S04]  /*24180*/  LDL.64 R230, [R1+0xb68] ;  /* 0x000b680001e67983 */ /* 0x000ea80000100a00 */
[----:B-1----:R-:W2:Y:S04]  /*24190*/  LDL.64 R16, [R1+0xb28] ;  /* 0x000b280001107983 */ /* 0x002ea80000100a00 */
[----:B------:R-:W2:Y:S04]  /*241a0*/  LDL.64 R232, [R1+0xae8] ;  /* 0x000ae80001e87983 */ /* 0x000ea80000100a00 */
        /* <DEDUP_REMOVED lines=13> */
[----:B------:R-:W-:Y:S04]  /*24280*/  STL.64 [R1+0x620], R200 ;  /* 0x000620c801007387 */ /* 0x000fe80000100a00 */
[----:B------:R1:W-:Y:S04]  /*24290*/  STL.64 [R1+0x1220], R200 ;  /* 0x001220c801007387 */ /* 0x0003e80000100a00 */
[----:B-1----:R-:W2:Y:S04]  /*242a0*/  LDL.64 R200, [R1+0x3b8] ;  /* 0x0003b80001c87983 */ /* 0x002ea80000100a00 */
[----:B------:R-:W-:Y:S04]  /*242b0*/  STL.64 [R1+0x618], R214 ;  /* 0x000618d601007387 */ /* 0x000fe80000100a00 */
[----:B------:R-:W-:Y:S04]  /*242c0*/  STL.64 [R1+0x1230], R214 ;  /* 0x001230d601007387 */ /* 0x000fe80000100a00 */
[----:B------:R-:W-:Y:S04]  /*242d0*/  STL.64 [R1+0x610], R156 ;  /* 0x0006109c01007387 */ /* 0x000fe80000100a00 */
[----:B------:R-:W-:Y:S04]  /*242e0*/  STL.64 [R1+0x1238], R156 ;  /* 0x0012389c01007387 */ /* 0x000fe80000100a00 */
[----:B------:R-:W-:Y:S04]  /*242f0*/  STL.64 [R1+0x600], R250 ;  /* 0x000600fa01007387 */ /* 0x000fe80000100a00 */
[----:B------:R-:W-:Y:S04]  /*24300*/  STL.64 [R1+0x1240], R250 ;  /* 0x001240fa01007387 */ /* 0x000fe80000100a00 */
[----:B------:R-:W-:Y:S04]  /*24310*/  STL.64 [R1+0x5f8], R194 ;  /* 0x0005f8c201007387 */ /* 0x000fe80000100a00 */
[----:B------:R1:W-:Y:S04]  /*24320*/  STL.64 [R1+0x1248], R194 ;  /* 0x001248c201007387 */ /* 0x0003e80000100a00 */
[----:B-1----:R-:W2:Y:S04]  /*24330*/  LDL.64 R194, [R1+0x408] ;  /* 0x0004080001c27983 */ /* 0x002ea80000100a00 */
[----:B------:R-:W-:Y:S04]  /*24340*/  STL.64 [R1+0x5f0], R226 ;  /* 0x0005f0e201007387 */ /* 0x000fe80000100a00 */
[----:B------:R1:W-:Y:S04]  /*24350*/  STL.64 [R1+0x1250], R226 ;  /* 0x001250e201007387 */ /* 0x0003e80000100a00 */
[----:B-1----:R-:W2:Y:S01]  /*24360*/  LDL.64 R226, [R1+0x450] ;  /* 0x0004500001e27983 */ /* 0x002ea20000100a00 */
[----:B------:R-:W-:-:S04]  /*24370*/  IMAD.WIDE R22, R13, 0x4, R32 ;  /* 0x000000040d167825 */ /* 0x000fc800078e0220 */
[C---:B------:R-:W-:Y:S01]  /*24380*/  IMAD.WIDE R182, R13.reuse, 0x4, R34 ;  /* 0x000000040db67825 */ /* 0x040fe200078e0222 */
[----:B------:R-:W-:Y:S03]  /*24390*/  STL.64 [R1+0x5e8], R22 ;  /* 0x0005e81601007387 */ /* 0x000fe60000100a00 */
[C---:B------:R-:W-:Y:S01]  /*243a0*/  IMAD.WIDE R212, R13.reuse, 0x4, R36 ;  /* 0x000000040dd47825 */ /* 0x040fe200078e0224 */
[----:B------:R-:W-:Y:S03]  /*243b0*/  STL.64 [R1+0x5e0], R182 ;  /* 0x0005e0b601007387 */ /* 0x000fe60000100a00 */
[C---:B------:R-:W-:Y:S01]  /*243c0*/  IMAD.WIDE R250, R13.reuse, 0x4, R40 ;  /* 0x000000040dfa7825 */ /* 0x040fe200078e0228 */
[----:B------:R-:W-:Y:S03]  /*243d0*/  STL.64 [R1+0x5d8], R212 ;  /* 0x0005d8d401007387 */ /* 0x000fe60000100a00 */
[C---:B------:R-:W-:Y:S01]  /*243e0*/  IMAD.WIDE R154, R13.reuse, 0x4, R38 ;  /* 0x000000040d9a7825 */ /* 0x040fe200078e0226 */
[----:B------:R1:W-:Y:S03]  /*243f0*/  STL.64 [R1+0x5c8], R250 ;  /* 0x0005c8fa01007387 */ /* 0x0003e60000100a00 */
[C---:B------:R-:W-:Y:S01]  /*24400*/  IMAD.WIDE R166, R13.reuse, 0x4, R42 ;  /* 0x000000040da67825 */ /* 0x040fe200078e022a */
[----:B------:R-:W-:Y:S03]  /*24410*/  STL.64 [R1+0x5d0], R154 ;  /* 0x0005d09a01007387 */ /* 0x000fe60000100a00 */
        /* <DEDUP_REMOVED lines=49> */
[----:B------:R1:W-:Y:S03]  /*24730*/  STL.64 [R1+0x500], R158 ;  /* 0x0005009e01007387 */ /* 0x0003e60000100a00 */
[C---:B------:R-:W-:Y:S01]  /*24740*/  IMAD.WIDE R2, R13.reuse, 0x4, R94 ;  /* 0x000000040d027825 */ /* 0x040fe200078e025e */
[----:B------:R1:W-:Y:S03]  /*24750*/  STL.64 [R1+0x4f8], R228 ;  /* 0x0004f8e401007387 */ /* 0x0003e60000100a00 */
[C---:B------:R-:W-:Y:S01]  /*24760*/  IMAD.WIDE R248, R13.reuse, 0x4, R96 ;  /* 0x000000040df87825 */ /* 0x040fe200078e0260 */
[----:B------:R1:W-:Y:S03]  /*24770*/  STL.64 [R1+0x4f0], R2 ;  /* 0x0004f00201007387 */ /* 0x0003e60000100a00 */
[C---:B------:R-:W-:Y:S01]  /*24780*/  IMAD.WIDE R184, R13.reuse, 0x4, R98 ;  /* 0x000000040db87825 */ /* 0x040fe200078e0262 */
[----:B------:R1:W-:Y:S03]  /*24790*/  STL.64 [R1+0x4e8], R248 ;  /* 0x0004e8f801007387 */ /* 0x0003e60000100a00 */
[C---:B------:R-:W-:Y:S01]  /*247a0*/  IMAD.WIDE R204, R13.reuse, 0x4, R100 ;  /* 0x000000040dcc7825 */ /* 0x040fe200078e0264 */
[----:B------:R1:W-:Y:S04]  /*247b0*/  STL.64 [R1+0x4e0], R184 ;  /* 0x0004e0b801007387 */ /* 0x0003e80000100a00 */
[----:B---3--:R-:W-:Y:S04]  /*247c0*/  LDGSTS.E [R243+0x40000], desc[UR18][R188.64], P3 ;  /* 0x40000000bcf37fae */ /* 0x008fe80009921852 */
[----:B----4-:R-:W-:Y:S04]  /*247d0*/  LDGSTS.E [R243+0x40400], desc[UR18][R186.64], P3 ;  /* 0x40400000baf37fae */ /* 0x010fe80009921852 */
[----:B------:R-:W3:Y:S04]  /*247e0*/  LDL.LU.64 R188, [R1+0x1260] ;  /* 0x0012600001bc7983 */ /* 0x000ee80000300a00 */
[----:B------:R4:W-:Y:S04]  /*247f0*/  STL.64 [R1+0x4d8], R204 ;  /* 0x0004d8cc01007387 */ /* 0x0009e80000100a00 */
[----:B------:R-:W4:Y:S04]  /*24800*/  LDL.LU.64 R186, [R1+0x1258] ;  /* 0x0012580001ba7983 */ /* 0x000f280000300a00 */
[----:B--2---:R-:W-:Y:S04]  /*24810*/  LDGSTS.E [R243+0x40800], desc[UR18][R226.64], P3 ;  /* 0x40800000e2f37fae */ /* 0x004fe80009921852 */
[----:B------:R-:W-:Y:S04]  /*24820*/  LDGSTS.E [R243+0x40c00], desc[UR18][R194.64], P3 ;  /* 0x40c00000c2f37fae */ /* 0x000fe80009921852 */
[----:B------:R-:W-:Y:S04]  /*24830*/  LDGSTS.E [R243+0x41000], desc[UR18][R200.64], P3 ;  /* 0x41000000c8f37fae */ /* 0x000fe80009921852 */
[----:B------:R-:W-:Y:S04]  /*24840*/  LDGSTS.E [R243+0x41400], desc[UR18][R202.64], P3 ;  /* 0x41400000caf37fae */ /* 0x000fe80009921852 */
[----:B------:R-:W2:Y:S04]  /*24850*/  LDL.64 R226, [R1+0x648] ;  /* 0x0006480001e27983 */ /* 0x000ea80000100a00 */
[----:B------:R-:W2:Y:S04]  /*24860*/  LDL.64 R194, [R1+0x608] ;  /* 0x0006080001c27983 */ /* 0x000ea80000100a00 */
[----:B------:R-:W3:Y:S04]  /*24870*/  LDL.64 R202, [R1+0x708] ;  /* 0x0007080001ca7983 */ /* 0x000ee80000100a00 */
        /* <DEDUP_REMOVED lines=34> */
[----:B---3--:R-:W-:Y:S04]  /*24aa0*/  LDGSTS.E [R243+0x45c00], desc[UR18][R202.64], P3 ;  /* 0x45c00000caf37fae */ /* 0x008fe80009921852 */
[----:B----4-:R-:W-:Y:S04]  /*24ab0*/  LDGSTS.E [R243+0x46000], desc[UR18][R186.64], P3 ;  /* 0x46000000baf37fae */ /* 0x010fe80009921852 */
[----:B------:R-:W-:Y:S04]  /*24ac0*/  LDGSTS.E [R243+0x46400], desc[UR18][R188.64], P3 ;  /* 0x46400000bcf37fae */ /* 0x000fe80009921852 */
[----:B------:R-:W3:Y:S04]  /*24ad0*/  LDL.64 R202, [R1+0x8e0] ;  /* 0x0008e00001ca7983 */ /* 0x000ee80000100a00 */
[----:B------:R-:W4:Y:S04]  /*24ae0*/  LDL.64 R186, [R1+0x8a0] ;  /* 0x0008a00001ba7983 */ /* 0x000f280000100a00 */
[----:B------:R-:W4:Y:S04]  /*24af0*/  LDL.64 R188, [R1+0x800] ;  /* 0x0008000001bc7983 */ /* 0x000f280000100a00 */
[----:B--2---:R-:W-:Y:S04]  /*24b00*/  LDGSTS.E [R243+0x46800], desc[UR18][R226.64], P3 ;  /* 0x46800000e2f37fae */ /* 0x004fe80009921852 */
[----:B------:R-:W-:Y:S04]  /*24b10*/  LDGSTS.E [R243+0x46c00], desc[UR18][R194.64], P3 ;  /* 0x46c00000c2f37fae */ /* 0x000fe80009921852 */
[----:B------:R-:W-:Y:S04]  /*24b20*/  LDGSTS.E [R243+0x47000], desc[UR18][R250.64], P3 ;  /* 0x47000000faf37fae */ /* 0x000fe80009921852 */
[----:B------:R-:W2:Y:S04]  /*24b30*/  LDL.LU.64 R226, [R1+0x1250] ;  /* 0x0012500001e27983 */ /* 0x000ea80000300a00 */
[----:B------:R-:W2:Y:S04]  /*24b40*/  LDL.LU.64 R194, [R1+0x1248] ;  /* 0x0012480001c27983 */ /* 0x000ea80000300a00 */
[----:B-1----:R-:W2:Y:S04]  /*24b50*/  LDL.LU.64 R250, [R1+0x1240] ;  /* 0x0012400001fa7983 */ /* 0x002ea80000300a00 */
[----:B------:R-:W-:Y:S04]  /*24b60*/  LDGSTS.E [R243+0x47400], desc[UR18][R156.64], P3 ;  /* 0x474000009cf37fae */ /* 0x000fe80009921852 */
[----:B------:R-:W-:Y:S04]  /*24b70*/  LDGSTS.E [R243+0x47800], desc[UR18][R214.64], P3 ;  /* 0x47800000d6f37fae */ /* 0x000fe80009921852 */
[----:B------:R-:W-:Y:S04]  /*24b80*/  LDGSTS.E [R243+0x47c00], desc[UR18][R244.64], P3 ;  /* 0x47c00000f4f37fae */ /* 0x000fe80009921852 */
[----:B------:R-:W2:Y:S04]  /*24b90*/  LDL.LU.64 R156, [R1+0x1238] ;  /* 0x00123800019c7983 */ /* 0x000ea80000300a00 */
[----:B------:R-:W2:Y:S04]  /*24ba0*/  LDL.LU.64 R214, [R1+0x1230] ;  /* 0x0012300001d67983 */ /* 0x000ea80000300a00 */
[----:B------:R-:W3:Y:S04]  /*24bb0*/  LDL.LU.64 R244, [R1+0x1228] ;  /* 0x0012280001f47983 */ /* 0x000ee80000300a00 */
[----:B---3--:R-:W-:Y:S04]  /*24bc0*/  LDGSTS.E [R244+0x40080], desc[UR18][R18.64], P3 ;  /* 0x4008000012f47fae */ /* 0x008fe80009921852 */
[----:B------:R-:W-:Y:S04]  /*24bd0*/  LDGSTS.E [R244+0x40480], desc[UR18][R162.64], P3 ;  /* 0x40480000a2f47fae */ /* 0x000fe80009921852 */
[----:B------:R-:W-:Y:S04]  /*24be0*/  LDGSTS.E [R244+0x40880], desc[UR18][R172.64], P3 ;  /* 0x40880000acf47fae */ /* 0x000fe80009921852 */
[----:B------:R-:W-:Y:S04]  /*24bf0*/  LDGSTS.E [R244+0x40c80], desc[UR18][R200.64], P3 ;  /* 0x40c80000c8f47fae */ /* 0x000fe80009921852 */
[----:B------:R-:W-:Y:S04]  /*24c00*/  LDGSTS.E [R244+0x41080], desc[UR18][R230.64], P3 ;  /* 0x41080000e6f47fae */ /* 0x000fe80009921852 */
[----:B------:R-:W-:Y:S04]  /*24c10*/  LDGSTS.E [R244+0x41480], desc[UR18][R16.64], P3 ;  /* 0x4148000010f47fae */ /* 0x000fe80009921852 */
[----:B------:R-:W3:Y:S04]  /*24c20*/  LDL.64 R18, [R1+0x7c0] ;  /* 0x0007c00001127983 */ /* 0x000ee80000100a00 */
[----:B------:R-:W-:Y:S04]  /*24c30*/  LDGSTS.E [R244+0x41880], desc[UR18][R232.64], P3 ;  /* 0x41880000e8f47fae */ /* 0x000fe80009921852 */
[----:B------:R-:W2:Y:S04]  /*24c40*/  LDL.64 R162, [R1+0x780] ;  /* 0x0007800001a27983 */ /* 0x000ea80000100a00 */
[----:B------:R-:W2:Y:S04]  /*24c50*/  LDL.64 R172, [R1+0x740] ;  /* 0x0007400001ac7983 */ /* 0x000ea80000100a00 */
[----:B------:R-:W-:Y:S04]  /*24c60*/  LDGSTS.E [R244+0x41c80], desc[UR18][R10.64], P3 ;  /* 0x41c800000af47fae */ /* 0x000fe80009921852 */
[----:B------:R-:W2:Y:S04]  /*24c70*/  LDL.LU.64 R200, [R1+0x1220] ;  /* 0x0012200001c87983 */ /* 0x000ea80000300a00 */
[----:B------:R-:W-:Y:S04]  /*24c80*/  LDGSTS.E [R244+0x42080], desc[UR18][R180.64], P3 ;  /* 0x42080000b4f47fae */ /* 0x000fe80009921852 */
[----:B------:R-:W-:Y:S04]  /*24c90*/  LDGSTS.E [R244+0x42480], desc[UR18][R174.64], P3 ;  /* 0x42480000aef47fae */ /* 0x000fe80009921852 */
[----:B------:R-:W2:Y:S04]  /*24ca0*/  LDL.64 R16, [R1+0x700] ;  /* 0x0007000001107983 */ /* 0x000ea80000100a00 */
[----:B------:R-:W-:Y:S04]  /*24cb0*/  LDGSTS.E [R244+0x42880], desc[UR18][R14.64], P3 ;  /* 0x428800000ef47fae */ /* 0x000fe80009921852 */
[----:B------:R-:W2:Y:S04]  /*24cc0*/  LDL.64 R174, [R1+0x6c0] ;  /* 0x0006c00001ae7983 */ /* 0x000ea80000100a00 */
[----:B------:R-:W-:Y:S04]  /*24cd0*/  LDGSTS.E [R244+0x42c80], desc[UR18][R238.64], P3 ;  /* 0x42c80000eef47fae */ /* 0x000fe80009921852 */
[----:B------:R-:W-:Y:S04]  /*24ce0*/  LDGSTS.E [R244+0x43080], desc[UR18][R218.64], P3 ;  /* 0x43080000daf47fae */ /* 0x000fe80009921852 */
[----:B------:R-:W-:Y:S04]  /*24cf0*/  LDGSTS.E [R244+0x43480], desc[UR18][R190.64], P3 ;  /* 0x43480000bef47fae */ /* 0x000fe80009921852 */
[----:B------:R-:W-:Y:S04]  /*24d00*/  LDGSTS.E [R244+0x43880], desc[UR18][R160.64], P3 ;  /* 0x43880000a0f47fae */ /* 0x000fe80009921852 */
[----:B------:R-:W-:Y:S04]  /*24d10*/  LDGSTS.E [R244+0x43c80], desc[UR18][R216.64], P3 ;  /* 0x43c80000d8f47fae */ /* 0x000fe80009921852 */
[----:B------:R-:W-:Y:S04]  /*24d20*/  LDGSTS.E [R244+0x44080], desc[UR18][R202.64], P3 ;  /* 0x44080000caf47fae */ /* 0x000fe80009921852 */
[----:B----4-:R-:W-:Y:S04]  /*24d30*/  LDGSTS.E [R244+0x44480], desc[UR18][R186.64], P3 ;  /* 0x44480000baf47fae */ /* 0x010fe80009921852 */
        /* <DEDUP_REMOVED lines=16> */
[----:B--2---:R-:W-:Y:S04]  /*24e40*/  LDGSTS.E [R244+0x45480], desc[UR18][R162.64], P3 ;  /* 0x45480000a2f47fae */ /* 0x004fe80009921852 */
[----:B------:R-:W-:Y:S04]  /*24e50*/  LDGSTS.E [R244+0x45880], desc[UR18][R172.64], P3 ;  /* 0x45880000acf47fae */ /* 0x000fe80009921852 */
[----:B------:R-:W2:Y:S04]  /*24e60*/  LDL.64 R18, [R1+0x9d8] ;  /* 0x0009d80001127983 */ /* 0x000ea80000100a00 */
[----:B------:R-:W3:Y:S04]  /*24e70*/  LDL.64 R162, [R1+0x998] ;  /* 0x0009980001a27983 */ /* 0x000ee80000100a00 */
[----:B------:R-:W3:Y:S04]  /*24e80*/  LDL.64 R172, [R1+0x958] ;  /* 0x0009580001ac7983 */ /* 0x000ee80000100a00 */
[----:B------:R-:W-:Y:S04]  /*24e90*/  LDGSTS.E [R244+0x45c80], desc[UR18][R16.64], P3 ;  /* 0x45c8000010f47fae */ /* 0x000fe80009921852 */
[----:B------:R-:W-:Y:S04]  /*24ea0*/  LDGSTS.E [R244+0x46080], desc[UR18][R174.64], P3 ;  /* 0x46080000aef47fae */ /* 0x000fe80009921852 */
[----:B------:R-:W4:Y:S04]  /*24eb0*/  LDL.LU.64 R16, [R1+0x1218] ;  /* 0x0012180001107983 */ /* 0x000f280000300a00 */
[----:B------:R-:W2:Y:S04]  /*24ec0*/  LDL.LU.64 R174, [R1+0x1210] ;  /* 0x0012100001ae7983 */ /* 0x000ea80000300a00 */
[----:B--2---:R-:W-:Y:S04]  /*24ed0*/  LDGSTS.E [R244+0x46480], desc[UR18][R174.64], P3 ;  /* 0x46480000aef47fae */ /* 0x004fe80009921852 */
[----:B----4-:R-:W-:Y:S04]  /*24ee0*/  LDGSTS.E [R244+0x46880], desc[UR18][R16.64], P3 ;  /* 0x4688000010f47fae */ /* 0x010fe80009921852 */
[----:B------:R-:W-:Y:S04]  /*24ef0*/  LDGSTS.E [R244+0x46c80], desc[UR18][R250.64], P3 ;  /* 0x46c80000faf47fae */ /* 0x000fe80009921852 */
[----:B------:R-:W-:Y:S04]  /*24f00*/  LDGSTS.E [R244+0x47080], desc[UR18][R166.64], P3 ;  /* 0x47080000a6f47fae */ /* 0x000fe80009921852 */
[----:B------:R-:W2:Y:S04]  /*24f10*/  LDL.64 R174, [R1+0x918] ;  /* 0x0009180001ae7983 */ /* 0x000ea80000100a00 */
[----:B------:R-:W4:Y:S04]  /*24f20*/  LDL.64 R16, [R1+0x8d8] ;  /* 0x0008d80001107983 */ /* 0x000f280000100a00 */
[----:B------:R-:W4:Y:S04]  /*24f30*/  LDL.64 R250, [R1+0x898] ;  /* 0x0008980001fa7983 */ /* 0x000f280000100a00 */
[----:B------:R-:W-:Y:S04]  /*24f40*/  LDGSTS.E [R244+0x47480], desc[UR18][R178.64], P3 ;  /* 0x47480000b2f47fae */ /* 0x000fe80009921852 */
[----:B------:R-:W4:Y:S04]  /*24f50*/  LDL.LU.64 R166, [R1+0x1208] ;  /* 0x0012080001a67983 */ /* 0x000f280000300a00 */
        /* <DEDUP_REMOVED lines=22> */
[----:B------:R-:W-:Y:S04]  /*250c0*/  LDGSTS.E [R245+0x42d00], desc[UR18][R202.64], P3 ;  /* 0x42d00000caf57fae */ /* 0x000fe80009921852 */
[----:B------:R-:W-:Y:S04]  /*250d0*/  LDGSTS.E [R245+0x43100], desc[UR18][R18.64], P3 ;  /* 0x4310000012f57fae */ /* 0x000fe80009921852 */
[----:B---3--:R-:W-:Y:S04]  /*250e0*/  LDGSTS.E [R245+0x43500], desc[UR18][R162.64], P3 ;  /* 0x43500000a2f57fae */ /* 0x008fe80009921852 */
        /* <DEDUP_REMOVED lines=18> */
[----:B------:R-:W-:Y:S04]  /*25210*/  LDGSTS.E [R245+0x45100], desc[UR18][R186.64], P3 ;  /* 0x45100000baf57fae */ /* 0x000fe80009921852 */
[----:B------:R-:W4:Y:S04]  /*25220*/  LDL.64 R188, [R1+0x9d0] ;  /* 0x0009d00001bc7983 */ /* 0x000f280000100a00 */
[----:B------:R-:W4:Y:S04]  /*25230*/  LDL.64 R186, [R1+0xa10] ;  /* 0x000a100001ba7983 */ /* 0x000f280000100a00 */
[----:B------:R-:W-:Y:S04]  /*25240*/  LDGSTS.E [R245+0x45500], desc[UR18][R10.64], P3 ;  /* 0x455000000af57fae */ /* 0x000fe80009921852 */
[----:B------:R-:W-:Y:S04]  /*25250*/  LDGSTS.E [R245+0x45900], desc[UR18][R180.64], P3 ;  /* 0x45900000b4f57fae */ /* 0x000fe80009921852 */
[----:B------:R-:W4:Y:S04]  /*25260*/  LDL.LU.64 R10, [R1+0x11d8] ;  /* 0x0011d800010a7983 */ /* 0x000f280000300a00 */
[----:B------:R-:W4:Y:S04]  /*25270*/  LDL.LU.64 R180, [R1+0x11d0] ;  /* 0x0011d00001b47983 */ /* 0x000f280000300a00 */
[----:B------:R-:W-:Y:S04]  /*25280*/  LDGSTS.E [R245+0x45d00], desc[UR18][R14.64], P3 ;  /* 0x45d000000ef57fae */ /* 0x000fe80009921852 */
[----:B------:R-:W-:Y:S04]  /*25290*/  LDGSTS.E [R245+0x46100], desc[UR18][R190.64], P3 ;  /* 0x46100000bef57fae */ /* 0x000fe80009921852 */
[----:B------:R-:W4:Y:S04]  /*252a0*/  LDL.LU.64 R14, [R1+0x11c8] ;  /* 0x0011c800010e7983 */ /* 0x000f280000300a00 */
[----:B------:R-:W3:Y:S04]  /*252b0*/  LDL.LU.64 R190, [R1+0x11c0] ;  /* 0x0011c00001be7983 */ /* 0x000ee80000300a00 */
[----:B---3--:R-:W-:Y:S04]  /*252c0*/  LDGSTS.E [R245+0x46500], desc[UR18][R190.64], P3 ;  /* 0x46500000bef57fae */ /* 0x008fe80009921852 */
[----:B------:R-:W-:Y:S04]  /*252d0*/  LDGSTS.E [R245+0x46900], desc[UR18][R192.64], P3 ;  /* 0x46900000c0f57fae */ /* 0x000fe80009921852 */
[----:B------:R-:W-:Y:S04]  /*252e0*/  LDGSTS.E [R245+0x46d00], desc[UR18][R194.64], P3 ;  /* 0x46d00000c2f57fae */ /* 0x000fe80009921852 */
[----:B------:R-:W3:Y:S04]  /*252f0*/  LDL.LU.64 R190, [R1+0x11b8] ;  /* 0x0011b80001be7983 */ /* 0x000ee80000300a00 */
[----:B------:R-:W3:Y:S04]  /*25300*/  LDL.LU.64 R192, [R1+0x11b0] ;  /* 0x0011b00001c07983 */ /* 0x000ee80000300a00 */
[----:B------:R-:W3:Y:S04]  /*25310*/  LDL.LU.64 R194, [R1+0x11a8] ;  /* 0x0011a80001c27983 */ /* 0x000ee80000300a00 */
[----:B------:R-:W-:Y:S04]  /*25320*/  LDGSTS.E [R245+0x47100], desc[UR18][R246.64], P3 ;  /* 0x47100000f6f57fae */ /* 0x000fe80009921852 */
[----:B------:R-:W-:Y:S04]  /*25330*/  LDGSTS.E [R245+0x47500], desc[UR18][R222.64], P3 ;  /* 0x47500000def57fae */ /* 0x000fe80009921852 */
[----:B------:R-:W-:Y:S04]  /*25340*/  LDGSTS.E [R245+0x47900], desc[UR18][R224.64], P3 ;  /* 0x47900000e0f57fae */ /* 0x000fe80009921852 */
[----:B------:R-:W2:Y:S04]  /*25350*/  LDL.LU.64 R246, [R1+0x11a0] ;  /* 0x0011a00001f67983 */ /* 0x000ea80000300a00 */
[----:B------:R-:W-:Y:S04]  /*25360*/  LDGSTS.E [R245+0x47d00], desc[UR18][R228.64], P3 ;  /* 0x47d00000e4f57fae */ /* 0x000fe80009921852 */
[----:B------:R-:W3:Y:S04]  /*25370*/  LDL.64 R222, [R1+0xac8] ;  /* 0x000ac80001de7983 */ /* 0x000ee80000100a00 */
[----:B------:R-:W3:Y:S04]  /*25380*/  LDL.64 R224, [R1+0xa88] ;  /* 0x000a880001e07983 */ /* 0x000ee80000100a00 */
[----:B------:R-:W3:Y:S04]  /*25390*/  LDL.64 R228, [R1+0x7f0] ;  /* 0x0007f00001e47983 */ /* 0x000ee80000100a00 */
[----:B--2---:R-:W-:Y:S04]  /*253a0*/  LDGSTS.E [R246+0x40180], desc[UR18][R218.64], P3 ;  /* 0x40180000daf67fae */ /* 0x004fe80009921852 */
[----:B------:R-:W-:Y:S04]  /*253b0*/  LDGSTS.E [R246+0x40580], desc[UR18][R160.64], P3 ;  /* 0x40580000a0f67fae */ /* 0x000fe80009921852 */
[----:B------:R-:W-:Y:S04]  /*253c0*/  LDGSTS.E [R246+0x40980], desc[UR18][R216.64], P3 ;  /* 0x40980000d8f67fae */ /* 0x000fe80009921852 */
        /* <DEDUP_REMOVED lines=11> */
[----:B------:R-:W-:Y:S04]  /*25480*/  LDGSTS.E [R246+0x42180], desc[UR18][R174.64], P3 ;  /* 0x42180000aef67fae */ /* 0x000fe80009921852 */
[----:B----4-:R-:W-:Y:S04]  /*25490*/  LDGSTS.E [R246+0x42580], desc[UR18][R16.64], P3 ;  /* 0x4258000010f67fae */ /* 0x010fe80009921852 */
[----:B------:R-:W-:Y:S04]  /*254a0*/  LDGSTS.E [R246+0x42980], desc[UR18][R250.64], P3 ;  /* 0x42980000faf67fae */ /* 0x000fe80009921852 */
[----:B------:R-:W-:Y:S04]  /*254b0*/  LDGSTS.E [R246+0x42d80], desc[UR18][R186.64], P3 ;  /* 0x42d80000baf67fae */ /* 0x000fe80009921852 */
[----:B------:R-:W-:Y:S04]  /*254c0*/  LDGSTS.E [R246+0x43180], desc[UR18][R188.64], P3 ;  /* 0x43180000bcf67fae */ /* 0x000fe80009921852 */
[----:B---3--:R-:W-:Y:S04]  /*254d0*/  LDGSTS.E [R246+0x43580], desc[UR18][R194.64], P3 ;  /* 0x43580000c2f67fae */ /* 0x008fe80009921852 */
[----:B------:R-:W-:Y:S04]  /*254e0*/  LDGSTS.E [R246+0x43980], desc[UR18][R192.64], P3 ;  /* 0x43980000c0f67fae */ /* 0x000fe80009921852 */
        /* <DEDUP_REMOVED lines=15> */
[----:B------:R-:W4:Y:S04]  /*255e0*/  LDL.LU.64 R160, [R1+0x1190] ;  /* 0x0011900001a07983 */ /* 0x000f280000300a00 */
[----:B------:R-:W-:Y:S04]  /*255f0*/  LDGSTS.E [R246+0x44d80], desc[UR18][R228.64], P3 ;  /* 0x44d80000e4f67fae */ /* 0x000fe80009921852 */
[----:B------:R-:W-:Y:S04]  /*25600*/  LDGSTS.E [R246+0x45180], desc[UR18][R216.64], P3 ;  /* 0x45180000d8f67fae */ /* 0x000fe80009921852 */
[----:B------:R-:W-:Y:S04]  /*25610*/  LDGSTS.E [R246+0x45580], desc[UR18][R202.64], P3 ;  /* 0x45580000caf67fae */ /* 0x000fe80009921852 */
[----:B------:R-:W4:Y:S04]  /*25620*/  LDL.64 R228, [R1+0x828] ;  /* 0x0008280001e47983 */ /* 0x000f280000100a00 */
[----:B------:R-:W4:Y:S04]  /*25630*/  LDL.LU.64 R216, [R1+0x1188] ;  /* 0x0011880001d87983 */ /* 0x000f280000300a00 */
[----:B------:R-:W4:Y:S04]  /*25640*/  LDL.LU.64 R202, [R1+0x1180] ;  /* 0x0011800001ca7983 */ /* 0x000f280000300a00 */
[----:B------:R-:W-:Y:S04]  /*25650*/  LDGSTS.E [R246+0x45980], desc[UR18][R18.64], P3 ;  /* 0x4598000012f67fae */ /* 0x000fe80009921852 */
[----:B------:R-:W-:Y:S04]  /*25660*/  LDGSTS.E [R246+0x45d80], desc[UR18][R162.64], P3 ;  /* 0x45d80000a2f67fae */ /* 0x000fe80009921852 */
[----:B------:R-:W4:Y:S04]  /*25670*/  LDL.LU.64 R18, [R1+0x1178] ;  /* 0x0011780001127983 */ /* 0x000f280000300a00 */
[----:B------:R-:W3:Y:S04]  /*25680*/  LDL.LU.64 R162, [R1+0x1170] ;  /* 0x0011700001a27983 */ /* 0x000ee80000300a00 */
[----:B---3--:R-:W-:Y:S04]  /*25690*/  LDGSTS.E [R246+0x46180], desc[UR18][R162.64], P3 ;  /* 0x46180000a2f67fae */ /* 0x008fe80009921852 */
[----:B--2---:R-:W-:Y:S04]  /*256a0*/  LDGSTS.E [R246+0x46580], desc[UR18][R218.64], P3 ;  /* 0x46580000daf67fae */ /* 0x004fe80009921852 */
[----:B------:R-:W-:Y:S04]  /*256b0*/  LDGSTS.E [R246+0x46980], desc[UR18][R178.64], P3 ;  /* 0x46980000b2f67fae */ /* 0x000fe80009921852 */
[----:B------:R-:W2:Y:S04]  /*256c0*/  LDL.LU.64 R162, [R1+0x1168] ;  /* 0x0011680001a27983 */ /* 0x000ea80000300a00 */
[----:B------:R-:W3:Y:S04]  /*256d0*/  LDL.LU.64 R218, [R1+0x1160] ;  /* 0x0011600001da7983 */ /* 0x000ee80000300a00 */
[----:B------:R-:W-:Y:S04]  /*256e0*/  LDGSTS.E [R246+0x46d80], desc[UR18][R226.64], P3 ;  /* 0x46d80000e2f67fae */ /* 0x000fe80009921852 */
[----:B------:R-:W2:Y:S04]  /*256f0*/  LDL.LU.64 R178, [R1+0x1158] ;  /* 0x0011580001b27983 */ /* 0x000ea80000300a00 */
[----:B------:R-:W-:Y:S04]  /*25700*/  LDGSTS.E [R246+0x47180], desc[UR18][R240.64], P3 ;  /* 0x47180000f0f67fae */ /* 0x000fe80009921852 */
[----:B------:R-:W3:Y:S04]  /*25710*/  LDL.64 R226, [R1+0x888] ;  /* 0x0008880001e27983 */ /* 0x000ee80000100a00 */
[----:B------:R-:W-:Y:S04]  /*25720*/  LDGSTS.E [R246+0x47580], desc[UR18][R170.64], P3 ;  /* 0x47580000aaf67fae */ /* 0x000fe80009921852 */
[----:B------:R-:W2:Y:S04]  /*25730*/  LDL.64 R240, [R1+0x7e8] ;  /* 0x0007e80001f07983 */ /* 0x000ea80000100a00 */
[----:B------:R-:W-:Y:S04]  /*25740*/  LDGSTS.E [R246+0x47980], desc[UR18][R164.64], P3 ;  /* 0x47980000a4f67fae */ /* 0x000fe80009921852 */
[----:B------:R-:W2:Y:S04]  /*25750*/  LDL.LU.64 R170, [R1+0x1150] ;  /* 0x0011500001aa7983 */ /* 0x000ea80000300a00 */
[----:B------:R-:W-:Y:S04]  /*25760*/  LDGSTS.E [R246+0x47d80], desc[UR18][R2.64], P3 ;  /* 0x47d8000002f67fae */ /* 0x000fe80009921852 */
[----:B------:R-:W2:Y:S04]  /*25770*/  LDL.LU.64 R164, [R1+0x1148] ;  /* 0x0011480001a47983 */ /* 0x000ea80000300a00 */
[----:B------:R-:W-:Y:S04]  /*25780*/  LDGSTS.E [R247+0x40200], desc[UR18][R172.64], P3 ;  /* 0x40200000acf77fae */ /* 0x000fe80009921852 */
[----:B------:R-:W2:Y:S04]  /*25790*/  LDL.LU.64 R2, [R1+0x1140] ;  /* 0x0011400001027983 */ /* 0x000ea80000300a00 */
[----:B----4-:R-:W-:Y:S04]  /*257a0*/  LDGSTS.E [R247+0x40600], desc[UR18][R174.64], P3 ;  /* 0x40600000aef77fae */ /* 0x010fe80009921852 */
[----:B------:R-:W4:Y:S04]  /*257b0*/  LDL.LU.64 R172, [R1+0x1138] ;  /* 0x0011380001ac7983 */ /* 0x000f280000300a00 */
[----:B------:R-:W-:Y:S04]  /*257c0*/  LDGSTS.E [R247+0x40a00], desc[UR18][R250.64], P3 ;  /* 0x40a00000faf77fae */ /* 0x000fe80009921852 */
[----:B------:R-:W4:Y:S04]  /*257d0*/  LDL.LU.64 R174, [R1+0x1130] ;  /* 0x0011300001ae7983 */ /* 0x000f280000300a00 */
[----:B------:R-:W-:Y:S04]  /*257e0*/  LDGSTS.E [R247+0x40e00], desc[UR18][R186.64], P3 ;  /* 0x40e00000baf77fae */ /* 0x000fe80009921852 */
[----:B------:R-:W4:Y:S04]  /*257f0*/  LDL.LU.64 R250, [R1+0x1128] ;  /* 0x0011280001fa7983 */ /* 0x000f280000300a00 */
[----:B------:R-:W-:Y:S04]  /*25800*/  LDGSTS.E [R247+0x41200], desc[UR18][R188.64], P3 ;  /* 0x41200000bcf77fae */ /* 0x000fe80009921852 */
[----:B------:R-:W3:Y:S04]  /*25810*/  LDL.LU.64 R186, [R1+0x1120] ;  /* 0x0011200001ba7983 */ /* 0x000ee80000300a00 */
[----:B------:R-:W-:Y:S04]  /*25820*/  LDGSTS.E [R247+0x41600], desc[UR18][R190.64], P3 ;  /* 0x41600000bef77fae */ /* 0x000fe80009921852 */
[----:B------:R-:W2:Y:S04]  /*25830*/  LDL.LU.64 R188, [R1+0x1118] ;  /* 0x0011180001bc7983 */ /* 0x000ea80000300a00 */
[----:B------:R-:W-:Y:S04]  /*25840*/  LDGSTS.E [R247+0x41a00], desc[UR18][R192.64], P3 ;  /* 0x41a00000c0f77fae */ /* 0x000fe80009921852 */
[----:B------:R-:W4:Y:S04]  /*25850*/  LDL.LU.64 R190, [R1+0x1110] ;  /* 0x0011100001be7983 */ /* 0x000f280000300a00 */
[----:B------:R-:W-:Y:S04]  /*25860*/  LDGSTS.E [R247+0x41e00], desc[UR18][R194.64], P3 ;  /* 0x41e00000c2f77fae */ /* 0x000fe80009921852 */
[----:B------:R-:W3:Y:S04]  /*25870*/  LDL.LU.64 R192, [R1+0x1108] ;  /* 0x0011080001c07983 */ /* 0x000ee80000300a00 */
[----:B------:R-:W-:Y:S04]  /*25880*/  LDGSTS.E [R247+0x42200], desc[UR18][R222.64], P3 ;  /* 0x42200000def77fae */ /* 0x000fe80009921852 */
[----:B------:R-:W2:Y:S04]  /*25890*/  LDL.LU.64 R194, [R1+0x1100] ;  /* 0x0011000001c27983 */ /* 0x000ea80000300a00 */
[----:B------:R-:W-:Y:S04]  /*258a0*/  LDGSTS.E [R247+0x42600], desc[UR18][R224.64], P3 ;  /* 0x42600000e0f77fae */ /* 0x000fe80009921852 */
[----:B------:R-:W-:Y:S04]  /*258b0*/  LDGSTS.E [R247+0x42a00], desc[UR18][R238.64], P3 ;  /* 0x42a00000eef77fae */ /* 0x000fe80009921852 */
[----:B------:R-:W-:Y:S04]  /*258c0*/  LDGSTS.E [R247+0x42e00], desc[UR18][R16.64], P3 ;  /* 0x42e0000010f77fae */ /* 0x000fe80009921852 */
[----:B------:R-:W4:Y:S04]  /*258d0*/  LDL.64 R222, [R1+0x3d8] ;  /* 0x0003d80001de7983 */ /* 0x000f280000100a00 */
[----:B------:R-:W4:Y:S04]  /*258e0*/  LDL.64 R238, [R1+0x388] ;  /* 0x0003880001ee7983 */ /* 0x000f280000100a00 */
[----:B------:R-:W4:Y:S04]  /*258f0*/  LDL.64 R16, [R1+0x4a8] ;  /* 0x0004a80001107983 */ /* 0x000f280000100a00 */
[----:B------:R-:W4:Y:S04]  /*25900*/  LDL.64 R224, [R1+0x900] ;  /* 0x0009000001e07983 */ /* 0x000f280000100a00 */
[----:B--2---:R-:W-:Y:S04]  /*25910*/  LDGSTS.E [R247+0x43200], desc[UR18][R194.64], P3 ;  /* 0x43200000c2f77fae */ /* 0x004fe80009921852 */
        /* <DEDUP_REMOVED lines=36> */
[----:B------:R-:W-:Y:S04]  /*25b60*/  LDGSTS.E [R247+0x47e00], desc[UR18][R248.64], P3 ;  /* 0x47e00000f8f77fae */ /* 0x000fe80009921852 */
[----:B------:R-:W2:Y:S04]  /*25b70*/  LDL.LU.64 R248, [R1+0x10c8] ;  /* 0x0010c80001f87983 */ /* 0x000ea80000300a00 */
[----:B--2---:R-:W-:Y:S04]  /*25b80*/  LDGSTS.E [R248+0x40280], desc[UR18][R16.64], P3 ;  /* 0x4028000010f87fae */ /* 0x004fe80009921852 */
[----:B------:R-:W-:Y:S04]  /*25b90*/  LDGSTS.E [R248+0x40680], desc[UR18][R186.64], P3 ;  /* 0x40680000baf87fae */ /* 0x000fe80009921852 */
[----:B---3--:R-:W-:Y:S04]  /*25ba0*/  LDGSTS.E [R248+0x40a80], desc[UR18][R188.64], P3 ;  /* 0x40a80000bcf87fae */ /* 0x008fe80009921852 */
[----:B------:R-:W2:Y:S04]  /*25bb0*/  LDL.LU.64 R16, [R1+0x10c0] ;  /* 0x0010c00001107983 */ /* 0x000ea80000300a00 */
[----:B------:R-:W3:Y:S04]  /*25bc0*/  LDL.LU.64 R186, [R1+0x10b8] ;  /* 0x0010b80001ba7983 */ /* 0x000ee80000300a00 */
[----:B------:R-:W2:Y:S04]  /*25bd0*/  LDL.LU.64 R188, [R1+0x10b0] ;  /* 0x0010b00001bc7983 */ /* 0x000ea80000300a00 */
        /* <DEDUP_REMOVED lines=10> */
[----:B--2---:R-:W-:Y:S04]  /*25c80*/  LDGSTS.E [R248+0x42280], desc[UR18][R188.64], P3 ;  /* 0x42280000bcf87fae */ /* 0x004fe80009921852 */
[----:B---3--:R-:W-:Y:S04]  /*25c90*/  LDGSTS.E [R248+0x42680], desc[UR18][R186.64], P3 ;  /* 0x42680000baf87fae */ /* 0x008fe80009921852 */
[----:B------:R-:W-:Y:S04]  /*25ca0*/  LDGSTS.E [R248+0x42a80], desc[UR18][R170.64], P3 ;  /* 0x42a80000aaf87fae */ /* 0x000fe80009921852 */
[----:B------:R-:W2:Y:S04]  /*25cb0*/  LDL.64 R188, [R1+0x3d0] ;  /* 0x0003d00001bc7983 */ /* 0x000ea80000100a00 */
[----:B------:R-:W3:Y:S04]  /*25cc0*/  LDL.64 R186, [R1+0x460] ;  /* 0x0004600001ba7983 */ /* 0x000ee80000100a00 */
[----:B------:R-:W2:Y:S04]  /*25cd0*/  LDL.LU.64 R170, [R1+0x10a8] ;  /* 0x0010a80001aa7983 */ /* 0x000ea80000300a00 */
[----:B------:R-:W-:Y:S04]  /*25ce0*/  LDGSTS.E [R248+0x42e80], desc[UR18][R250.64], P3 ;  /* 0x42e80000faf87fae */ /* 0x000fe80009921852 */
[----:B------:R-:W-:Y:S04]  /*25cf0*/  LDGSTS.E [R248+0x43280], desc[UR18][R174.64], P3 ;  /* 0x43280000aef87fae */ /* 0x000fe80009921852 */
[----:B------:R-:W-:Y:S04]  /*25d00*/  LDGSTS.E [R248+0x43680], desc[UR18][R18.64], P3 ;  /* 0x4368000012f87fae */ /* 0x000fe80009921852 */
[----:B------:R-:W2:Y:S04]  /*25d10*/  LDL.LU.64 R250, [R1+0x10a0] ;  /* 0x0010a00001fa7983 */ /* 0x000ea80000300a00 */
[----:B------:R-:W4:Y:S04]  /*25d20*/  LDL.LU.64 R174, [R1+0x1098] ;  /* 0x0010980001ae7983 */ /* 0x000f280000300a00 */
[----:B------:R-:W3:Y:S04]  /*25d30*/  LDL.LU.64 R18, [R1+0x1090] ;  /* 0x0010900001127983 */ /* 0x000ee80000300a00 */
[----:B------:R-:W-:Y:S04]  /*25d40*/  LDGSTS.E [R248+0x43a80], desc[UR18][R172.64], P3 ;  /* 0x43a80000acf87fae */ /* 0x000fe80009921852 */
[----:B------:R-:W-:Y:S04]  /*25d50*/  LDGSTS.E [R248+0x43e80], desc[UR18][R224.64], P3 ;  /* 0x43e80000e0f87fae */ /* 0x000fe80009921852 */
[----:B------:R-:W-:Y:S04]  /*25d60*/  LDGSTS.E [R248+0x44280], desc[UR18][R240.64], P3 ;  /* 0x44280000f0f87fae */ /* 0x000fe80009921852 */
[----:B------:R-:W2:Y:S04]  /*25d70*/  LDL.LU.64 R172, [R1+0x1088] ;  /* 0x0010880001ac7983 */ /* 0x000ea80000300a00 */
[----:B---3--:R-:W-:Y:S04]  /*25d80*/  LDGSTS.E [R248+0x44680], desc[UR18][R18.64], P3 ;  /* 0x4468000012f87fae */ /* 0x008fe80009921852 */
[----:B------:R-:W-:Y:S04]  /*25d90*/  LDGSTS.E [R248+0x44a80], desc[UR18][R226.64], P3 ;  /* 0x44a80000e2f87fae */ /* 0x000fe80009921852 */
[----:B----4-:R-:W-:Y:S04]  /*25da0*/  LDGSTS.E [R248+0x44e80], desc[UR18][R174.64], P3 ;  /* 0x44e80000aef87fae */ /* 0x010fe80009921852 */
[----:B------:R-:W3:Y:S04]  /*25db0*/  LDL.LU.64 R18, [R1+0x1080] ;  /* 0x0010800001127983 */ /* 0x000ee80000300a00 */
[----:B------:R-:W-:Y:S04]  /*25dc0*/  LDGSTS.E [R248+0x45280], desc[UR18][R16.64], P3 ;  /* 0x4528000010f87fae */ /* 0x000fe80009921852 */
[----:B------:R-:W4:Y:S04]  /*25dd0*/  LDL.LU.64 R174, [R1+0x1078] ;  /* 0x0010780001ae7983 */ /* 0x000f280000300a00 */
[----:B------:R-:W4:Y:S04]  /*25de0*/  LDL.64 R240, [R1+0x878] ;  /* 0x0008780001f07983 */ /* 0x000f280000100a00 */
[----:B------:R-:W4:Y:S04]  /*25df0*/  LDL.64 R224, [R1+0x818] ;  /* 0x0008180001e07983 */ /* 0x000f280000100a00 */
[----:B------:R-:W3:Y:S04]  /*25e00*/  LDL.LU.64 R16, [R1+0x1070] ;  /* 0x0010700001107983 */ /* 0x000ee80000300a00 */
        /* <DEDUP_REMOVED lines=26> */
[----:B--2---:R-:W-:Y:S04]  /*25fb0*/  LDGSTS.E [R249+0x40f00], desc[UR18][R188.64], P3 ;  /* 0x40f00000bcf97fae */ /* 0x004fe80009921852 */
[----:B------:R-:W2:Y:S04]  /*25fc0*/  LDL.LU.64 R186, [R1+0x1008] ;  /* 0x0010080001ba7983 */ /* 0x000ea80000300a00 */
[----:B------:R-:W4:Y:S04]  /*25fd0*/  LDL.LU.64 R192, [R1+0x1000] ;  /* 0x0010000001c07983 */ /* 0x000f280000300a00 */
[----:B------:R-:W2:Y:S04]  /*25fe0*/  LDL.LU.64 R188, [R1+0xff8] ;  /* 0x000ff80001bc7983 */ /* 0x000ea80000300a00 */
[----:B------:R-:W-:Y:S04]  /*25ff0*/  LDGSTS.E [R249+0x41300], desc[UR18][R190.64], P3 ;  /* 0x41300000bef97fae */ /* 0x000fe80009921852 */
[----:B------:R-:W-:Y:S04]  /*26000*/  LDGSTS.E [R249+0x41700], desc[UR18][R222.64], P3 ;  /* 0x41700000def97fae */ /* 0x000fe80009921852 */
[----:B------:R-:W-:Y:S04]  /*26010*/  LDGSTS.E [R249+0x41b00], desc[UR18][R238.64], P3 ;  /* 0x41b00000eef97fae */ /* 0x000fe80009921852 */
[----:B------:R-:W3:Y:S04]  /*26020*/  LDL.LU.64 R190, [R1+0xff0] ;  /* 0x000ff00001be7983 */ /* 0x000ee80000300a00 */
[----:B---3--:R-:W-:Y:S04]  /*26030*/  LDGSTS.E [R249+0x41f00], desc[UR18][R190.64], P3 ;  /* 0x41f00000bef97fae */ /* 0x008fe80009921852 */
[----:B----4-:R-:W-:Y:S04]  /*26040*/  LDGSTS.E [R249+0x42300], desc[UR18][R192.64], P3 ;  /* 0x42300000c0f97fae */ /* 0x010fe80009921852 */
[----:B------:R-:W-:Y:S04]  /*26050*/  LDGSTS.E [R249+0x42700], desc[UR18][R194.64], P3 ;  /* 0x42700000c2f97fae */ /* 0x000fe80009921852 */
[----:B------:R-:W3:Y:S04]  /*26060*/  LDL.LU.64 R190, [R1+0xfe8] ;  /* 0x000fe80001be7983 */ /* 0x000ee80000300a00 */
[----:B------:R-:W-:Y:S04]  /*26070*/  LDGSTS.E [R249+0x42b00], desc[UR18][R196.64], P3 ;  /* 0x42b00000c4f97fae */ /* 0x000fe80009921852 */
[----:B------:R-:W4:Y:S04]  /*26080*/  LDL.LU.64 R192, [R1+0xfe0] ;  /* 0x000fe00001c07983 */ /* 0x000f280000300a00 */
[----:B------:R-:W-:Y:S04]  /*26090*/  LDGSTS.E [R249+0x42f00], desc[UR18][R198.64], P3 ;  /* 0x42f00000c6f97fae */ /* 0x000fe80009921852 */
[----:B------:R-:W2:Y:S04]  /*260a0*/  LDL.LU.64 R194, [R1+0xfd8] ;  /* 0x000fd80001c27983 */ /* 0x000ea80000300a00 */
        /* <DEDUP_REMOVED lines=17> */
[----:B------:R-:W3:Y:S04]  /*261c0*/  LDL.LU.64 R250, [R1+0xf98] ;  /* 0x000f980001fa7983 */ /* 0x000ee80000300a00 */
        /* <DEDUP_REMOVED lines=22> */
[----:B------:R-:W4:Y:S04]  /*26330*/  LDL.LU.64 R206, [R1+0xf40] ;  /* 0x000f400001ce7983 */ /* 0x000f280000300a00 */
[----:B------:R-:W4:Y:S04]  /*26340*/  LDL.LU.64 R204, [R1+0xf38] ;  /* 0x000f380001cc7983 */ /* 0x000f280000300a00 */
[----:B---3--:R-:W-:Y:S04]  /*26350*/  LDGSTS.E [R250+0x40380], desc[UR18][R202.64], P3 ;  /* 0x40380000cafa7fae */ /* 0x008fe80009921852 */
[----:B--2---:R-:W-:Y:S04]  /*26360*/  LDGSTS.E [R250+0x40780], desc[UR18][R200.64], P3 ;  /* 0x40780000c8fa7fae */ /* 0x004fe80009921852 */
[----:B----4-:R-:W-:Y:S04]  /*26370*/  LDGSTS.E [R250+0x40b80], desc[UR18][R198.64], P3 ;  /* 0x40b80000c6fa7fae */ /* 0x010fe80009921852 */
        /* <DEDUP_REMOVED lines=34> */
[----:B------:R-:W-:Y:S04]  /*265a0*/  LDGSTS.E [R250+0x45380], desc[UR18][R168.64], P3 ;  /* 0x45380000a8fa7fae */ /* 0x000fe80009921852 */
[----:B------:R-:W-:Y:S04]  /*265b0*/  LDGSTS.E [R250+0x45780], desc[UR18][R166.64], P3 ;  /* 0x45780000a6fa7fae */ /* 0x000fe80009921852 */
[----:B------:R-:W4:Y:S04]  /*265c0*/  LDL.LU.64 R170, [R1+0xea8] ;  /* 0x000ea80001aa7983 */ /* 0x000f280000300a00 */
[----:B------:R-:W2:Y:S04]  /*265d0*/  LDL.LU.64 R168, [R1+0xea0] ;  /* 0x000ea00001a87983 */ /* 0x000ea80000300a00 */
[----:B------:R-:W4:Y:S04]  /*265e0*/  LDL.LU.64 R166, [R1+0xe98] ;  /* 0x000e980001a67983 */ /* 0x000f280000300a00 */
[----:B------:R-:W-:Y:S04]  /*265f0*/  LDGSTS.E [R250+0x45b80], desc[UR18][R164.64], P3 ;  /* 0x45b80000a4fa7fae */ /* 0x000fe80009921852 */
[----:B------:R-:W-:Y:S04]  /*26600*/  LDGSTS.E [R250+0x45f80], desc[UR18][R162.64], P3 ;  /* 0x45f80000a2fa7fae */ /* 0x000fe80009921852 */
[----:B------:R-:W-:Y:S04]  /*26610*/  LDGSTS.E [R250+0x46380], desc[UR18][R160.64], P3 ;  /* 0x46380000a0fa7fae */ /* 0x000fe80009921852 */
[----:B------:R-:W2:Y:S04]  /*26620*/  LDL.LU.64 R164, [R1+0xe90] ;  /* 0x000e900001a47983 */ /* 0x000ea80000300a00 */
[----:B------:R-:W4:Y:S04]  /*26630*/  LDL.LU.64 R162, [R1+0xe88] ;  /* 0x000e880001a27983 */ /* 0x000f280000300a00 */
[----:B------:R-:W2:Y:S04]  /*26640*/  LDL.LU.64 R160, [R1+0xe80] ;  /* 0x000e800001a07983 */ /* 0x000ea80000300a00 */
[----:B------:R-:W-:Y:S04]  /*26650*/  LDGSTS.E [R250+0x46780], desc[UR18][R158.64], P3 ;  /* 0x467800009efa7fae */ /* 0x000fe80009921852 */
[----:B------:R-:W-:Y:S04]  /*26660*/  LDGSTS.E [R250+0x46b80], desc[UR18][R156.64], P3 ;  /* 0x46b800009cfa7fae */ /* 0x000fe80009921852 */
[----:B------:R-:W-:Y:S04]  /*26670*/  LDGSTS.E [R250+0x46f80], desc[UR18][R154.64], P3 ;  /* 0x46f800009afa7fae */ /* 0x000fe80009921852 */
[----:B------:R-:W4:Y:S04]  /*26680*/  LDL.LU.64 R158, [R1+0xe78] ;  /* 0x000e7800019e7983 */ /* 0x000f280000300a00 */
[----:B------:R-:W2:Y:S04]  /*26690*/  LDL.LU.64 R156, [R1+0xe70] ;  /* 0x000e7000019c7983 */ /* 0x000ea80000300a00 */
[----:B------:R-:W4:Y:S04]  /*266a0*/  LDL.LU.64 R154, [R1+0xe68] ;  /* 0x000e6800019a7983 */ /* 0x000f280000300a00 */
[----:B------:R1:W-:Y:S04]  /*266b0*/  LDGSTS.E [R250+0x47380], desc[UR18][R152.64], P3 ;  /* 0x4738000098fa7fae */ /* 0x0003e80009921852 */
[----:B------:R-:W-:Y:S04]  /*266c0*/  LDGSTS.E [R250+0x47780], desc[UR18][R6.64], P3 ;  /* 0x4778000006fa7fae */ /* 0x000fe80009921852 */
[----:B------:R-:W-:Y:S04]  /*266d0*/  LDGSTS.E [R250+0x47b80], desc[UR18][R4.64], P3 ;  /* 0x47b8000004fa7fae */ /* 0x000fe80009921852 */
[----:B------:R-:W1:Y:S04]  /*266e0*/  LDL.LU.64 R152, [R1+0xe60] ;  /* 0x000e600001987983 */ /* 0x000e680000300a00 */
[----:B------:R-:W3:Y:S04]  /*266f0*/  LDL.LU.64 R6, [R1+0xe58] ;  /* 0x000e580001067983 */ /* 0x000ee80000300a00 */
[----:B------:R-:W2:Y:S01]  /*26700*/  LDL.LU.64 R4, [R1+0xe50] ;  /* 0x000e500001047983 */ /* 0x000ea20000300a00 */
[----:B------:R-:W-:-:S05]  /*26710*/  IMAD.WIDE R220, R13, 0x4, R102 ;  /* 0x000000040ddc7825 */ /* 0x000fca00078e0266 */
[----:B------:R-:W-:Y:S04]  /*26720*/  LDGSTS.E [R250+0x47f80], desc[UR18][R220.64], P3 ;  /* 0x47f80000dcfa7fae */ /* 0x000fe80009921852 */
[----:B------:R-:W0:Y:S01]  /*26730*/  LDGDEPBAR ;  /* 0x00000000000079af */ /* 0x000e220000000000 */
[----:B------:R-:W-:-:S04]  /*26740*/  SEL R252, R252, RZ, P4 ;  /* 0x000000fffcfc7207 */ /* 0x000fc80002000000 */
[----:B------:R-:W-:Y:S02]  /*26750*/  ISETP.NE.U32.AND P2, PT, R252, RZ, PT ;  /* 0x000000fffc00720c */ /* 0x000fe40003f45070 */
[----:B------:R-:W-:Y:S02]  /*26760*/  SEL R252, R12, RZ, P4 ;  /* 0x000000ff0cfc7207 */ /* 0x000fe40002000000 */
[----:B------:R-:W-:Y:S02]  /*26770*/  LOP3.LUT R12, R3, 0x60, RZ, 0xfc, !PT ;  /* 0x00000060030c7812 */ /* 0x000fe400078efcff */
[----:B------:R-:W-:Y:S02]  /*26780*/  SEL R26, RZ, 0x4, P6 ;  /* 0x00000004ff1a7807 */ /* 0x000fe40003000000 */
[----:B------:R-:W-:Y:S02]  /*26790*/  ISETP.GE.AND P3, PT, R12, UR4, PT ;  /* 0x000000040c007c0c */ /* 0x000fe4000bf66270 */
[----:B------:R-:W-:-:S02]  /*267a0*/  SEL R12, RZ, 0x4, P0 ;  /* 0x00000004ff0c7807 */ /* 0x000fc40000000000 */
[----:B------:R-:W-:Y:S01]  /*267b0*/  ISETP.NE.U32.AND P0, PT, R252, RZ, PT ;  /* 0x000000fffc00720c */ /* 0x000fe20003f05070 */
[----:B------:R-:W-:Y:S01]  /*267c0*/  IMAD.WIDE R104, R251, 0x4, R104 ;  /* 0x00000004fb687825 */ /* 0x000fe200078e0268 */
[----:B------:R-:W-:Y:S01]  /*267d0*/  BAR.SYNC.DEFER_BLOCKING 0x0 ;  /* 0x0000000000007b1d */ /* 0x000fe20000010000 */
[----:B------:R-:W-:Y:S02]  /*267e0*/  LOP3.LUT R252, R3, 0x62, RZ, 0xfc, !PT ;  /* 0x0000006203fc7812 */ /* 0x000fe400078efcff */
[----:B------:R-:W-:Y:S02]  /*267f0*/  SEL R27, R12, RZ, P4 ;  /* 0x000000ff0c1b7207 */ /* 0x000fe40002000000 */
[----:B------:R-:W-:Y:S02]  /*26800*/  SEL R12, R26, RZ, P4 ;  /* 0x000000ff1a0c7207 */ /* 0x000fe40002000000 */
[----:B------:R-:W-:Y:S02]  /*26810*/  ISETP.GE.AND P6, PT, R252, UR4, PT ;  /* 0x00000004fc007c0c */ /* 0x000fe4000bfc6270 */
[----:B------:R-:W-:Y:S01]  /*26820*/  SEL R28, RZ, 0x4, P3 ;  /* 0x00000004ff1c7807 */ /* 0x000fe20001800000 */
[----:B------:R-:W-:Y:S01]  /*26830*/  IMAD.WIDE R106, R251, 0x4, R106 ;  /* 0x00000004fb6a7825 */ /* 0x000fe200078e026a */
[----:B------:R-:W-:-:S02]  /*26840*/  LOP3.LUT R252, R3, 0x4, RZ, 0xfc, !PT ;  /* 0x0000000403fc7812 */ /* 0x000fc400078efcff */
[----:B------:R-:W-:Y:S02]  /*26850*/  SEL R26, R28, RZ, P4 ;  /* 0x000000ff1c1a7207 */ /* 0x000fe40002000000 */
[----:B------:R-:W-:Y:S01]  /*26860*/  ISETP.NE.U32.AND P3, PT, R27, RZ, PT ;  /* 0x000000ff1b00720c */ /* 0x000fe20003f65070 */
        /* <DEDUP_REMOVED lines=21> */
[----:B------:R-:W-:Y:S01]  /*269c0*/  IMAD.WIDE R150, R251, 0x4, R150 ;  /* 0x00000004fb967825 */ /* 0x000fe200078e0296 */
[----:B------:R-:W-:Y:S01]  /*269d0*/  @!PT LDS RZ, [RZ] ;  /* 0x00000000fffff984 */ /* 0x000fe20000000800 */
[----:B------:R-:W-:Y:S01]  /*269e0*/  @!PT LDS RZ, [RZ] ;  /* 0x00000000fffff984 */ /* 0x000fe20000000800 */
[----:B------:R-:W-:Y:S01]  /*269f0*/  @!PT LDS RZ, [RZ] ;  /* 0x00000000fffff984 */ /* 0x000fe20000000800 */
[----:B--2---:R-:W-:Y:S01]  /*26a00*/  LDGSTS.E [R5+-0x28000], desc[UR18][R104.64], P5 ;  /* 0xd800000068057fae */ /* 0x004fe2000a921852 */
[----:B------:R-:W-:Y:S02]  /*26a10*/  ISETP.NE.U32.AND P5, PT, R12, RZ, PT ;  /* 0x000000ff0c00720c */ /* 0x000fe40003fa5070 */
[----:B------:R-:W-:Y:S01]  /*26a20*/  SEL R12, RZ, 0x4, P6 ;  /* 0x00000004ff0c7807 */ /* 0x000fe20003000000 */
[----:B------:R-:W-:Y:S01]  /*26a30*/  LDGSTS.E [R5+-0x27ff8], desc[UR18][R106.64], P2 ;  /* 0xd80080006a057fae */ /* 0x000fe20009121852 */
[----:B------:R-:W-:Y:S02]  /*26a40*/  ISETP.GE.AND P6, PT, R252, UR4, PT ;  /* 0x00000004fc007c0c */ /* 0x000fe4000bfc6270 */
[----:B------:R-:W-:Y:S01]  /*26a50*/  SEL R12, R12, RZ, P4 ;  /* 0x000000ff0c0c7207 */ /* 0x000fe20002000000 */
[----:B------:R-:W-:Y:S01]  /*26a60*/  LDGSTS.E [R5+-0x26000], desc[UR18][R108.64], P1 ;  /* 0xda0000006c057fae */ /* 0x000fe20008921852 */
[----:B------:R-:W-:-:S02]  /*26a70*/  ISETP.NE.U32.AND P2, PT, R26, RZ, PT ;  /* 0x000000ff1a00720c */ /* 0x000fc40003f45070 */
[----:B------:R-:W-:Y:S01]  /*26a80*/  SEL R26, RZ, 0x4, P6 ;  /* 0x00000004ff1a7807 */ /* 0x000fe20003000000 */
[----:B------:R-:W-:Y:S01]  /*26a90*/  LDGSTS.E [R5+-0x25ff8], desc[UR18][R110.64], P0 ;  /* 0xda0080006e057fae */ /* 0x000fe20008121852 */
[----:B------:R-:W-:Y:S02]  /*26aa0*/  ISETP.NE.U32.AND P6, PT, R12, RZ, PT ;  /* 0x000000ff0c00720c */ /* 0x000fe40003fc5070 */
[----:B------:R-:W-:Y:S01]  /*26ab0*/  LOP3.LUT R12, R3, 0x6, RZ, 0xfc, !PT ;  /* 0x00000006030c7812 */ /* 0x000fe200078efcff */
[----:B------:R-:W-:Y:S03]  /*26ac0*/  LDGSTS.E [R5+-0x24000], desc[UR18][R112.64], P3 ;  /* 0xdc00000070057fae */ /* 0x000fe60009921852 */
[----:B------:R-:W-:Y:S01]  /*26ad0*/  ISETP.GE.AND P1, PT, R12, UR4, PT ;  /* 0x000000040c007c0c */ /* 0x000fe2000bf26270 */
[----:B------:R-:W-:Y:S01]  /*26ae0*/  LDGSTS.E [R5+-0x23ff8], desc[UR18][R114.64], P5 ;  /* 0xdc00800072057fae */ /* 0x000fe2000a921852 */
[----:B------:R-:W-:-:S02]  /*26af0*/  SEL R12, R26, RZ, P4 ;  /* 0x000000ff1a0c7207 */ /* 0x000fc40002000000 */
[C---:B------:R-:W-:Y:S01]  /*26b00*/  LOP3.LUT R252, R3.reuse, 0x24, RZ, 0xfc, !PT ;  /* 0x0000002403fc7812 */ /* 0x040fe200078efcff */
[----:B------:R-:W-:Y:S01]  /*26b10*/  LDGSTS.E [R5+-0x22000], desc[UR18][R116.64], P2 ;  /* 0xde00000074057fae */ /* 0x000fe20009121852 */
[----:B------:R-:W-:Y:S02]  /*26b20*/  ISETP.NE.U32.AND P3, PT, R12, RZ, PT ;  /* 0x000000ff0c00720c */ /* 0x000fe40003f65070 */
[----:B------:R-:W-:Y:S01]  /*26b30*/  LOP3.LUT R12, R3, 0x26, RZ, 0xfc, !PT ;  /* 0x00000026030c7812 */ /* 0x000fe200078efcff */
[----:B------:R2:W-:Y:S01]  /*26b40*/  LDGSTS.E [R5+-0x21ff8], desc[UR18][R118.64], P6 ;  /* 0xde00800076057fae */ /* 0x0005e2000b121852 */
[----:B------:R-:W-:Y:S02]  /*26b50*/  ISETP.GE.AND P0, PT, R252, UR4, PT ;  /* 0x00000004fc007c0c */ /* 0x000fe4000bf06270 */
[----:B------:R-:W-:Y:S02]  /*26b60*/  SEL R26, RZ, 0x4, P1 ;  /* 0x00000004ff1a7807 */ /* 0x000fe40000800000 */
[----:B------:R-:W-:-:S02]  /*26b70*/  ISETP.GE.AND P1, PT, R12, UR4, PT ;  /* 0x000000040c007c0c */ /* 0x000fc4000bf26270 */
[----:B------:R-:W-:Y:S02]  /*26b80*/  SEL R12, RZ, 0x4, P0 ;  /* 0x00000004ff0c7807 */ /* 0x000fe40000000000 */
[----:B------:R-:W-:Y:S01]  /*26b90*/  LOP3.LUT R252, R3, 0x44, RZ, 0xfc, !PT ;  /* 0x0000004403fc7812 */ /* 0x000fe200078efcff */
[----:B---3--:R-:W-:Y:S01]  /*26ba0*/  LDGSTS.E [R6+-0x28000], desc[UR18][R120.64], P3 ;  /* 0xd800000078067fae */ /* 0x008fe20009921852 */
[----:B------:R-:W-:Y:S02]  /*26bb0*/  SEL R12, R12, RZ, P4 ;  /* 0x000000ff0c0c7207 */ /* 0x000fe40002000000 */
[----:B------:R-:W-:Y:S02]  /*26bc0*/  ISETP.GE.AND P0, PT, R252, UR4, PT ;  /* 0x00000004fc007c0c */ /* 0x000fe4000bf06270 */
[----:B------:R-:W-:Y:S02]  /*26bd0*/  SEL R26, R26, RZ, P4 ;  /* 0x000000ff1a1a7207 */ /* 0x000fe40002000000 */
[----:B------:R-:W-:-:S02]  /*26be0*/  SEL R27, RZ, 0x4, P1 ;  /* 0x00000004ff1b7807 */ /* 0x000fc40000800000 */
[----:B------:R-:W-:Y:S02]  /*26bf0*/  ISETP.NE.U32.AND P5, PT, R12, RZ, PT ;  /* 0x000000ff0c00720c */ /* 0x000fe40003fa5070 */
[----:B------:R-:W-:Y:S02]  /*26c00*/  LOP3.LUT R252, R3, 0x46, RZ, 0xfc, !PT ;  /* 0x0000004603fc7812 */ /* 0x000fe400078efcff */
[----:B------:R-:W-:Y:S02]  /*26c10*/  SEL R12, RZ, 0x4, P0 ;  /* 0x00000004ff0c7807 */ /* 0x000fe40000000000 */
[----:B------:R-:W-:Y:S02]  /*26c20*/  ISETP.NE.U32.AND P1, PT, R26, RZ, PT ;  /* 0x000000ff1a00720c */ /* 0x000fe40003f25070 */
[----:B------:R-:W-:Y:S02]  /*26c30*/  SEL R26, R27, RZ, P4 ;  /* 0x000000ff1b1a7207 */ /* 0x000fe40002000000 */
[----:B------:R-:W-:-:S02]  /*26c40*/  ISETP.GE.AND P2, PT, R252, UR4, PT ;  /* 0x00000004fc007c0c */ /* 0x000fc4000bf46270 */
[----:B------:R-:W-:Y:S02]  /*26c50*/  SEL R12, R12, RZ, P4 ;  /* 0x000000ff0c0c7207 */ /* 0x000fe40002000000 */
[----:B------:R-:W-:Y:S02]  /*26c60*/  ISETP.NE.U32.AND P0, PT, R26, RZ, PT ;  /* 0x000000ff1a00720c */ /* 0x000fe40003f05070 */
[----:B------:R-:W-:Y:S02]  /*26c70*/  SEL R26, RZ, 0x4, P2 ;  /* 0x00000004ff1a7807 */ /* 0x000fe40001000000 */
[----:B------:R-:W-:Y:S01]  /*26c80*/  ISETP.NE.U32.AND P2, PT, R12, RZ, PT ;  /* 0x000000ff0c00720c */ /* 0x000fe20003f45070 */
[----:B------:R-:W-:Y:S01]  /*26c90*/  LDGSTS.E [R6+-0x27ff8], desc[UR18][R122.64], P1 ;  /* 0xd80080007a067fae */ /* 0x000fe20008921852 */
[C---:B------:R-:W-:Y:S02]  /*26ca0*/  LOP3.LUT R12, R3.reuse, 0x64, RZ, 0xfc, !PT ;  /* 0x00000064030c7812 */ /* 0x040fe400078efcff */
[----:B------:R-:W-:Y:S01]  /*26cb0*/  LOP3.LUT R252, R3, 0x66, RZ, 0xfc, !PT ;  /* 0x0000006603fc7812 */ /* 0x000fe200078efcff */
[----:B------:R-:W-:Y:S01]  /*26cc0*/  LDGSTS.E [R6+-0x26000], desc[UR18][R124.64], P5 ;  /* 0xda0000007c067fae */ /* 0x000fe2000a921852 */
[----:B------:R-:W-:-:S02]  /*26cd0*/  ISETP.GE.AND P6, PT, R12, UR4, PT ;  /* 0x000000040c007c0c */ /* 0x000fc4000bfc6270 */
[----:B------:R-:W-:Y:S01]  /*26ce0*/  SEL R12, R26, RZ, P4 ;  /* 0x000000ff1a0c7207 */ /* 0x000fe20002000000 */
[----:B------:R-:W-:Y:S01]  /*26cf0*/  LDGSTS.E [R6+-0x25ff8], desc[UR18][R126.64], P0 ;  /* 0xda0080007e067fae */ /* 0x000fe20008121852 */
[----:B------:R-:W-:Y:S02]  /*26d00*/  ISETP.GE.AND P3, PT, R252, UR4, PT ;  /* 0x00000004fc007c0c */ /* 0x000fe4000bf66270 */
[----:B------:R-:W-:Y:S01]  /*26d10*/  ISETP.NE.U32.AND P1, PT, R12, RZ, PT ;  /* 0x000000ff0c00720c */ /* 0x000fe20003f25070 */
[----:B------:R-:W-:Y:S01]  /*26d20*/  LDGSTS.E [R6+-0x24000], desc[UR18][R128.64], P2 ;  /* 0xdc00000080067fae */ /* 0x000fe20009121852 */
[----:B------:R-:W-:Y:S02]  /*26d30*/  LOP3.LUT R12, R3, 0x8, RZ, 0xfc, !PT ;  /* 0x00000008030c7812 */ /* 0x000fe400078efcff */
[----:B------:R-:W-:Y:S02]  /*26d40*/  SEL R26, RZ, 0x4, P6 ;  /* 0x00000004ff1a7807 */ /* 0x000fe40003000000 */
[----:B------:R-:W-:-:S02]  /*26d50*/  ISETP.GE.AND P6, PT, R12, UR4, PT ;  /* 0x000000040c007c0c */ /* 0x000fc4000bfc6270 */
[----:B------:R-:W-:Y:S02]  /*26d60*/  SEL R12, RZ, 0x4, P3 ;  /* 0x00000004ff0c7807 */ /* 0x000fe40001800000 */
[----:B------:R-:W-:Y:S02]  /*26d70*/  LOP3.LUT R252, R3, 0xa, RZ, 0xfc, !PT ;  /* 0x0000000a03fc7812 */ /* 0x000fe400078efcff */
[----:B------:R-:W-:Y:S01]  /*26d80*/  SEL R12, R12, RZ, P4 ;  /* 0x000000ff0c0c7207 */ /* 0x000fe20002000000 */
[----:B------:R-:W-:Y:S01]  /*26d90*/  LDGSTS.E [R6+-0x23ff8], desc[UR18][R130.64], P1 ;  /* 0xdc00800082067fae */ /* 0x000fe20008921852 */
[----:B------:R-:W-:Y:S02]  /*26da0*/  ISETP.GE.AND P3, PT, R252, UR4, PT ;  /* 0x00000004fc007c0c */ /* 0x000fe4000bf66270 */
[----:B------:R-:W-:Y:S02]  /*26db0*/  ISETP.NE.U32.AND P5, PT, R12, RZ, PT ;  /* 0x000000ff0c00720c */ /* 0x000fe40003fa5070 */
[----:B------:R-:W-:-:S02]  /*26dc0*/  SEL R26, R26, RZ, P4 ;  /* 0x000000ff1a1a7207 */ /* 0x000fc40002000000 */
[----:B------:R-:W-:Y:S02]  /*26dd0*/  SEL R12, RZ, 0x4, P3 ;  /* 0x00000004ff0c7807 */ /* 0x000fe40001800000 */
[----:B------:R-:W-:Y:S02]  /*26de0*/  SEL R27, RZ, 0x4, P6 ;  /* 0x00000004ff1b7807 */ /* 0x000fe40003000000 */
[----:B------:R-:W-:Y:S02]  /*26df0*/  LOP3.LUT R252, R3, 0x28, RZ, 0xfc, !PT ;  /* 0x0000002803fc7812 */ /* 0x000fe400078efcff */
[----:B------:R-:W-:Y:S02]  /*26e00*/  ISETP.NE.U32.AND P6, PT, R26, RZ, PT ;  /* 0x000000ff1a00720c */ /* 0x000fe40003fc5070 */
[----:B------:R-:W-:Y:S02]  /*26e10*/  SEL R12, R12, RZ, P4 ;  /* 0x000000ff0c0c7207 */ /* 0x000fe40002000000 */
[----:B------:R-:W-:-:S02]  /*26e20*/  SEL R26, R27, RZ, P4 ;  /* 0x000000ff1b1a7207 */ /* 0x000fc40002000000 */
[----:B------:R-:W-:Y:S02]  /*26e30*/  ISETP.GE.AND P3, PT, R252, UR4, PT ;  /* 0x00000004fc007c0c */ /* 0x000fe4000bf66270 */
[----:B------:R-:W-:Y:S02]  /*26e40*/  ISETP.NE.U32.AND P2, PT, R12, RZ, PT ;  /* 0x000000ff0c00720c */ /* 0x000fe40003f45070 */
[----:B------:R-:W-:Y:S02]  /*26e50*/  ISETP.NE.U32.AND P0, PT, R26, RZ, PT ;  /* 0x000000ff1a00720c */ /* 0x000fe40003f05070 */
[----:B------:R-:W-:Y:S01]  /*26e60*/  LOP3.LUT R12, R3, 0x2a, RZ, 0xfc, !PT ;  /* 0x0000002a030c7812 */ /* 0x000fe200078efcff */
[----:B------:R-:W-:Y:S01]  /*26e70*/  LDGSTS.E [R6+-0x22000], desc[UR18][R132.64], P6 ;  /* 0xde00000084067fae */ /* 0x000fe2000b121852 */
[----:B------:R-:W-:Y:S02]  /*26e80*/  SEL R26, RZ, 0x4, P3 ;  /* 0x00000004ff1a7807 */ /* 0x000fe40001800000 */
[----:B------:R-:W-:Y:S01]  /*26e90*/  ISETP.GE.AND P3, PT, R12, UR4, PT ;  /* 0x000000040c007c0c */ /* 0x000fe2000bf66270 */
[----:B------:R-:W-:Y:S01]  /*26ea0*/  LDGSTS.E [R6+-0x21ff8], desc[UR18][R134.64], P5 ;  /* 0xde00800086067fae */ /* 0x000fe2000a921852 */
[----:B------:R-:W-:-:S02]  /*26eb0*/  SEL R12, R26, RZ, P4 ;  /* 0x000000ff1a0c7207 */ /* 0x000fc40002000000 */
[C---:B------:R-:W-:Y:S02]  /*26ec0*/  LOP3.LUT R252, R3.reuse, 0x48, RZ, 0xfc, !PT ;  /* 0x0000004803fc7812 */ /* 0x040fe400078efcff */
[----:B------:R-:W-:Y:S01]  /*26ed0*/  ISETP.NE.U32.AND P6, PT, R12, RZ, PT ;  /* 0x000000ff0c00720c */ /* 0x000fe20003fc5070 */
[----:B------:R-:W-:Y:S01]  /*26ee0*/  LDGSTS.E [R7+-0x28000], desc[UR18][R136.64], P0 ;  /* 0xd800000088077fae */ /* 0x000fe20008121852 */
[----:B------:R-:W-:Y:S02]  /*26ef0*/  LOP3.LUT R12, R3, 0x4a, RZ, 0xfc, !PT ;  /* 0x0000004a030c7812 */ /* 0x000fe400078efcff */
[----:B------:R-:W-:Y:S01]  /*26f00*/  ISETP.GE.AND P1, PT, R252, UR4, PT ;  /* 0x00000004fc007c0c */ /* 0x000fe2000bf26270 */
[----:B------:R-:W-:Y:S01]  /*26f10*/  LDGSTS.E [R7+-0x27ff8], desc[UR18][R138.64], P2 ;  /* 0xd80080008a077fae */ /* 0x000fe20009121852 */
[----:B------:R-:W-:Y:S02]  /*26f20*/  SEL R26, RZ, 0x4, P3 ;  /* 0x00000004ff1a7807 */ /* 0x000fe40001800000 */
[----:B------:R-:W-:-:S02]  /*26f30*/  ISETP.GE.AND P3, PT, R12, UR4, PT ;  /* 0x000000040c007c0c */ /* 0x000fc4000bf66270 */
[----:B------:R-:W-:Y:S02]  /*26f40*/  SEL R12, RZ, 0x4, P1 ;  /* 0x00000004ff0c7807 */ /* 0x000fe40000800000 */
[----:B------:R-:W-:Y:S01]  /*26f50*/  LOP3.LUT R252, R3, 0x68, RZ, 0xfc, !PT ;  /* 0x0000006803fc7812 */ /* 0x000fe200078efcff */
[----:B------:R-:W-:Y:S01]  /*26f60*/  LDGSTS.E [R7+-0x26000], desc[UR18][R140.64], P6 ;  /* 0xda0000008c077fae */ /* 0x000fe2000b121852 */
[----:B------:R-:W-:Y:S02]  /*26f70*/  SEL R12, R12, RZ, P4 ;  /* 0x000000ff0c0c7207 */ /* 0x000fe40002000000 */
        /* <DEDUP_REMOVED lines=28> */
[----:B-1----:R-:W-:Y:S01]  /*27140*/  IMAD.WIDE R152, R251, 0x4, R152 ;  /* 0x00000004fb987825 */ /* 0x002fe200078e0298 */
[----:B------:R-:W-:Y:S01]  /*27150*/  SEL R12, R12, RZ, P4 ;  /* 0x000000ff0c0c7207 */ /* 0x000fe20002000000 */
[----:B------:R1:W-:Y:S01]  /*27160*/  LDGSTS.E [R7+-0x21ff8], desc[UR18][R150.64], P3 ;  /* 0xde00800096077fae */ /* 0x0003e20009921852 */
        /* <DEDUP_REMOVED lines=15> */
[----:B------:R-:W-:-:S02]  /*27260*/  ISETP.GE.AND P6, PT, R12, UR4, PT ;  /* 0x000000040c007c0c */ /* 0x000fc4000bfc6270 */
[----:B------:R-:W-:Y:S02]  /*27270*/  SEL R12, R26, RZ, P4 ;  /* 0x000000ff1a0c7207 */ /* 0x000fe40002000000 */
[C---:B------:R-:W-:Y:S02]  /*27280*/  LOP3.LUT R252, R3.reuse, 0x6c, RZ, 0xfc, !PT ;  /* 0x0000006c03fc7812 */ /* 0x040fe400078efcff */
[----:B------:R-:W-:Y:S02]  /*27290*/  ISETP.NE.U32.AND P1, PT, R12, RZ, PT ;  /* 0x000000ff0c00720c */ /* 0x000fe40003f25070 */
[----:B------:R-:W-:Y:S02]  /*272a0*/  LOP3.LUT R12, R3, 0x6e, RZ, 0xfc, !PT ;  /* 0x0000006e030c7812 */ /* 0x000fe400078efcff */
[----:B------:R-:W-:Y:S02]  /*272b0*/  ISETP.GE.AND P3, PT, R252, UR4, PT ;  /* 0x00000004fc007c0c */ /* 0x000fe4000bf66270 */
[----:B------:R-:W-:-:S02]  /*272c0*/  SEL R26, RZ, 0x4, P6 ;  /* 0x00000004ff1a7807 */ /* 0x000fc40003000000 */
[----:B------:R-:W-:Y:S02]  /*272d0*/  ISETP.GE.AND P6, PT, R12, UR4, PT ;  /* 0x000000040c007c0c */ /* 0x000fe4000bfc6270 */
[----:B------:R-:W-:Y:S01]  /*272e0*/  SEL R12, RZ, 0x4, P3 ;  /* 0x00000004ff0c7807 */ /* 0x000fe20001800000 */
[----:B----4-:R-:W-:Y:S01]  /*272f0*/  IMAD.WIDE R154, R251, 0x4, R154 ;  /* 0x00000004fb9a7825 */ /* 0x010fe200078e029a */
[----:B------:R-:W-:Y:S02]  /*27300*/  LOP3.LUT R252, R3, 0x10, RZ, 0xfc, !PT ;  /* 0x0000001003fc7812 */ /* 0x000fe400078efcff */
[----:B------:R-:W-:Y:S02]  /*27310*/  SEL R12, R12, RZ, P4 ;  /* 0x000000ff0c0c7207 */ /* 0x000fe40002000000 */
[----:B------:R-:W-:Y:S01]  /*27320*/  ISETP.GE.AND P3, PT, R252, UR4, PT ;  /* 0x00000004fc007c0c */ /* 0x000fe2000bf66270 */
[----:B------:R-:W-:Y:S01]  /*27330*/  LDGSTS.E [R8+-0x27ff8], desc[UR18][R154.64], P5 ;  /* 0xd80080009a087fae */ /* 0x000fe2000a921852 */
[----:B------:R-:W-:Y:S01]  /*27340*/  ISETP.NE.U32.AND P5, PT, R12, RZ, PT ;  /* 0x000000ff0c00720c */ /* 0x000fe20003fa5070 */
[----:B------:R-:W-:Y:S01]  /*27350*/  IMAD.WIDE R156, R251, 0x4, R156 ;  /* 0x00000004fb9c7825 */ /* 0x000fe200078e029c */
[----:B------:R-:W-:-:S02]  /*27360*/  SEL R26, R26, RZ, P4 ;  /* 0x000000ff1a1a7207 */ /* 0x000fc40002000000 */
[----:B------:R-:W-:Y:S01]  /*27370*/  SEL R12, RZ, 0x4, P3 ;  /* 0x00000004ff0c7807 */ /* 0x000fe20001800000 */
[----:B------:R-:W-:Y:S01]  /*27380*/  IMAD.WIDE R158, R251, 0x4, R158 ;  /* 0x00000004fb9e7825 */ /* 0x000fe200078e029e */
[----:B------:R-:W-:Y:S01]  /*27390*/  SEL R27, RZ, 0x4, P6 ;  /* 0x00000004ff1b7807 */ /* 0x000fe20003000000 */
[----:B------:R-:W-:Y:S01]  /*273a0*/  LDGSTS.E [R8+-0x26000], desc[UR18][R156.64], P0 ;  /* 0xda0000009c087fae */ /* 0x000fe20008121852 */
[----:B------:R-:W-:Y:S02]  /*273b0*/  LOP3.LUT R252, R3, 0x12, RZ, 0xfc, !PT ;  /* 0x0000001203fc7812 */ /* 0x000fe400078efcff */
[----:B------:R-:W-:Y:S01]  /*273c0*/  ISETP.NE.U32.AND P6, PT, R26, RZ, PT ;  /* 0x000000ff1a00720c */ /* 0x000fe20003fc5070 */
[----:B------:R-:W-:Y:S01]  /*273d0*/  LDGSTS.E [R8+-0x25ff8], desc[UR18][R158.64], P2 ;  /* 0xda0080009e087fae */ /* 0x000fe20009121852 */
[----:B------:R-:W-:Y:S02]  /*273e0*/  SEL R12, R12, RZ, P4 ;  /* 0x000000ff0c0c7207 */ /* 0x000fe40002000000 */
[----:B------:R-:W-:-:S02]  /*273f0*/  SEL R26, R27, RZ, P4 ;  /* 0x000000ff1b1a7207 */ /* 0x000fc40002000000 */
[----:B------:R-:W-:Y:S02]  /*27400*/  ISETP.GE.AND P3, PT, R252, UR4, PT ;  /* 0x00000004fc007c0c */ /* 0x000fe4000bf66270 */
[----:B------:R-:W-:Y:S02]  /*27410*/  ISETP.NE.U32.AND P2, PT, R12, RZ, PT ;  /* 0x000000ff0c00720c */ /* 0x000fe40003f45070 */
[----:B------:R-:W-:Y:S02]  /*27420*/  ISETP.NE.U32.AND P0, PT, R26, RZ, PT ;  /* 0x000000ff1a00720c */ /* 0x000fe40003f05070 */
[----:B------:R-:W-:Y:S01]  /*27430*/  LOP3.LUT R12, R3, 0x30, RZ, 0xfc, !PT ;  /* 0x00000030030c7812 */ /* 0x000fe200078efcff */
[C---:B------:R-:W-:Y:S01]  /*27440*/  IMAD.WIDE R160, R251.reuse, 0x4, R160 ;  /* 0x00000004fba07825 */ /* 0x040fe200078e02a0 */
[----:B------:R-:W-:Y:S02]  /*27450*/  SEL R26, RZ, 0x4, P3 ;  /* 0x00000004ff1a7807 */ /* 0x000fe40001800000 */
[----:B------:R-:W-:Y:S01]  /*27460*/  ISETP.GE.AND P3, PT, R12, UR4, PT ;  /* 0x000000040c007c0c */ /* 0x000fe2000bf66270 */
[----:B------:R-:W-:Y:S01]  /*27470*/  IMAD.WIDE R162, R251, 0x4, R162 ;  /* 0x00000004fba27825 */ /* 0x000fe200078e02a2 */
[----:B------:R-:W-:Y:S01]  /*27480*/  SEL R12, R26, RZ, P4 ;  /* 0x000000ff1a0c7207 */ /* 0x000fe20002000000 */
[----:B------:R-:W-:Y:S01]  /*27490*/  LDGSTS.E [R8+-0x24000], desc[UR18][R160.64], P1 ;  /* 0xdc000000a0087fae */ /* 0x000fe20008921852 */
[----:B------:R-:W-:-:S03]  /*274a0*/  LOP3.LUT R252, R3, 0x32, RZ, 0xfc, !PT ;  /* 0x0000003203fc7812 */ /* 0x000fc600078efcff */
[----:B------:R-:W-:Y:S01]  /*274b0*/  LDGSTS.E [R8+-0x23ff8], desc[UR18][R162.64], P6 ;  /* 0xdc008000a2087fae */ /* 0x000fe2000b121852 */
[----:B------:R-:W-:Y:S02]  /*274c0*/  ISETP.NE.U32.AND P6, PT, R12, RZ, PT ;  /* 0x000000ff0c00720c */ /* 0x000fe40003fc5070 */
[----:B------:R-:W-:Y:S02]  /*274d0*/  LOP3.LUT R12, R3, 0x50, RZ, 0xfc, !PT ;  /* 0x00000050030c7812 */ /* 0x000fe400078efcff */
[----:B------:R-:W-:Y:S02]  /*274e0*/  ISETP.GE.AND P1, PT, R252, UR4, PT ;  /* 0x00000004fc007c0c */ /* 0x000fe4000bf26270 */
[----:B------:R-:W-:Y:S02]  /*274f0*/  SEL R26, RZ, 0x4, P3 ;  /* 0x00000004ff1a7807 */ /* 0x000fe40001800000 */
[----:B------:R-:W-:Y:S02]  /*27500*/  ISETP.GE.AND P3, PT, R12, UR4, PT ;  /* 0x000000040c007c0c */ /* 0x000fe4000bf66270 */
[----:B------:R-:W-:Y:S01]  /*27510*/  SEL R12, RZ, 0x4, P1 ;  /* 0x00000004ff0c7807 */ /* 0x000fe20000800000 */
[----:B------:R-:W-:Y:S01]  /*27520*/  IMAD.WIDE R164, R251, 0x4, R164 ;  /* 0x00000004fba47825 */ /* 0x000fe200078e02a4 */
[----:B------:R-:W-:-:S02]  /*27530*/  LOP3.LUT R252, R3, 0x52, RZ, 0xfc, !PT ;  /* 0x0000005203fc7812 */ /* 0x000fc400078efcff */
[----:B------:R-:W-:Y:S02]  /*27540*/  SEL R12, R12, RZ, P4 ;  /* 0x000000ff0c0c7207 */ /* 0x000fe40002000000 */
[----:B------:R-:W-:Y:S01]  /*27550*/  ISETP.GE.AND P1, PT, R252, UR4, PT ;  /* 0x00000004fc007c0c */ /* 0x000fe2000bf26270 */
[----:B------:R-:W-:Y:S01]  /*27560*/  LDGSTS.E [R8+-0x22000], desc[UR18][R164.64], P5 ;  /* 0xde000000a4087fae */ /* 0x000fe2000a921852 */
[----:B------:R-:W-:Y:S01]  /*27570*/  ISETP.NE.U32.AND P5, PT, R12, RZ, PT ;  /* 0x000000ff0c00720c */ /* 0x000fe20003fa5070 */
[C---:B------:R-:W-:Y:S01]  /*27580*/  IMAD.WIDE R166, R251.reuse, 0x4, R166 ;  /* 0x00000004fba67825 */ /* 0x040fe200078e02a6 */
[----:B------:R-:W-:Y:S02]  /*27590*/  SEL R26, R26, RZ, P4 ;  /* 0x000000ff1a1a7207 */ /* 0x000fe40002000000 */
[----:B------:R-:W-:Y:S01]  /*275a0*/  SEL R12, RZ, 0x4, P1 ;  /* 0x00000004ff0c7807 */ /* 0x000fe20000800000 */
[----:B------:R-:W-:Y:S01]  /*275b0*/  IMAD.WIDE R168, R251, 0x4, R168 ;  /* 0x00000004fba87825 */ /* 0x000fe200078e02a8 */
[----:B------:R-:W-:Y:S01]  /*275c0*/  SEL R27, RZ, 0x4, P3 ;  /* 0x00000004ff1b7807 */ /* 0x000fe20001800000 */
[----:B------:R-:W-:Y:S01]  /*275d0*/  LDGSTS.E [R8+-0x21ff8], desc[UR18][R166.64], P0 ;  /* 0xde008000a6087fae */ /* 0x000fe20008121852 */
[----:B------:R-:W-:-:S02]  /*275e0*/  LOP3.LUT R252, R3, 0x70, RZ, 0xfc, !PT ;  /* 0x0000007003fc7812 */ /* 0x000fc400078efcff */
[----:B------:R-:W-:Y:S01]  /*275f0*/  ISETP.NE.U32.AND P3, PT, R26, RZ, PT ;  /* 0x000000ff1a00720c */ /* 0x000fe20003f65070 */
[----:B------:R-:W-:Y:S01]  /*27600*/  LDGSTS.E [R9+-0x28000], desc[UR18][R168.64], P2 ;  /* 0xd8000000a8097fae */ /* 0x000fe20009121852 */
[----:B------:R-:W-:Y:S02]  /*27610*/  SEL R12, R12, RZ, P4 ;  /* 0x000000ff0c0c7207 */ /* 0x000fe40002000000 */
[----:B------:R-:W-:Y:S02]  /*27620*/  SEL R26, R27, RZ, P4 ;  /* 0x000000ff1b1a7207 */ /* 0x000fe40002000000 */
[----:B------:R-:W-:Y:S02]  /*27630*/  ISETP.GE.AND P1, PT, R252, UR4, PT ;  /* 0x00000004fc007c0c */ /* 0x000fe4000bf26270 */
[----:B------:R-:W-:Y:S02]  /*27640*/  ISETP.NE.U32.AND P2, PT, R12, RZ, PT ;  /* 0x000000ff0c00720c */ /* 0x000fe40003f45070 */
[----:B------:R-:W-:-:S02]  /*27650*/  ISETP.NE.U32.AND P0, PT, R26, RZ, PT ;  /* 0x000000ff1a00720c */ /* 0x000fc40003f05070 */
        /* <DEDUP_REMOVED lines=43> */
[----:B------:R3:W-:Y:S01]  /*27910*/  LDGSTS.E [R9+-0x21ff8], desc[UR18][R182.64], P1 ;  /* 0xde008000b6097fae */ /* 0x0007e20008921852 */
        /* <DEDUP_REMOVED lines=46> */
[----:B------:R-:W-:Y:S01]  /*27c00*/  LOP3.LUT R252, R3, 0x5a, RZ, 0xfc, !PT ;  /* 0x0000005a03fc7812 */ /* 0x000fe200078efcff */
[C---:B------:R-:W-:Y:S01]  /*27c10*/  IMAD.WIDE R196, R251.reuse, 0x4, R196 ;  /* 0x00000004fbc47825 */ /* 0x040fe200078e02c4 */
[----:B------:R-:W-:Y:S02]  /*27c20*/  ISETP.NE.U32.AND P5, PT, R12, RZ, PT ;  /* 0x000000ff0c00720c */ /* 0x000fe40003fa5070 */
[----:B------:R-:W-:Y:S01]  /*27c30*/  SEL R12, RZ, 0x4, P1 ;  /* 0x00000004ff0c7807 */ /* 0x000fe20000800000 */
[----:B------:R-:W-:Y:S01]  /*27c40*/  IMAD.WIDE R198, R251, 0x4, R198 ;  /* 0x00000004fbc67825 */ /* 0x000fe200078e02c6 */
[----:B------:R-:W-:Y:S01]  /*27c50*/  ISETP.GE.AND P1, PT, R252, UR4, PT ;  /* 0x00000004fc007c0c */ /* 0x000fe2000bf26270 */
[----:B------:R-:W-:Y:S01]  /*27c60*/  LDGSTS.E [R10+-0x22000], desc[UR18][R196.64], P0 ;  /* 0xde000000c40a7fae */ /* 0x000fe20008121852 */
[----:B------:R-:W-:Y:S01]  /*27c70*/  LOP3.LUT R252, R3, 0x78, RZ, 0xfc, !PT ;  /* 0x0000007803fc7812 */ /* 0x000fe200078efcff */
[----:B------:R-:W-:-:S02]  /*27c80*/  IMAD.WIDE R200, R251, 0x4, R200 ;  /* 0x00000004fbc87825 */ /* 0x000fc400078e02c8 */
[----:B------:R-:W-:Y:S01]  /*27c90*/  LDGSTS.E [R10+-0x21ff8], desc[UR18][R198.64], P2 ;  /* 0xde008000c60a7fae */ /* 0x000fe20009121852 */
[----:B------:R-:W-:Y:S02]  /*27ca0*/  ISETP.GE.AND P2, PT, R252, UR4, PT ;  /* 0x00000004fc007c0c */ /* 0x000fe4000bf46270 */
[C---:B------:R-:W-:Y:S01]  /*27cb0*/  LOP3.LUT R252, R3.reuse, 0x7a, RZ, 0xfc, !PT ;  /* 0x0000007a03fc7812 */ /* 0x040fe200078efcff */
[----:B------:R-:W-:Y:S03]  /*27cc0*/  LDGSTS.E [R11+-0x28000], desc[UR18][R200.64], P6 ;  /* 0xd8000000c80b7fae */ /* 0x000fe6000b121852 */
[----:B------:R-:W-:Y:S02]  /*27cd0*/  ISETP.GE.AND P6, PT, R252, UR4, PT ;  /* 0x00000004fc007c0c */ /* 0x000fe4000bfc6270 */
[----:B------:R-:W-:Y:S02]  /*27ce0*/  LOP3.LUT R252, R3, 0x1e, RZ, 0xfc, !PT ;  /* 0x0000001e03fc7812 */ /* 0x000fe400078efcff */
[----:B------:R-:W4:Y:S01]  /*27cf0*/  S2R R3, SR_TID.X ;  /* 0x0000000000037919 */ /* 0x000f220000002100 */
[----:B------:R-:W-:-:S02]  /*27d00*/  SEL R26, R26, RZ, P4 ;  /* 0x000000ff1a1a7207 */ /* 0x000fc40002000000 */
[----:B------:R-:W-:Y:S02]  /*27d10*/  SEL R27, RZ, 0x4, P3 ;  /* 0x00000004ff1b7807 */ /* 0x000fe40001800000 */
[----:B------:R-:W-:Y:S01]  /*27d20*/  ISETP.NE.U32.AND P3, PT, R26, RZ, PT ;  /* 0x000000ff1a00720c */ /* 0x000fe20003f65070 */
[----:B------:R-:W-:-:S12]  /*27d30*/  IMAD.WIDE R202, R251, 0x4, R202 ;  /* 0x00000004fbca7825 */ /* 0x000fd800078e02ca */
[----:B------:R-:W-:Y:S01]  /*27d40*/  LDGSTS.E [R11+-0x27ff8], desc[UR18][R202.64], P3 ;  /* 0xd8008000ca0b7fae */ /* 0x000fe20009921852 */
[----:B----4-:R-:W-:-:S04]  /*27d50*/  SHF.R.U32.HI R3, RZ, 0x6, R3 ;  /* 0x00000006ff037819 */ /* 0x010fc80000011603 */
[----:B------:R-:W-:-:S04]  /*27d60*/  SGXT.U32 R3, R3, 0x1 ;  /* 0x000000010303781a */ /* 0x000fc80000000000 */
[----:B------:R-:W-:-:S04]  /*27d70*/  LOP3.LUT R3, R3, 0x1c, RZ, 0xfc, !PT ;  /* 0x0000001c03037812 */ /* 0x000fc800078efcff */
[----:B------:R-:W-:Y:S02]  /*27d80*/  ISETP.GE.AND P3, PT, R3, UR4, PT ;  /* 0x0000000403007c0c */ /* 0x000fe4000bf66270 */
[----:B------:R-:W4:Y:S01]  /*27d90*/  S2R R3, SR_TID.X ;  /* 0x0000000000037919 */ /* 0x000f220000002100 */
[----:B------:R-:W-:Y:S02]  /*27da0*/  SEL R26, R27, RZ, P4 ;  /* 0x000000ff1b1a7207 */ /* 0x000fe40002000000 */
[----:B------:R-:W-:Y:S02]  /*27db0*/  SEL R12, R12, RZ, P4 ;  /* 0x000000ff0c0c7207 */ /* 0x000fe40002000000 */
[----:B------:R-:W-:Y:S02]  /*27dc0*/  ISETP.NE.U32.AND P0, PT, R26, RZ, PT ;  /* 0x000000ff1a00720c */ /* 0x000fe40003f05070 */
[----:B------:R-:W-:Y:S02]  /*27dd0*/  SEL R26, RZ, 0x4, P1 ;  /* 0x00000004ff1a7807 */ /* 0x000fe40000800000 */
[----:B------:R-:W-:-:S02]  /*27de0*/  ISETP.NE.U32.AND P1, PT, R12, RZ, PT ;  /* 0x000000ff0c00720c */ /* 0x000fc40003f25070 */
[----:B------:R-:W-:Y:S02]  /*27df0*/  SEL R26, R26, RZ, P4 ;  /* 0x000000ff1a1a7207 */ /* 0x000fe40002000000 */
[----:B------:R-:W-:Y:S02]  /*27e00*/  SEL R12, RZ, 0x4, P2 ;  /* 0x00000004ff0c7807 */ /* 0x000fe40001000000 */
[----:B------:R-:W-:Y:S01]  /*27e10*/  ISETP.NE.U32.AND P2, PT, R26, RZ, PT ;  /* 0x000000ff1a00720c */ /* 0x000fe20003f45070 */
[C---:B------:R-:W-:Y:S01]  /*27e20*/  IMAD.WIDE R204, R251.reuse, 0x4, R204 ;  /* 0x00000004fbcc7825 */ /* 0x040fe200078e02cc */
[----:B------:R-:W-:Y:S02]  /*27e30*/  SEL R12, R12, RZ, P4 ;  /* 0x000000ff0c0c7207 */ /* 0x000fe40002000000 */
[----:B------:R-:W-:Y:S01]  /*27e40*/  SEL R26, RZ, 0x4, P6 ;  /* 0x00000004ff1a7807 */ /* 0x000fe20003000000 */
[----:B------:R-:W-:Y:S01]  /*27e50*/  IMAD.WIDE R206, R251, 0x4, R206 ;  /* 0x00000004fbce7825 */ /* 0x000fe200078e02ce */
[----:B------:R-:W-:Y:S01]  /*27e60*/  ISETP.GE.AND P6, PT, R252, UR4, PT ;  /* 0x00000004fc007c0c */ /* 0x000fe2000bfc6270 */
[----:B------:R-:W-:Y:S01]  /*27e70*/  LDGSTS.E [R11+-0x26000], desc[UR18][R204.64], P5 ;  /* 0xda000000cc0b7fae */ /* 0x000fe2000a921852 */
[----:B------:R-:W-:-:S02]  /*27e80*/  SEL R27, RZ, 0x4, P3 ;  /* 0x00000004ff1b7807 */ /* 0x000fc40001800000 */
[----:B----4-:R-:W-:Y:S01]  /*27e90*/  SHF.R.U32.HI R3, RZ, 0x6, R3 ;  /* 0x00000006ff037819 */ /* 0x010fe20000011603 */
[----:B------:R-:W-:Y:S01]  /*27ea0*/  IMAD.WIDE R208, R251, 0x4, R208 ;  /* 0x00000004fbd07825 */ /* 0x000fe200078e02d0 */
[----:B------:R-:W-:Y:S02]  /*27eb0*/  LDGSTS.E [R11+-0x25ff8], desc[UR18][R206.64], P0 ;  /* 0xda008000ce0b7fae */ /* 0x000fe40008121852 */
[----:B------:R-:W-:Y:S02]  /*27ec0*/  SGXT.U32 R3, R3, 0x1 ;  /* 0x000000010303781a */ /* 0x000fe40000000000 */
[----:B------:R-:W-:Y:S01]  /*27ed0*/  ISETP.NE.U32.AND P3, PT, R12, RZ, PT ;  /* 0x000000ff0c00720c */ /* 0x000fe20003f65070 */
[----:B------:R-:W-:Y:S01]  /*27ee0*/  IMAD.WIDE R210, R251, 0x4, R210 ;  /* 0x00000004fbd27825 */ /* 0x000fe200078e02d2 */
[----:B------:R-:W-:Y:S01]  /*27ef0*/  LOP3.LUT R252, R3, 0x3c, RZ, 0xfc, !PT ;  /* 0x0000003c03fc7812 */ /* 0x000fe200078efcff */
[----:B------:R-:W-:Y:S01]  /*27f00*/  LDGSTS.E [R11+-0x24000], desc[UR18][R208.64], P1 ;  /* 0xdc000000d00b7fae */ /* 0x000fe20008921852 */
[----:B------:R-:W-:-:S02]  /*27f10*/  SEL R12, R27, RZ, P4 ;  /* 0x000000ff1b0c7207 */ /* 0x000fc40002000000 */
[----:B------:R-:W-:Y:S01]  /*27f20*/  ISETP.GE.AND P0, PT, R252, UR4, PT ;  /* 0x00000004fc007c0c */ /* 0x000fe2000bf06270 */
[----:B------:R-:W-:Y:S01]  /*27f30*/  IMAD.WIDE R212, R251, 0x4, R212 ;  /* 0x00000004fbd47825 */ /* 0x000fe200078e02d4 */
[----:B------:R-:W-:Y:S01]  /*27f40*/  LOP3.LUT R252, R3, 0x3e, RZ, 0xfc, !PT ;  /* 0x0000003e03fc7812 */ /* 0x000fe200078efcff */
[----:B------:R-:W-:Y:S01]  /*27f50*/  LDGSTS.E [R11+-0x23ff8], desc[UR18][R210.64], P2 ;  /* 0xdc008000d20b7fae */ /* 0x000fe20009121852 */
[----:B------:R-:W-:Y:S02]  /*27f60*/  SEL R28, RZ, 0x4, P6 ;  /* 0x00000004ff1c7807 */ /* 0x000fe40003000000 */
[----:B------:R-:W-:Y:S01]  /*27f70*/  ISETP.NE.U32.AND P5, PT, R12, RZ, PT ;  /* 0x000000ff0c00720c */ /* 0x000fe20003fa5070 */
[----:B------:R-:W-:Y:S01]  /*27f80*/  LDGSTS.E [R11+-0x22000], desc[UR18][R212.64], P3 ;  /* 0xde000000d40b7fae */ /* 0x000fe20009921852 */
[----:B------:R-:W-:Y:S02]  /*27f90*/  ISETP.GE.AND P2, PT, R252, UR4, PT ;  /* 0x00000004fc007c0c */ /* 0x000fe4000bf46270 */
[----:B------:R-:W-:-:S02]  /*27fa0*/  SEL R12, R28, RZ, P4 ;  /* 0x000000ff1c0c7207 */ /* 0x000fc40002000000 */
[C---:B------:R-:W-:Y:S02]  /*27fb0*/  LOP3.LUT R252, R3.reuse, 0x5e, RZ, 0xfc, !PT ;  /* 0x0000005e03fc7812 */ /* 0x040fe400078efcff */
[----:B------:R-:W-:Y:S02]  /*27fc0*/  ISETP.NE.U32.AND P1, PT, R12, RZ, PT ;  /* 0x000000ff0c00720c */ /* 0x000fe40003f25070 */
[----:B------:R-:W-:Y:S02]  /*27fd0*/  ISETP.GE.AND P3, PT, R252, UR4, PT ;  /* 0x00000004fc007c0c */ /* 0x000fe4000bf66270 */
[C---:B------:R-:W-:Y:S02]  /*27fe0*/  LOP3.LUT R12, R3.reuse, 0x5c, RZ, 0xfc, !PT ;  /* 0x0000005c030c7812 */ /* 0x040fe400078efcff */
[----:B------:R-:W-:Y:S02]  /*27ff0*/  LOP3.LUT R252, R3, 0x7e, RZ, 0xfc, !PT ;  /* 0x0000007e03fc7812 */ /* 0x000fe400078efcff */
[----:B------:R-:W4:Y:S01]  /*28000*/  S2R R3, SR_TID.X ;  /* 0x0000000000037919 */ /* 0x000f220000002100 */
[----:B------:R-:W-:-:S04]  /*28010*/  SEL R26, R26, RZ, P4 ;  /* 0x000000ff1a1a7207 */ /* 0x000fc80002000000 */
[----:B------:R-:W-:Y:S02]  /*28020*/  ISETP.NE.U32.AND P6, PT, R26, RZ, PT ;  /* 0x000000ff1a00720c */ /* 0x000fe40003fc5070 */
[----:B------:R-:W-:Y:S02]  /*28030*/  SEL R26, RZ, 0x4, P0 ;  /* 0x00000004ff1a7807 */ /* 0x000fe40000000000 */
[----:B------:R-:W-:Y:S02]  /*28040*/  ISETP.GE.AND P0, PT, R12, UR4, PT ;  /* 0x000000040c007c0c */ /* 0x000fe4000bf06270 */
[----:B------:R-:W-:Y:S02]  /*28050*/  SEL R26, R26, RZ, P4 ;  /* 0x000000ff1a1a7207 */ /* 0x000fe40002000000 */
[----:B------:R-:W-:Y:S02]  /*28060*/  SEL R12, RZ, 0x4, P2 ;  /* 0x00000004ff0c7807 */ /* 0x000fe40001000000 */
[----:B------:R-:W-:-:S02]  /*28070*/  ISETP.NE.U32.AND P2, PT, R26, RZ, PT ;  /* 0x000000ff1a00720c */ /* 0x000fc40003f45070 */
[----:B------:R-:W-:Y:S02]  /*28080*/  SEL R26, RZ, 0x4, P0 ;  /* 0x00000004ff1a7807 */ /* 0x000fe40000000000 */
[----:B----4-:R-:W-:-:S04]  /*28090*/  SHF.R.U32.HI R3, RZ, 0x6, R3 ;  /* 0x00000006ff037819 */ /* 0x010fc80000011603 */
[----:B------:R-:W-:-:S04]  /*280a0*/  SGXT.U32 R3, R3, 0x1 ;  /* 0x000000010303781a */ /* 0x000fc80000000000 */
[----:B------:R-:W-:-:S04]  /*280b0*/  LOP3.LUT R3, R3, 0x7c, RZ, 0xfc, !PT ;  /* 0x0000007c03037812 */ /* 0x000fc800078efcff */
[----:B------:R-:W-:Y:S02]  /*280c0*/  ISETP.GE.AND P0, PT, R3, UR4, PT ;  /* 0x0000000403007c0c */ /* 0x000fe4000bf06270 */
[----:B------:R-:W4:Y:S01]  /*280d0*/  S2R R3, SR_TID.X ;  /* 0x0000000000037919 */ /* 0x000f220000002100 */
[----:B------:R-:W-:Y:S02]  /*280e0*/  SEL R12, R12, RZ, P4 ;  /* 0x000000ff0c0c7207 */ /* 0x000fe40002000000 */
[----:B------:R-:W-:Y:S02]  /*280f0*/  SEL R28, RZ, 0x4, P3 ;  /* 0x00000004ff1c7807 */ /* 0x000fe40001800000 */
[----:B------:R-:W-:Y:S01]  /*28100*/  SEL R27, RZ, 0x4, P0 ;  /* 0x00000004ff1b7807 */ /* 0x000fe20000000000 */
[----:B------:R-:W-:Y:S01]  /*28110*/  IMAD.WIDE R214, R251, 0x4, R214 ;  /* 0x00000004fbd67825 */ /* 0x000fe200078e02d6 */
[----:B------:R-:W-:Y:S02]  /*28120*/  ISETP.GE.AND P3, PT, R252, UR4, PT ;  /* 0x00000004fc007c0c */ /* 0x000fe4000bf66270 */
[----:B------:R-:W-:-:S02]  /*28130*/  ISETP.NE.U32.AND P0, PT, R12, RZ, PT ;  /* 0x000000ff0c00720c */ /* 0x000fc40003f05070 */
[----:B------:R-:W-:Y:S01]  /*28140*/  SEL R26, R26, RZ, P4 ;  /* 0x000000ff1a1a7207 */ /* 0x000fe20002000000 */
[----:B------:R3:W-:Y:S01]  /*28150*/  LDGSTS.E [R11+-0x21ff8], desc[UR18][R214.64], P6 ;  /* 0xde008000d60b7fae */ /* 0x0007e2000b121852 */
[----:B------:R-:W-:Y:S02]  /*28160*/  SEL R12, R27, RZ, P4 ;  /* 0x000000ff1b0c7207 */ /* 0x000fe40002000000 */
[----:B------:R-:W-:Y:S01]  /*28170*/  SEL R27, RZ, 0x4, P3 ;  /* 0x00000004ff1b7807 */ /* 0x000fe20001800000 */
[C---:B------:R-:W-:Y:S01]  /*28180*/  IMAD.WIDE R216, R251.reuse, 0x4, R216 ;  /* 0x00000004fbd87825 */ /* 0x040fe200078e02d8 */
[----:B------:R-:W-:Y:S02]  /*28190*/  ISETP.NE.U32.AND P3, PT, R26, RZ, PT ;  /* 0x000000ff1a00720c */ /* 0x000fe40003f65070 */
[----:B------:R-:W-:Y:S01]  /*281a0*/  ISETP.NE.U32.AND P6, PT, R12, RZ, PT ;  /* 0x000000ff0c00720c */ /* 0x000fe20003fc5070 */
[----:B------:R-:W-:Y:S01]  /*281b0*/  IMAD.WIDE R218, R251, 0x4, R218 ;  /* 0x00000004fbda7825 */ /* 0x000fe200078e02da */
[----:B------:R-:W-:-:S02]  /*281c0*/  SEL R12, R27, RZ, P4 ;  /* 0x000000ff1b0c7207 */ /* 0x000fc40002000000 */
[----:B------:R-:W-:Y:S02]  /*281d0*/  SEL R26, R28, RZ, P4 ;  /* 0x000000ff1c1a7207 */ /* 0x000fe40002000000 */
[----:B----4-:R-:W-:-:S04]  /*281e0*/  SHF.R.U32.HI R3, RZ, 0x6, R3 ;  /* 0x00000006ff037819 */ /* 0x010fc80000011603 */
[----:B------:R-:W-:Y:S01]  /*281f0*/  SGXT.U32 R3, R3, 0x1 ;  /* 0x000000010303781a */ /* 0x000fe20000000000 */
[----:B------:R-:W4:Y:S01]  /*28200*/  S2R R252, SR_TID.X ;  /* 0x0000000000fc7919 */ /* 0x000f220000002100 */
[----:B------:R-:W-:Y:S01]  /*28210*/  ULDC UR12, c[0x0][0x230] ;  /* 0x00008c00000c7ab9 */ /* 0x000fe20000000800 */
[C---:B------:R-:W-:Y:S01]  /*28220*/  IMAD.WIDE R24, R251.reuse, 0x4, R24 ;  /* 0x00000004fb187825 */ /* 0x040fe200078e0218 */
[----:B------:R2:W-:Y:S03]  /*28230*/  STL.64 [R1+0x1218], R244 ;  /* 0x001218f401007387 */ /* 0x0005e60000100a00 */
[C---:B------:R-:W-:Y:S01]  /*28240*/  IMAD.WIDE R22, R251.reuse, 0x4, R22 ;  /* 0x00000004fb167825 */ /* 0x040fe200078e0216 */
[----:B------:R-:W-:Y:S03]  /*28250*/  LDGSTS.E [R242+-0x28000], desc[UR18][R216.64], P5 ;  /* 0xd8000000d8f27fae */ /* 0x000fe6000a921852 */
[C---:B------:R-:W-:Y:S01]  /*28260*/  IMAD.WIDE R20, R251.reuse, 0x4, R20 ;  /* 0x00000004fb147825 */ /* 0x040fe200078e0214 */
[----:B------:R-:W-:Y:S03]  /*28270*/  STL.64 [R1+0x11a8], R246 ;  /* 0x0011a8f601007387 */ /* 0x000fe60000100a00 */
[C---:B------:R-:W-:Y:S01]  /*28280*/  IMAD.WIDE R18, R251.reuse, 0x4, R18 ;  /* 0x00000004fb127825 */ /* 0x040fe200078e0212 */
[----:B------:R-:W-:Y:S01]  /*28290*/  STL.64 [R1+0x1188], R248 ;  /* 0x001188f801007387 */ /* 0x000fe20000100a00 */
[----:B--2---:R-:W2:Y:S02]  /*282a0*/  LDC R245, c[0x0][0x230] ;  /* 0x00008c00fff57b82 */ /* 0x004ea40000000800 */
[C---:B------:R-:W-:Y:S01]  /*282b0*/  IMAD.WIDE R16, R251.reuse, 0x4, R16 ;  /* 0x00000004fb107825 */ /* 0x040fe200078e0210 */
[----:B------:R1:W-:Y:S03]  /*282c0*/  STL.64 [R1+0x1160], R4 ;  /* 0x0011600401007387 */ /* 0x0003e60000100a00 */
[----:B------:R-:W-:Y:S01]  /*282d0*/  IMAD.WIDE R14, R251, 0x4, R14 ;  /* 0x00000004fb0e7825 */ /* 0x000fe200078e020e */
[----:B------:R3:W-:Y:S04]  /*282e0*/  STL.64 [R1+0x1158], R6 ;  /* 0x0011580601007387 */ /* 0x0007e80000100a00 */
[----:B------:R3:W-:Y:S01]  /*282f0*/  STL.64 [R1+0x1150], R8 ;  /* 0x0011500801007387 */ /* 0x0007e20000100a00 */
[----:B----4-:R-:W-:-:S03]  /*28300*/  LOP3.LUT R252, R252, 0x7f, RZ, 0xc0, !PT ;  /* 0x0000007ffcfc7812 */ /* 0x010fc600078ec0ff */
[----:B------:R-:W-:Y:S01]  /*28310*/  LDGSTS.E [R242+-0x27ff8], desc[UR18][R218.64], P1 ;  /* 0xd8008000daf27fae */ /* 0x000fe20008921852 */
[C---:B-1----:R-:W-:Y:S01]  /*28320*/  IMAD.WIDE R4, R251.reuse, 0x4, R106 ;  /* 0x00000004fb047825 */ /* 0x042fe200078e026a */
[----:B------:R-:W-:Y:S02]  /*28330*/  ISETP.NE.U32.AND P1, PT, R12, RZ, PT ;  /* 0x000000ff0c00720c */ /* 0x000fe40003f25070 */
[----:B------:R-:W-:Y:S01]  /*28340*/  ISETP.GE.AND P5, PT, R252, UR4, PT ;  /* 0x00000004fc007c0c */ /* 0x000fe2000bfa6270 */
[----:B------:R-:W-:Y:S01]  /*28350*/  UIADD3 UR4, UR12, -0x200, URZ ;  /* 0xfffffe000c047890 */ /* 0x000fe2000fffe03f */
[C---:B---3--:R-:W-:Y:S01]  /*28360*/  IMAD.WIDE R6, R251.reuse, 0x4, R104 ;  /* 0x00000004fb067825 */ /* 0x048fe200078e0268 */
[----:B------:R1:W-:Y:S01]  /*28370*/  STL.64 [R1+0x1148], R10 ;  /* 0x0011480a01007387 */ /* 0x0003e20000100a00 */
[----:B------:R-:W-:Y:S02]  /*28380*/  SEL R27, RZ, 0x4, P5 ;  /* 0x00000004ff1b7807 */ /* 0x000fe40002800000 */
[----:B------:R-:W-:Y:S01]  /*28390*/  IMAD.WIDE R8, R251, 0x4, R132 ;  /* 0x00000004fb087825 */ /* 0x000fe200078e0284 */
[----:B------:R-:W-:Y:S01]  /*283a0*/  LDGSTS.E [R242+-0x26000], desc[UR18][R24.64], P2 ;  /* 0xda00000018f27fae */ /* 0x000fe20009121852 */
[----:B------:R-:W-:-:S02]  /*283b0*/  ISETP.GE.AND P2, PT, R3, UR4, PT ;  /* 0x0000000403007c0c */ /* 0x000fc4000bf46270 */
[----:B--2---:R-:W-:Y:S01]  /*283c0*/  VIADD R245, R245, 0x7f ;  /* 0x0000007ff5f57836 */ /* 0x004fe20000000000 */
[----:B------:R2:W-:Y:S01]  /*283d0*/  STL.64 [R1+0xe50], R2 ;  /* 0x000e500201007387 */ /* 0x0005e20000100a00 */
[----:B------:R-:W-:Y:S02]  /*283e0*/  SEL R12, R27, RZ, P4 ;  /* 0x000000ff1b0c7207 */ /* 0x000fe40002000000 */
[----:B------:R-:W-:Y:S01]  /*283f0*/  ISETP.NE.U32.AND P5, PT, R26, RZ, PT ;  /* 0x000000ff1a00720c */ /* 0x000fe20003fa5070 */
[----:B------:R3:W-:Y:S01]  /*28400*/  STL.64 [R1+0x1e8], R6 ;  /* 0x0001e80601007387 */ /* 0x0007e20000100a00 */
[C---:B-1----:R-:W-:Y:S01]  /*28410*/  IMAD.WIDE R10, R251.reuse, 0x4, R182 ;  /* 0x00000004fb0a7825 */ /* 0x042fe200078e02b6 */
[----:B------:R-:W-:Y:S02]  /*28420*/  SEL R26, RZ, 0x4, P2 ;  /* 0x00000004ff1a7807 */ /* 0x000fe40001000000 */
[----:B------:R1:W-:Y:S01]  /*28430*/  STL.64 [R1+0x218], R4 ;  /* 0x0002180401007387 */ /* 0x0003e20000100a00 */
[C---:B--2---:R-:W-:Y:S01]  /*28440*/  IMAD.WIDE R2, R251.reuse, 0x4, R120 ;  /* 0x00000004fb027825 */ /* 0x044fe200078e0278 */
[----:B------:R-:W2:Y:S03]  /*28450*/  S2R R244, SR_TID.X ;  /* 0x0000000000f47919 */ /* 0x000ea60000002100 */
[C---:B---3--:R-:W-:Y:S01]  /*28460*/  IMAD.WIDE R6, R251.reuse, 0x4, R122 ;  /* 0x00000004fb067825 */ /* 0x048fe200078e027a */
[----:B------:R3:W-:Y:S03]  /*28470*/  STL.64 [R1+0x248], R2 ;  /* 0x0002480201007387 */ /* 0x0007e60000100a00 */
[C---:B-1----:R-:W-:Y:S01]  /*28480*/  IMAD.WIDE R4, R251.reuse, 0x4, R136 ;  /* 0x00000004fb047825 */ /* 0x042fe200078e0288 */
[----:B------:R1:W-:Y:S04]  /*28490*/  STL.64 [R1+0x278], R6 ;  /* 0x0002780601007387 */ /* 0x0003e80000100a00 */
[----:B------:R4:W-:Y:S01]  /*284a0*/  STL.64 [R1+0x2a8], R4 ;  /* 0x0002a80401007387 */ /* 0x0009e20000100a00 */
[----:B---3--:R-:W-:-:S03]  /*284b0*/  IMAD.WIDE R2, R251, 0x4, R138 ;  /* 0x00000004fb027825 */ /* 0x008fc600078e028a */
[----:B------:R-:W-:Y:S01]  /*284c0*/  LDGSTS.E [R242+-0x25ff8], desc[UR18][R22.64], P0 ;  /* 0xda00800016f27fae */ /* 0x000fe20008121852 */
[----:B------:R-:W-:Y:S01]  /*284d0*/  ISETP.GT.AND P0, PT, R245, 0x27f, PT ;  /* 0x0000027ff500780c */ /* 0x000fe20003f04270 */
[C---:B-1----:R-:W-:Y:S02]  /*284e0*/  IMAD.WIDE R6, R251.reuse, 0x4, R152 ;  /* 0x00000004fb067825 */ /* 0x042fe400078e0298 */
[----:B------:R1:W-:Y:S01]  /*284f0*/  STL.64 [R1+0x2d8], R2 ;  /* 0x0002d80201007387 */ /* 0x0003e20000100a00 */
[----:B------:R-:W-:Y:S01]  /*28500*/  SEL R27, R26, RZ, P0 ;  /* 0x000000ff1a1b7207 */ /* 0x000fe20000000000 */
[C---:B----4-:R-:W-:Y:S02]  /*28510*/  IMAD.WIDE R4, R251.reuse, 0x4, R154 ;  /* 0x00000004fb047825 */ /* 0x050fe400078e029a */
[----:B------:R3:W-:Y:S04]  /*28520*/  STL.64 [R1+0x308], R6 ;  /* 0x0003080601007387 */ /* 0x0007e80000100a00 */
[----:B------:R4:W-:Y:S01]  /*28530*/  STL.64 [R1+0x338], R4 ;  /* 0x0003380401007387 */ /* 0x0009e20000100a00 */
[----:B--2---:R-:W-:Y:S01]  /*28540*/  SHF.R.U32.HI R252, RZ, 0x6, R244 ;  /* 0x00000006fffc7819 */ /* 0x004fe200000116f4 */
[C---:B-1----:R-:W-:Y:S01]  /*28550*/  IMAD.WIDE R2, R251.reuse, 0x4, R168 ;  /* 0x00000004fb027825 */ /* 0x042fe200078e02a8 */
[----:B------:R-:W-:Y:S01]  /*28560*/  SHF.R.U32.HI R244, RZ, 0x6, R244 ;  /* 0x00000006fff47819 */ /* 0x000fe200000116f4 */
[----:B------:R-:W-:Y:S01]  /*28570*/  LDGSTS.E [R242+-0x24000], desc[UR18][R20.64], P3 ;  /* 0xdc00000014f27fae */ /* 0x000fe20009921852 */
[----:B------:R-:W-:Y:S01]  /*28580*/  SGXT.U32 R252, R252, 0x1 ;  /* 0x00000001fcfc781a */ /* 0x000fe20000000000 */
[C---:B---3--:R-:W-:Y:S01]  /*28590*/  IMAD.WIDE R6, R251.reuse, 0x4, R170 ;  /* 0x00000004fb067825 */ /* 0x048fe200078e02aa */
[----:B------:R-:W-:Y:S01]  /*285a0*/  SGXT.U32 R244, R244, 0x1 ;  /* 0x00000001f4f4781a */ /* 0x000fe20000000000 */
[----:B------:R1:W-:Y:S01]  /*285b0*/  STL.64 [R1+0x368], R2 ;  /* 0x0003680201007387 */ /* 0x0003e20000100a00 */
[----:B------:R-:W-:Y:S01]  /*285c0*/  LOP3.LUT R252, R252, 0x20, RZ, 0xfc, !PT ;  /* 0x00000020fcfc7812 */ /* 0x000fe200078efcff */
[----:B----4-:R-:W-:Y:S01]  /*285d0*/  IMAD.WIDE R4, R251, 0x4, R184 ;  /* 0x00000004fb047825 */ /* 0x010fe200078e02b8 */
[----:B------:R-:W-:Y:S01]  /*285e0*/  LOP3.LUT R244, R244, 0x2, RZ, 0xfc, !PT ;  /* 0x00000002f4f47812 */ /* 0x000fe200078efcff */
[----:B------:R2:W-:Y:S01]  /*285f0*/  STL.64 [R1+0x398], R6 ;  /* 0x0003980601007387 */ /* 0x0005e20000100a00 */
[----:B------:R-:W-:-:S02]  /*28600*/  ISETP.GE.AND P2, PT, R252, UR4, PT ;  /* 0x00000004fc007c0c */ /* 0x000fc4000bf46270 */
[----:B------:R-:W-:Y:S01]  /*28610*/  ISETP.GE.AND P4, PT, R244, UR4, PT ;  /* 0x00000004f4007c0c */ /* 0x000fe2000bf86270 */
[----:B------:R3:W-:Y:S01]  /*28620*/  STL.64 [R1+0x3c8], R4 ;  /* 0x0003c80401007387 */ /* 0x0007e20000100a00 */
[----:B------:R-:W-:Y:S02]  /*28630*/  IMAD.WIDE R240, R13, 0x4, R240 ;  /* 0x000000040df07825 */ /* 0x000fe400078e02f0 */
[----:B------:R-:W-:Y:S01]  /*28640*/  SEL R28, RZ, 0x4, P4 ;  /* 0x00000004ff1c7807 */ /* 0x000fe20002000000 */
[----:B------:R-:W-:Y:S01]  /*28650*/  LDGSTS.E [R242+-0x23ff8], desc[UR18][R18.64], P5 ;  /* 0xdc00800012f27fae */ /* 0x000fe2000a921852 */
[C---:B-1----:R-:W-:Y:S01]  /*28660*/  IMAD.WIDE R2, R251.reuse, 0x4, R186 ;  /* 0x00000004fb027825 */ /* 0x042fe200078e02ba */
[----:B------:R-:W-:Y:S02]  /*28670*/  ISETP.NE.U32.AND P4, PT, R12, RZ, PT ;  /* 0x000000ff0c00720c */ /* 0x000fe40003f85070 */
[----:B------:R-:W-:Y:S01]  /*28680*/  LDGSTS.E [R242+-0x22000], desc[UR18][R16.64], P6 ;  /* 0xde00000010f27fae */ /* 0x000fe2000b121852 */
[----:B--2---:R-:W-:Y:S01]  /*28690*/  IMAD.WIDE R6, R251, 0x4, R200 ;  /* 0x00000004fb067825 */ /* 0x004fe200078e02c8 */
[----:B------:R-:W-:-:S02]  /*286a0*/  SEL R26, R28, RZ, P0 ;  /* 0x000000ff1c1a7207 */ /* 0x000fc40000000000 */
[----:B------:R1:W-:Y:S01]  /*286b0*/  STL.64 [R1+0x3f8], R2 ;  /* 0x0003f80201007387 */ /* 0x0003e20000100a00 */
[----:B---3--:R-:W-:Y:S01]  /*286c0*/  IMAD.WIDE R4, R251, 0x4, R202 ;  /* 0x00000004fb047825 */ /* 0x008fe200078e02ca */
[----:B------:R-:W-:Y:S02]  /*286d0*/  SEL R12, RZ, 0x4, P2 ;  /* 0x00000004ff0c7807 */ /* 0x000fe40001000000 */
[----:B------:R2:W-:Y:S01]  /*286e0*/  STL.64 [R1+0x428], R6 ;  /* 0x0004280601007387 */ /* 0x0005e20000100a00 */
[----:B------:R-:W-:Y:S01]  /*286f0*/  IMAD.WIDE R238, R13, 0x4, R238 ;  /* 0x000000040dee7825 */ /* 0x000fe200078e02ee */
[----:B------:R-:W-:Y:S02]  /*28700*/  ISETP.NE.U32.AND P2, PT, R27, RZ, PT ;  /* 0x000000ff1b00720c */ /* 0x000fe40003f45070 */
[----:B------:R3:W-:Y:S01]  /*28710*/  STL.64 [R1+0xb98], R4 ;  /* 0x000b980401007387 */ /* 0x0007e20000100a00 */
[----:B------:R-:W-:Y:S01]  /*28720*/  IMAD.WIDE R236, R13, 0x4, R236 ;  /* 0x000000040dec7825 */ /* 0x000fe200078e02ec */
[----:B------:R-:W-:-:S02]  /*28730*/  ISETP.NE.U32.AND P3, PT, R26, RZ, PT ;  /* 0x000000ff1a00720c */ /* 0x000fc40003f65070 */
[----:B------:R4:W-:Y:S01]  /*28740*/  LDGSTS.E [R242+-0x21ff8], desc[UR18][R14.64], P1 ;  /* 0xde0080000ef27fae */ /* 0x0009e20008921852 */
[C---:B-1----:R-:W-:Y:S01]  /*28750*/  IMAD.WIDE R2, R251.reuse, 0x4, R216 ;  /* 0x00000004fb027825 */ /* 0x042fe200078e02d8 */
[----:B------:R-:W-:Y:S02]  /*28760*/  SEL R12, R12, RZ, P0 ;  /* 0x000000ff0c0c7207 */ /* 0x000fe40000000000 */
[----:B------:R-:W0:Y:S01]  /*28770*/  LDGDEPBAR ;  /* 0x00000000000079af */ /* 0x000e220000000000 */
[C---:B--2---:R-:W-:Y:S01]  /*28780*/  IMAD.WIDE R6, R251.reuse, 0x4, R218 ;  /* 0x00000004fb067825 */ /* 0x044fe200078e02da */
[----:B------:R-:W-:Y:S02]  /*28790*/  ISETP.NE.U32.AND P5, PT, R12, RZ, PT ;  /* 0x000000ff0c00720c */ /* 0x000fe40003fa5070 */
[----:B------:R1:W-:Y:S01]  /*287a0*/  STL.64 [R1+0xba0], R2 ;  /* 0x000ba00201007387 */ /* 0x0003e20000100a00 */
[----:B---3--:R-:W-:-:S03]  /*287b0*/  IMAD.WIDE R4, R251, 0x4, R108 ;  /* 0x00000004fb047825 */ /* 0x008fc600078e026c */
[----:B------:R2:W-:Y:S04]  /*287c0*/  STL.64 [R1+0xba8], R6 ;  /* 0x000ba80601007387 */ /* 0x0005e80000100a00 */
[----:B------:R3:W-:Y:S01]  /*287d0*/  STL.64 [R1+0xbb0], R4 ;  /* 0x000bb00401007387 */ /* 0x0007e20000100a00 */
[----:B-1----:R-:W-:-:S04]  /*287e0*/  IMAD.WIDE R2, R251, 0x4, R110 ;  /* 0x00000004fb027825 */ /* 0x002fc800078e026e */
[C---:B--2---:R-:W-:Y:S01]  /*287f0*/  IMAD.WIDE R6, R251.reuse, 0x4, R124 ;  /* 0x00000004fb067825 */ /* 0x044fe200078e027c */
[----:B------:R1:W-:Y:S03]  /*28800*/  STL.64 [R1+0xbb8], R2 ;  /* 0x000bb80201007387 */ /* 0x0003e60000100a00 */
[C---:B---3--:R-:W-:Y:S01]  /*28810*/  IMAD.WIDE R4, R251.reuse, 0x4, R126 ;  /* 0x00000004fb047825 */ /* 0x048fe200078e027e */
        /* <DEDUP_REMOVED lines=61> */
[----:B------:R-:W-:Y:S01]  /*28bf0*/  STL.64 [R1+0xcb8], R6 ;  /* 0x000cb80601007387 */ /* 0x000fe20000100a00 */
[----:B-1----:R-:W-:-:S03]  /*28c00*/  IMAD.WIDE R2, R251, 0x4, R148 ;  /* 0x00000004fb027825 */ /* 0x002fc600078e0294 */
[----:B------:R1:W-:Y:S01]  /*28c10*/  STL.64 [R1+0xcc8], R4 ;  /* 0x000cc80401007387 */ /* 0x0003e20000100a00 */
[----:B--2---:R-:W-:-:S03]  /*28c20*/  IMAD.WIDE R8, R251, 0x4, R150 ;  /* 0x00000004fb087825 */ /* 0x004fc600078e0296 */
[----:B------:R2:W-:Y:S04]  /*28c30*/  STL.64 [R1+0x1168], R6 ;  /* 0x0011680601007387 */ /* 0x0005e80000100a00 */
[----:B------:R3:W-:Y:S01]  /*28c40*/  STL.64 [R1+0xcd0], R2 ;  /* 0x000cd00201007387 */ /* 0x0007e20000100a00 */
[----:B-1----:R-:W-:-:S04]  /*28c50*/  IMAD.WIDE R4, R251, 0x4, R166 ;  /* 0x00000004fb047825 */ /* 0x002fc800078e02a6 */
[----:B--2---:R-:W-:-:S04]  /*28c60*/  IMAD.WIDE R6, R251, 0x4, R164 ;  /* 0x00000004fb067825 */ /* 0x004fc800078e02a4 */
[C---:B---3--:R-:W-:Y:S01]  /*28c70*/  IMAD.WIDE R2, R251.reuse, 0x4, R180 ;  /* 0x00000004fb027825 */ /* 0x048fe200078e02b4 */
[----:B------:R-:W-:Y:S04]  /*28c80*/  STL.64 [R1+0xce0], R6 ;  /* 0x000ce00601007387 */ /* 0x000fe80000100a00 */
[----:B------:R-:W-:Y:S04]  /*28c90*/  STL.64 [R1+0xcd8], R8 ;  /* 0x000cd80801007387 */ /* 0x000fe80000100a00 */
[----:B------:R1:W-:Y:S04]  /*28ca0*/  STL.64 [R1+0xce8], R4 ;  /* 0x000ce80401007387 */ /* 0x0003e80000100a00 */
[----:B------:R-:W-:Y:S04]  /*28cb0*/  STL.64 [R1+0x1170], R8 ;  /* 0x0011700801007387 */ /* 0x000fe80000100a00 */
[----:B------:R2:W-:Y:S04]  /*28cc0*/  STL.64 [R1+0xcf0], R2 ;  /* 0x000cf00201007387 */ /* 0x0005e80000100a00 */
[----:B------:R-:W3:Y:S01]  /*28cd0*/  LDL.LU.64 R246, [R1+0x4d0] ;  /* 0x0004d00001f67983 */ /* 0x000ee20000300a00 */
[----:B-1----:R-:W-:-:S04]  /*28ce0*/  IMAD.WIDE R4, R251, 0x4, R198 ;  /* 0x00000004fb047825 */ /* 0x002fc800078e02c6 */
[----:B--2---:R-:W-:-:S05]  /*28cf0*/  IMAD.WIDE R2, R251, 0x4, R196 ;  /* 0x00000004fb027825 */ /* 0x004fca00078e02c4 */
[----:B------:R1:W-:Y:S04]  /*28d00*/  STL.64 [R1+0xd00], R2 ;  /* 0x000d000201007387 */ /* 0x0003e80000100a00 */
[----:B------:R-:W-:Y:S04]  /*28d10*/  STL.64 [R1+0xd08], R4 ;  /* 0x000d080401007387 */ /* 0x000fe80000100a00 */
[----:B------:R-:W2:Y:S01]  /*28d20*/  LDL.LU.64 R204, [R1+0x4c8] ;  /* 0x0004c80001cc7983 */ /* 0x000ea20000300a00 */
[----:B-1----:R-:W-:-:S03]  /*28d30*/  IMAD.WIDE R2, R251, 0x4, R212 ;  /* 0x00000004fb027825 */ /* 0x002fc600078e02d4 */
[----:B------:R-:W4:Y:S04]  /*28d40*/  LDL.LU.64 R190, [R1+0x4c0] ;  /* 0x0004c00001be7983 */ /* 0x000f280000300a00 */
[----:B------:R1:W-:Y:S04]  /*28d50*/  STL.64 [R1+0xd10], R2 ;  /* 0x000d100201007387 */ /* 0x0003e80000100a00 */
[----:B------:R-:W4:Y:S04]  /*28d60*/  LDL.LU.64 R188, [R1+0x4b8] ;  /* 0x0004b80001bc7983 */ /* 0x000f280000300a00 */
[----:B------:R-:W4:Y:S04]  /*28d70*/  LDL.LU.64 R174, [R1+0x4b0] ;  /* 0x0004b00001ae7983 */ /* 0x000f280000300a00 */
[----:B------:R-:W4:Y:S04]  /*28d80*/  LDL.LU.64 R172, [R1+0x4a8] ;  /* 0x0004a80001ac7983 */ /* 0x000f280000300a00 */
[----:B------:R-:W4:Y:S04]  /*28d90*/  LDL.LU.64 R154, [R1+0x4a0] ;  /* 0x0004a000019a7983 */ /* 0x000f280000300a00 */
[----:B------:R-:W4:Y:S04]  /*28da0*/  LDL.LU.64 R152, [R1+0x498] ;  /* 0x0004980001987983 */ /* 0x000f280000300a00 */
[----:B------:R-:W4:Y:S01]  /*28db0*/  LDL.LU.64 R244, [R1+0x490] ;  /* 0x0004900001f47983 */ /* 0x000f220000300a00 */
[----:B-1----:R-:W-:-:S03]  /*28dc0*/  IMAD.WIDE R2, R251, 0x4, R214 ;  /* 0x00000004fb027825 */ /* 0x002fc600078e02d6 */
[----:B------:R-:W-:Y:S04]  /*28dd0*/  STL.64 [R1+0xcf8], R10 ;  /* 0x000cf80a01007387 */ /* 0x000fe80000100a00 */
[----:B------:R-:W-:Y:S04]  /*28de0*/  STL.64 [R1+0x1178], R10 ;  /* 0x0011780a01007387 */ /* 0x000fe80000100a00 */
[----:B------:R-:W4:Y:S04]  /*28df0*/  LDL.LU.64 R158, [R1+0x488] ;  /* 0x00048800019e7983 */ /* 0x000f280000300a00 */
        /* <DEDUP_REMOVED lines=8> */
[----:B------:R-:W-:-:S03]  /*28e80*/  IMAD.WIDE R4, R251, 0x4, R18 ;  /* 0x00000004fb047825 */ /* 0x000fc600078e0212 */
[----:B------:R-:W4:Y:S04]  /*28e90*/  LDL.LU.64 R170, [R1+0x448] ;  /* 0x0004480001aa7983 */ /* 0x000f280000300a00 */
[----:B------:R-:W4:Y:S04]  /*28ea0*/  LDL.LU.64 R168, [R1+0x440] ;  /* 0x0004400001a87983 */ /* 0x000f280000300a00 */
[----:B-1----:R-:W4:Y:S04]  /*28eb0*/  LDL.LU.64 R2, [R1+0x438] ;  /* 0x0004380001027983 */ /* 0x002f280000300a00 */
[----:B------:R1:W-:Y:S01]  /*28ec0*/  STL.64 [R1+0xc38], R4 ;  /* 0x000c380401007387 */ /* 0x0003e20000100a00 */
[----:B------:R-:W-:-:S04]  /*28ed0*/  IMAD.WIDE R6, R251, 0x4, R16 ;  /* 0x00000004fb067825 */ /* 0x000fc800078e0210 */
[----:B------:R-:W-:Y:S01]  /*28ee0*/  IMAD.WIDE R8, R251, 0x4, R14 ;  /* 0x00000004fb087825 */ /* 0x000fe200078e020e */
[----:B-1----:R-:W4:Y:S04]  /*28ef0*/  LDL.LU.64 R4, [R1+0x430] ;  /* 0x0004300001047983 */ /* 0x002f280000300a00 */
[----:B------:R-:W4:Y:S04]  /*28f00*/  LDL.LU.64 R248, [R1+0x420] ;  /* 0x0004200001f87983 */ /* 0x000f280000300a00 */
[----:B------:R3:W-:Y:S04]  /*28f10*/  STL.64 [R1+0xd18], R6 ;  /* 0x000d180601007387 */ /* 0x0007e80000100a00 */
[----:B------:R2:W-:Y:S01]  /*28f20*/  STL.64 [R1+0xd28], R8 ;  /* 0x000d280801007387 */ /* 0x0005e20000100a00 */
[----:B---3--:R-:W-:-:S03]  /*28f30*/  IMAD.WIDE R6, R13, 0x4, R246 ;  /* 0x000000040d067825 */ /* 0x008fc600078e02f6 */
[----:B------:R-:W3:Y:S04]  /*28f40*/  LDL.LU.64 R246, [R1+0x418] ;  /* 0x0004180001f67983 */ /* 0x000ee80000300a00 */
[----:B------:R4:W-:Y:S01]  /*28f50*/  STL.64 [R1+0x4d0], R6 ;  /* 0x0004d00601007387 */ /* 0x0009e20000100a00 */
[----:B--2---:R-:W-:-:S04]  /*28f60*/  IMAD.WIDE R8, R13, 0x4, R204 ;  /* 0x000000040d087825 */ /* 0x004fc800078e02cc */
[C---:B----4-:R-:W-:Y:S01]  /*28f70*/  IMAD.WIDE R6, R13.reuse, 0x4, R190 ;  /* 0x000000040d067825 */ /* 0x050fe200078e02be */
[----:B------:R1:W-:Y:S04]  /*28f80*/  STL.64 [R1+0x4c8], R8 ;  /* 0x0004c80801007387 */ /* 0x0003e80000100a00 */
[----:B------:R2:W-:Y:S01]  /*28f90*/  STL.64 [R1+0x4c0], R6 ;  /* 0x0004c00601007387 */ /* 0x0005e20000100a00 */
[----:B------:R-:W-:-:S04]  /*28fa0*/  IMAD.WIDE R10, R13, 0x4, R188 ;  /* 0x000000040d0a7825 */ /* 0x000fc800078e02bc */
[C---:B-1----:R-:W-:Y:S01]  /*28fb0*/  IMAD.WIDE R8, R13.reuse, 0x4, R174 ;  /* 0x000000040d087825 */ /* 0x042fe200078e02ae */
[----:B------:R1:W-:Y:S03]  /*28fc0*/  STL.64 [R1+0x4b8], R10 ;  /* 0x0004b80a01007387 */ /* 0x0003e60000100a00 */
[C---:B--2---:R-:W-:Y:S01]  /*28fd0*/  IMAD.WIDE R6, R13.reuse, 0x4, R172 ;  /* 0x000000040d067825 */ /* 0x044fe200078e02ac */
[----:B------:R2:W-:Y:S04]  /*28fe0*/  STL.64 [R1+0x4b0], R8 ;  /* 0x0004b00801007387 */ /* 0x0005e80000100a00 */
[----:B------:R4:W-:Y:S01]  /*28ff0*/  STL.64 [R1+0x4a8], R6 ;  /* 0x0004a80601007387 */ /* 0x0009e20000100a00 */
[----:B-1----:R-:W-:-:S04]  /*29000*/  IMAD.WIDE R10, R13, 0x4, R154 ;  /* 0x000000040d0a7825 */ /* 0x002fc800078e029a */
[C---:B--2---:R-:W-:Y:S01]  /*29010*/  IMAD.WIDE R8, R13.reuse, 0x4, R152 ;  /* 0x000000040d087825 */ /* 0x044fe200078e0298 */
[----:B------:R-:W-:Y:S03]  /*29020*/  STL.64 [R1+0x4a0], R10 ;  /* 0x0004a00a01007387 */ /* 0x000fe60000100a00 */
[C---:B----4-:R-:W-:Y:S01]  /*29030*/  IMAD.WIDE R6, R13.reuse, 0x4, R244 ;  /* 0x000000040d067825 */ /* 0x050fe200078e02f4 */
[----:B------:R-:W2:Y:S04]  /*29040*/  LDL.LU.64 R154, [R1+0x410] ;  /* 0x00041000019a7983 */ /* 0x000ea80000300a00 */
[----:B------:R1:W-:Y:S04]  /*29050*/  STL.64 [R1+0x498], R8 ;  /* 0x0004980801007387 */ /* 0x0003e80000100a00 */
[----:B------:R-:W4:Y:S04]  /*29060*/  LDL.LU.64 R152, [R1+0x408] ;  /* 0x0004080001987983 */ /* 0x000f280000300a00 */
[----:B------:R1:W-:Y:S04]  /*29070*/  STL.64 [R1+0x490], R6 ;  /* 0x0004900601007387 */ /* 0x0003e80000100a00 */
[----:B------:R-:W4:Y:S01]  /*29080*/  LDL.LU.64 R244, [R1+0x400] ;  /* 0x0004000001f47983 */ /* 0x000f220000300a00 */
[----:B-1----:R-:W-:-:S04]  /*29090*/  IMAD.WIDE R8, R13, 0x4, R158 ;  /* 0x000000040d087825 */ /* 0x002fc800078e029e */
[C---:B------:R-:W-:Y:S01]  /*290a0*/  IMAD.WIDE R10, R13.reuse, 0x4, R218 ;  /* 0x000000040d0a7825 */ /* 0x040fe200078e02da */
[----:B------:R1:W-:Y:S03]  /*290b0*/  STL.64 [R1+0x488], R8 ;  /* 0x0004880801007387 */ /* 0x0003e60000100a00 */
[----:B------:R-:W-:-:S05]  /*290c0*/  IMAD.WIDE R6, R13, 0x4, R156 ;  /* 0x000000040d067825 */ /* 0x000fca00078e029c */
[----:B------:R1:W-:Y:S02]  /*290d0*/  STL.64 [R1+0x480], R6 ;  /* 0x0004800601007387 */ /* 0x0003e40000100a00 */
[C---:B-1----:R-:W-:Y:S02]  /*290e0*/  IMAD.WIDE R8, R13.reuse, 0x4, R216 ;  /* 0x000000040d087825 */ /* 0x042fe400078e02d8 */
[----:B------:R1:W-:Y:S02]  /*290f0*/  STL.64 [R1+0x478], R10 ;  /* 0x0004780a01007387 */ /* 0x0003e40000100a00 */
[C---:B------:R-:W-:Y:S02]  /*29100*/  IMAD.WIDE R14, R13.reuse, 0x4, R186 ;  /* 0x000000040d0e7825 */ /* 0x040fe400078e02ba */
[----:B------:R1:W-:Y:S02]  /*29110*/  STL.64 [R1+0x470], R8 ;  /* 0x0004700801007387 */ /* 0x0003e40000100a00 */
[----:B------:R-:W-:-:S04]  /*29120*/  IMAD.WIDE R6, R13, 0x4, R202 ;  /* 0x000000040d067825 */ /* 0x000fc800078e02ca */
[C---:B-1----:R-:W-:Y:S01]  /*29130*/  IMAD.WIDE R10, R13.reuse, 0x4, R200 ;  /* 0x000000040d0a7825 */ /* 0x042fe200078e02c8 */
[----:B------:R1:W-:Y:S03]  /*29140*/  STL.64 [R1+0x468], R6 ;  /* 0x0004680601007387 */ /* 0x0003e60000100a00 */
[C---:B------:R-:W-:Y:S01]  /*29150*/  IMAD.WIDE R8, R13.reuse, 0x4, R184 ;  /* 0x000000040d087825 */ /* 0x040fe200078e02b8 */
[----:B------:R-:W-:Y:S04]  /*29160*/  STL.64 [R1+0x458], R14 ;  /* 0x0004580e01007387 */ /* 0x000fe80000100a00 */
[----:B------:R-:W-:Y:S01]  /*29170*/  STL.64 [R1+0x460], R10 ;  /* 0x0004600a01007387 */ /* 0x000fe20000100a00 */
[----:B-1----:R-:W-:-:S03]  /*29180*/  IMAD.WIDE R6, R13, 0x4, R170 ;  /* 0x000000040d067825 */ /* 0x002fc600078e02aa */
[----:B------:R1:W-:Y:S04]  /*29190*/  STL.64 [R1+0x450], R8 ;  /* 0x0004500801007387 */ /* 0x0003e80000100a00 */
[----:B------:R-:W-:Y:S01]  /*291a0*/  STL.64 [R1+0x1180], R10 ;  /* 0x0011800a01007387 */ /* 0x000fe20000100a00 */
[----:B------:R-:W-:-:S03]  /*291b0*/  IMAD.WIDE R4, R13, 0x4, R4 ;  /* 0x000000040d047825 */ /* 0x000fc600078e0204 */
[----:B------:R1:W-:Y:S02]  /*291c0*/  STL.64 [R1+0x448], R6 ;  /* 0x0004480601007387 */ /* 0x0003e40000100a00 */
[----:B-1----:R-:W-:-:S04]  /*291d0*/  IMAD.WIDE R8, R13, 0x4, R168 ;  /* 0x000000040d087825 */ /* 0x002fc800078e02a8 */
[C---:B------:R-:W-:Y:S01]  /*291e0*/  IMAD.WIDE R6, R13.reuse, 0x4, R2 ;  /* 0x000000040d067825 */ /* 0x040fe200078e0202 */
[----:B------:R-:W-:Y:S03]  /*291f0*/  STL.64 [R1+0x440], R8 ;  /* 0x0004400801007387 */ /* 0x000fe60000100a00 */
[C---:B------:R-:W-:Y:S01]  /*29200*/  IMAD.WIDE R2, R13.reuse, 0x4, R248 ;  /* 0x000000040d027825 */ /* 0x040fe200078e02f8 */
[----:B------:R-:W-:Y:S04]  /*29210*/  STL.64 [R1+0x438], R6 ;  /* 0x0004380601007387 */ /* 0x000fe80000100a00 */
[----:B------:R-:W4:Y:S04]  /*29220*/  LDL.LU.64 R176, [R1+0x3f0] ;  /* 0x0003f00001b07983 */ /* 0x000f280000300a00 */
[----:B------:R1:W-:Y:S04]  /*29230*/  STL.64 [R1+0x430], R4 ;  /* 0x0004300401007387 */ /* 0x0003e80000100a00 */
[----:B------:R-:W4:Y:S04]  /*29240*/  LDL.LU.64 R162, [R1+0x3e8] ;  /* 0x0003e80001a27983 */ /* 0x000f280000300a00 */
[----:B------:R3:W-:Y:S04]  /*29250*/  STL.64 [R1+0x420], R2 ;  /* 0x0004200201007387 */ /* 0x0007e80000100a00 */
[----:B------:R-:W4:Y:S04]  /*29260*/  LDL.LU.64 R160, [R1+0x3e0] ;  /* 0x0003e00001a07983 */ /* 0x000f280000300a00 */
[----:B-1----:R-:W4:Y:S04]  /*29270*/  LDL.LU.64 R4, [R1+0x3d8] ;  /* 0x0003d80001047983 */ /* 0x002f280000300a00 */
[----:B------:R-:W4:Y:S04]  /*29280*/  LDL.LU.64 R22, [R1+0x3d0] ;  /* 0x0003d00001167983 */ /* 0x000f280000300a00 */
[----:B------:R-:W4:Y:S01]  /*29290*/  LDL.LU.64 R206, [R1+0x3c0] ;  /* 0x0003c00001ce7983 */ /* 0x000f220000300a00 */
[----:B---3--:R-:W-:-:S05]  /*292a0*/  IMAD.WIDE R2, R13, 0x4, R246 ;  /* 0x000000040d027825 */ /* 0x008fca00078e02f6 */
[----:B------:R1:W-:Y:S04]  /*292b0*/  STL.64 [R1+0x418], R2 ;  /* 0x0004180201007387 */ /* 0x0003e80000100a00 */
[----:B------:R-:W3:Y:S04]  /*292c0*/  LDL.LU.64 R204, [R1+0x3b8] ;  /* 0x0003b80001cc7983 */ /* 0x000ee80000300a00 */
[----:B------:R-:W3:Y:S04]  /*292d0*/  LDL.LU.64 R190, [R1+0x3b0] ;  /* 0x0003b00001be7983 */ /* 0x000ee80000300a00 */
[----:B------:R-:W3:Y:S04]  /*292e0*/  LDL.LU.64 R188, [R1+0x3a8] ;  /* 0x0003a80001bc7983 */ /* 0x000ee80000300a00 */
[----:B-1----:R-:W3:Y:S04]  /*292f0*/  LDL.LU.64 R2, [R1+0x3a0] ;  /* 0x0003a00001027983 */ /* 0x002ee80000300a00 */
[----:B------:R-:W3:Y:S04]  /*29300*/  LDL.LU.64 R248, [R1+0x390] ;  /* 0x0003900001f87983 */ /* 0x000ee80000300a00 */
[----:B------:R-:W3:Y:S01]  /*29310*/  LDL.LU.64 R246, [R1+0x388] ;  /* 0x0003880001f67983 */ /* 0x000ee20000300a00 */
[----:B--2---:R-:W-:-:S05]  /*29320*/  IMAD.WIDE R10, R13, 0x4, R154 ;  /* 0x000000040d0a7825 */ /* 0x004fca00078e029a */
[----:B------:R-:W-:Y:S01]  /*29330*/  STL.64 [R1+0x410], R10 ;  /* 0x0004100a01007387 */ /* 0x000fe20000100a00 */
[----:B----4-:R-:W-:-:S03]  /*29340*/  IMAD.WIDE R8, R13, 0x4, R152 ;  /* 0x000000040d087825 */ /* 0x010fc600078e0298 */
[----:B------:R-:W2:Y:S04]  /*29350*/  LDL.LU.64 R174, [R1+0x380] ;  /* 0x0003800001ae7983 */ /* 0x000ea80000300a00 */
[----:B------:R-:W-:Y:S01]  /*29360*/  STL.64 [R1+0x408], R8 ;  /* 0x0004080801007387 */ /* 0x000fe20000100a00 */
[----:B------:R-:W-:-:S03]  /*29370*/  IMAD.WIDE R6, R13, 0x4, R244 ;  /* 0x000000040d067825 */ /* 0x000fc600078e02f4 */
[----:B------:R-:W4:Y:S04]  /*29380*/  LDL.LU.64 R172, [R1+0x378] ;  /* 0x0003780001ac7983 */ /* 0x000f280000300a00 */
[----:B------:R1:W-:Y:S04]  /*29390*/  STL.64 [R1+0x400], R6 ;  /* 0x0004000601007387 */ /* 0x0003e80000100a00 */
        /* <DEDUP_REMOVED lines=12> */
[----:B------:R-:W4:Y:S01]  /*29460*/  LDL.LU.64 R244, [R1+0xb48] ;  /* 0x000b480001f47983 */ /* 0x000f220000300a00 */
[----:B-1----:R-:W-:-:S05]  /*29470*/  IMAD.WIDE R6, R13, 0x4, R176 ;  /* 0x000000040d067825 */ /* 0x002fca00078e02b0 */
[----:B------:R1:W-:Y:S01]  /*29480*/  STL.64 [R1+0x3f0], R6 ;  /* 0x0003f00601007387 */ /* 0x0003e20000100a00 */
[----:B------:R-:W-:-:S05]  /*29490*/  IMAD.WIDE R10, R13, 0x4, R162 ;  /* 0x000000040d0a7825 */ /* 0x000fca00078e02a2 */
[----:B------:R-:W-:Y:S01]  /*294a0*/  STL.64 [R1+0x3e8], R10 ;  /* 0x0003e80a01007387 */ /* 0x000fe20000100a00 */
[----:B------:R-:W-:-:S04]  /*294b0*/  IMAD.WIDE R8, R13, 0x4, R160 ;  /* 0x000000040d087825 */ /* 0x000fc800078e02a0 */
[C---:B-1----:R-:W-:Y:S02]  /*294c0*/  IMAD.WIDE R6, R13.reuse, 0x4, R4 ;  /* 0x000000040d067825 */ /* 0x042fe400078e0204 */
[----:B------:R-:W4:Y:S04]  /*294d0*/  LDL.LU.64 R4, [R1+0xb40] ;  /* 0x000b400001047983 */ /* 0x000f280000300a00 */
[----:B------:R1:W-:Y:S04]  /*294e0*/  STL.64 [R1+0x3e0], R8 ;  /* 0x0003e00801007387 */ /* 0x0003e80000100a00 */
[----:B------:R1:W-:Y:S02]  /*294f0*/  STL.64 [R1+0x3d8], R6 ;  /* 0x0003d80601007387 */ /* 0x0003e40000100a00 */
[----:B-1----:R-:W-:-:S04]  /*29500*/  IMAD.WIDE R8, R13, 0x4, R22 ;  /* 0x000000040d087825 */ /* 0x002fc800078e0216 */
[C---:B------:R-:W-:Y:S01]  /*29510*/  IMAD.WIDE R6, R13.reuse, 0x4, R206 ;  /* 0x000000040d067825 */ /* 0x040fe200078e02ce */
[----:B------:R1:W-:Y:S04]  /*29520*/  STL.64 [R1+0x3d0], R8 ;  /* 0x0003d00801007387 */ /* 0x0003e80000100a00 */
[----:B------:R1:W-:Y:S01]  /*29530*/  STL.64 [R1+0x3c0], R6 ;  /* 0x0003c00601007387 */ /* 0x0003e20000100a00 */
[----:B---3--:R-:W-:-:S04]  /*29540*/  IMAD.WIDE R10, R13, 0x4, R204 ;  /* 0x000000040d0a7825 */ /* 0x008fc800078e02cc */
[C---:B-1----:R-:W-:Y:S01]  /*29550*/  IMAD.WIDE R8, R13.reuse, 0x4, R190 ;  /* 0x000000040d087825 */ /* 0x042fe200078e02be */
[----:B------:R-:W-:Y:S03]  /*29560*/  STL.64 [R1+0x3b8], R10 ;  /* 0x0003b80a01007387 */ /* 0x000fe60000100a00 */
[C---:B------:R-:W-:Y:S01]  /*29570*/  IMAD.WIDE R6, R13.reuse, 0x4, R188 ;  /* 0x000000040d067825 */ /* 0x040fe200078e02bc */
[----:B------:R1:W-:Y:S03]  /*29580*/  STL.64 [R1+0x3b0], R8 ;  /* 0x0003b00801007387 */ /* 0x0003e60000100a00 */
[C---:B------:R-:W-:Y:S01]  /*29590*/  IMAD.WIDE R2, R13.reuse, 0x4, R2 ;  /* 0x000000040d027825 */ /* 0x040fe200078e0202 */
[----:B------:R3:W-:Y:S04]  /*295a0*/  STL.64 [R1+0x3a8], R6 ;  /* 0x0003a80601007387 */ /* 0x0007e80000100a00 */
[----:B------:R3:W-:Y:S01]  /*295b0*/  STL.64 [R1+0x3a0], R2 ;  /* 0x0003a00201007387 */ /* 0x0007e20000100a00 */
[----:B-1----:R-:W-:-:S04]  /*295c0*/  IMAD.WIDE R8, R13, 0x4, R248 ;  /* 0x000000040d087825 */ /* 0x002fc800078e02f8 */
[C---:B---3--:R-:W-:Y:S01]  /*295d0*/  IMAD.WIDE R6, R13.reuse, 0x4, R246 ;  /* 0x000000040d067825 */ /* 0x048fe200078e02f6 */
[----:B------:R-:W3:Y:S04]  /*295e0*/  LDL.LU.64 R2, [R1+0xb38] ;  /* 0x000b380001027983 */ /* 0x000ee80000300a00 */
[----:B------:R4:W-:Y:S04]  /*295f0*/  STL.64 [R1+0x390], R8 ;  /* 0x0003900801007387 */ /* 0x0009e80000100a00 */
[----:B------:R-:W3:Y:S04]  /*29600*/  LDL.LU.64 R248, [R1+0xb30] ;  /* 0x000b300001f87983 */ /* 0x000ee80000300a00 */
[----:B------:R1:W-:Y:S04]  /*29610*/  STL.64 [R1+0x388], R6 ;  /* 0x0003880601007387 */ /* 0x0003e80000100a00 */
[----:B------:R-:W3:Y:S01]  /*29620*/  LDL.LU.64 R246, [R1+0xb28] ;  /* 0x000b280001f67983 */ /* 0x000ee20000300a00 */
[----:B--2---:R-:W-:-:S05]  /*29630*/  IMAD.WIDE R10, R13, 0x4, R174 ;  /* 0x000000040d0a7825 */ /* 0x004fca00078e02ae */
[----:B------:R2:W-:Y:S01]  /*29640*/  STL.64 [R1+0x380], R10 ;  /* 0x0003800a01007387 */ /* 0x0005e20000100a00 */
[----:B----4-:R-:W-:-:S05]  /*29650*/  IMAD.WIDE R8, R13, 0x4, R172 ;  /* 0x000000040d087825 */ /* 0x010fca00078e02ac */
[----:B------:R4:W-:Y:S01]  /*29660*/  STL.64 [R1+0x378], R8 ;  /* 0x0003780801007387 */ /* 0x0009e20000100a00 */
[----:B-1----:R-:W-:-:S04]  /*29670*/  IMAD.WIDE R6, R13, 0x4, R158 ;  /* 0x000000040d067825 */ /* 0x002fc800078e029e */
[C---:B--2---:R-:W-:Y:S01]  /*29680*/  IMAD.WIDE R10, R13.reuse, 0x4, R156 ;  /* 0x000000040d0a7825 */ /* 0x044fe200078e029c */
[----:B------:R1:W-:Y:S03]  /*29690*/  STL.64 [R1+0x370], R6 ;  /* 0x0003700601007387 */ /* 0x0003e60000100a00 */
[C---:B----4-:R-:W-:Y:S01]  /*296a0*/  IMAD.WIDE R8, R13.reuse, 0x4, R218 ;  /* 0x000000040d087825 */ /* 0x050fe200078e02da */
[----:B------:R2:W-:Y:S04]  /*296b0*/  STL.64 [R1+0x360], R10 ;  /* 0x0003600a01007387 */ /* 0x0005e80000100a00 */
        /* <DEDUP_REMOVED lines=18> */
[----:B------:R-:W4:Y:S01]  /*297e0*/  LDL.LU.64 R160, [R1+0xb20] ;  /* 0x000b200001a07983 */ /* 0x000f220000300a00 */
[----:B-1----:R-:W-:-:S03]  /*297f0*/  IMAD.WIDE R6, R13, 0x4, R244 ;  /* 0x000000040d067825 */ /* 0x002fc600078e02f4 */
[----:B------:R3:W-:Y:S04]  /*29800*/  STL.64 [R1+0x300], R8 ;  /* 0x0003000801007387 */ /* 0x0007e80000100a00 */
        /* <DEDUP_REMOVED lines=8> */
[----:B------:R-:W4:Y:S01]  /*29890*/  LDL.LU.64 R172, [R1+0xae0] ;  /* 0x000ae00001ac7983 */ /* 0x000f220000300a00 */
[----:B--2---:R-:W-:-:S03]  /*298a0*/  IMAD.WIDE R10, R13, 0x4, R4 ;  /* 0x000000040d0a7825 */ /* 0x004fc600078e0204 */
[----:B------:R-:W2:Y:S04]  /*298b0*/  LDL.LU.64 R154, [R1+0xad8] ;  /* 0x000ad800019a7983 */ /* 0x000ea80000300a00 */
[----:B------:R-:W2:Y:S04]  /*298c0*/  LDL.LU.64 R152, [R1+0xad0] ;  /* 0x000ad00001987983 */ /* 0x000ea80000300a00 */
[----:B------:R-:W2:Y:S01]  /*298d0*/  LDL.LU.64 R4, [R1+0xac8] ;  /* 0x000ac80001047983 */ /* 0x000ea20000300a00 */
[----:B---3--:R-:W-:-:S05]  /*298e0*/  IMAD.WIDE R8, R13, 0x4, R2 ;  /* 0x000000040d087825 */ /* 0x008fca00078e0202 */
[----:B------:R-:W-:Y:S01]  /*298f0*/  STL.64 [R1+0x2e8], R8 ;  /* 0x0002e80801007387 */ /* 0x000fe20000100a00 */
[----:B-1----:R-:W-:-:S03]  /*29900*/  IMAD.WIDE R6, R13, 0x4, R248 ;  /* 0x000000040d067825 */ /* 0x002fc600078e02f8 */
[----:B------:R-:W3:Y:S04]  /*29910*/  LDL.LU.64 R158, [R1+0xac0] ;  /* 0x000ac000019e7983 */ /* 0x000ee80000300a00 */
[----:B------:R-:W-:Y:S01]  /*29920*/  STL.64 [R1+0x2e0], R6 ;  /* 0x0002e00601007387 */ /* 0x000fe20000100a00 */
[----:B------:R-:W-:-:S03]  /*29930*/  IMAD.WIDE R2, R13, 0x4, R246 ;  /* 0x000000040d027825 */ /* 0x000fc600078e02f6 */
[----:B------:R-:W3:Y:S04]  /*29940*/  LDL.LU.64 R156, [R1+0xab8] ;  /* 0x000ab800019c7983 */ /* 0x000ee80000300a00 */
[----:B------:R1:W-:Y:S04]  /*29950*/  STL.64 [R1+0x2d0], R2 ;  /* 0x0002d00201007387 */ /* 0x0003e80000100a00 */
        /* <DEDUP_REMOVED lines=10> */
[----:B-1----:R-:W3:Y:S04]  /*29a00*/  LDL.LU.64 R2, [R1+0xa60] ;  /* 0x000a600001027983 */ /* 0x002ee80000300a00 */
[----:B------:R-:W-:Y:S04]  /*29a10*/  STL.64 [R1+0x2f0], R10 ;  /* 0x0002f00a01007387 */ /* 0x000fe80000100a00 */
[----:B------:R1:W-:Y:S01]  /*29a20*/  STL.64 [R1+0x1190], R10 ;  /* 0x0011900a01007387 */ /* 0x0003e20000100a00 */
[----:B----4-:R-:W-:-:S05]  /*29a30*/  IMAD.WIDE R8, R13, 0x4, R160 ;  /* 0x000000040d087825 */ /* 0x010fca00078e02a0 */
[----:B------:R4:W-:Y:S01]  /*29a40*/  STL.64 [R1+0x2c8], R8 ;  /* 0x0002c80801007387 */ /* 0x0009e20000100a00 */
[----:B-1----:R-:W-:-:S05]  /*29a50*/  IMAD.WIDE R10, R13, 0x4, R22 ;  /* 0x000000040d0a7825 */ /* 0x002fca00078e0216 */
[----:B------:R1:W-:Y:S01]  /*29a60*/  STL.64 [R1+0x2c0], R10 ;  /* 0x0002c00a01007387 */ /* 0x0003e20000100a00 */
[----:B------:R-:W-:-:S04]  /*29a70*/  IMAD.WIDE R6, R13, 0x4, R206 ;  /* 0x000000040d067825 */ /* 0x000fc800078e02ce */
[C---:B----4-:R-:W-:Y:S02]  /*29a80*/  IMAD.WIDE R8, R13.reuse, 0x4, R244 ;  /* 0x000000040d087825 */ /* 0x050fe400078e02f4 */
[----:B------:R-:W4:Y:S04]  /*29a90*/  LDL.LU.64 R244, [R1+0xa58] ;  /* 0x000a580001f47983 */ /* 0x000f280000300a00 */
[----:B------:R1:W-:Y:S02]  /*29aa0*/  STL.64 [R1+0x2b8], R6 ;  /* 0x0002b80601007387 */ /* 0x0003e40000100a00 */
[C---:B-1----:R-:W-:Y:S02]  /*29ab0*/  IMAD.WIDE R10, R13.reuse, 0x4, R190 ;  /* 0x000000040d0a7825 */ /* 0x042fe400078e02be */
[----:B------:R1:W-:Y:S02]  /*29ac0*/  STL.64 [R1+0x2b0], R8 ;  /* 0x0002b00801007387 */ /* 0x0003e40000100a00 */
[----:B------:R-:W-:-:S04]  /*29ad0*/  IMAD.WIDE R6, R13, 0x4, R204 ;  /* 0x000000040d067825 */ /* 0x000fc800078e02cc */
[C---:B-1----:R-:W-:Y:S01]  /*29ae0*/  IMAD.WIDE R8, R13.reuse, 0x4, R188 ;  /* 0x000000040d087825 */ /* 0x042fe200078e02bc */
[----:B------:R1:W-:Y:S04]  /*29af0*/  STL.64 [R1+0x2a0], R6 ;  /* 0x0002a00601007387 */ /* 0x0003e80000100a00 */
[----:B------:R2:W-:Y:S04]  /*29b00*/  STL.64 [R1+0x298], R10 ;  /* 0x0002980a01007387 */ /* 0x0005e80000100a00 */
[----:B------:R2:W-:Y:S01]  /*29b10*/  STL.64 [R1+0x290], R8 ;  /* 0x0002900801007387 */ /* 0x0005e20000100a00 */
[----:B-1----:R-:W-:-:S04]  /*29b20*/  IMAD.WIDE R6, R13, 0x4, R174 ;  /* 0x000000040d067825 */ /* 0x002fc800078e02ae */
[C---:B--2---:R-:W-:Y:S01]  /*29b30*/  IMAD.WIDE R10, R13.reuse, 0x4, R172 ;  /* 0x000000040d0a7825 */ /* 0x044fe200078e02ac */
[----:B------:R1:W-:Y:S03]  /*29b40*/  STL.64 [R1+0x288], R6 ;  /* 0x0002880601007387 */ /* 0x0003e60000100a00 */
[C---:B------:R-:W-:Y:S01]  /*29b50*/  IMAD.WIDE R8, R13.reuse, 0x4, R154 ;  /* 0x000000040d087825 */ /* 0x040fe200078e029a */
[----:B------:R-:W-:Y:S03]  /*29b60*/  STL.64 [R1+0x280], R10 ;  /* 0x0002800a01007387 */ /* 0x000fe60000100a00 */
[C---:B------:R-:W-:Y:S01]  /*29b70*/  IMAD.WIDE R4, R13.reuse, 0x4, R4 ;  /* 0x000000040d047825 */ /* 0x040fe200078e0204 */
[----:B------:R-:W-:Y:S03]  /*29b80*/  STL.64 [R1+0x270], R8 ;  /* 0x0002700801007387 */ /* 0x000fe60000100a00 */
[C---:B-1----:R-:W-:Y:S01]  /*29b90*/  IMAD.WIDE R6, R13.reuse, 0x4, R152 ;  /* 0x000000040d067825 */ /* 0x042fe200078e0298 */
[----:B------:R-:W2:Y:S04]  /*29ba0*/  LDL.LU.64 R154, [R1+0xa50] ;  /* 0x000a5000019a7983 */ /* 0x000ea80000300a00 */
[----:B------:R-:W-:Y:S04]  /*29bb0*/  STL.64 [R1+0x268], R6 ;  /* 0x0002680601007387 */ /* 0x000fe80000100a00 */
[----:B------:R-:W2:Y:S04]  /*29bc0*/  LDL.LU.64 R152, [R1+0xa48] ;  /* 0x000a480001987983 */ /* 0x000ea80000300a00 */
[----:B------:R1:W-:Y:S04]  /*29bd0*/  STL.64 [R1+0x260], R4 ;  /* 0x0002600401007387 */ /* 0x0003e80000100a00 */
[----:B-1----:R-:W2:Y:S01]  /*29be0*/  LDL.LU.64 R4, [R1+0xa40] ;  /* 0x000a400001047983 */ /* 0x002ea20000300a00 */
[----:B---3--:R-:W-:-:S05]  /*29bf0*/  IMAD.WIDE R10, R13, 0x4, R158 ;  /* 0x000000040d0a7825 */ /* 0x008fca00078e029e */
[----:B------:R1:W-:Y:S01]  /*29c00*/  STL.64 [R1+0x258], R10 ;  /* 0x0002580a01007387 */ /* 0x0003e20000100a00 */
[----:B------:R-:W-:-:S05]  /*29c10*/  IMAD.WIDE R8, R13, 0x4, R156 ;  /* 0x000000040d087825 */ /* 0x000fca00078e029c */
[----:B------:R3:W-:Y:S01]  /*29c20*/  STL.64 [R1+0x250], R8 ;  /* 0x0002500801007387 */ /* 0x0007e20000100a00 */
[----:B------:R-:W-:-:S04]  /*29c30*/  IMAD.WIDE R6, R13, 0x4, R218 ;  /* 0x000000040d067825 */ /* 0x000fc800078e02da */
[C---:B-1----:R-:W-:Y:S01]  /*29c40*/  IMAD.WIDE R10, R13.reuse, 0x4, R216 ;  /* 0x000000040d0a7825 */ /* 0x042fe200078e02d8 */
[----:B------:R1:W-:Y:S03]  /*29c50*/  STL.64 [R1+0x240], R6 ;  /* 0x0002400601007387 */ /* 0x0003e60000100a00 */
[C---:B---3--:R-:W-:Y:S01]  /*29c60*/  IMAD.WIDE R8, R13.reuse, 0x4, R248 ;  /* 0x000000040d087825 */ /* 0x048fe200078e02f8 */
[----:B------:R3:W-:Y:S04]  /*29c70*/  STL.64 [R1+0x238], R10 ;  /* 0x0002380a01007387 */ /* 0x0007e80000100a00 */
[----:B------:R-:W2:Y:S01]  /*29c80*/  LDL.LU.64 R248, [R1+0xa38] ;  /* 0x000a380001f87983 */ /* 0x000ea20000300a00 */
[----:B-1----:R-:W-:-:S03]  /*29c90*/  IMAD.WIDE R6, R13, 0x4, R246 ;  /* 0x000000040d067825 */ /* 0x002fc600078e02f6 */
[----:B------:R1:W-:Y:S01]  /*29ca0*/  STL.64 [R1+0x230], R8 ;  /* 0x0002300801007387 */ /* 0x0003e20000100a00 */
[----:B---3--:R-:W-:-:S03]  /*29cb0*/  IMAD.WIDE R10, R13, 0x4, R202 ;  /* 0x000000040d0a7825 */ /* 0x008fc600078e02ca */
[----:B------:R-:W3:Y:S04]  /*29cc0*/  LDL.LU.64 R246, [R1+0xa30] ;  /* 0x000a300001f67983 */ /* 0x000ee80000300a00 */
[----:B------:R1:W-:Y:S02]  /*29cd0*/  STL.64 [R1+0x228], R6 ;  /* 0x0002280601007387 */ /* 0x0003e40000100a00 */
[C---:B-1----:R-:W-:Y:S02]  /*29ce0*/  IMAD.WIDE R8, R13.reuse, 0x4, R200 ;  /* 0x000000040d087825 */ /* 0x042fe400078e02c8 */
[----:B------:R1:W-:Y:S04]  /*29cf0*/  STL.64 [R1+0x220], R10 ;  /* 0x0002200a01007387 */ /* 0x0003e80000100a00 */
[----:B------:R1:W-:Y:S01]  /*29d00*/  STL.64 [R1+0x210], R8 ;  /* 0x0002100801007387 */ /* 0x0003e20000100a00 */
[----:B------:R-:W-:-:S04]  /*29d10*/  IMAD.WIDE R6, R13, 0x4, R186 ;  /* 0x000000040d067825 */ /* 0x000fc800078e02ba */
[C---:B-1----:R-:W-:Y:S01]  /*29d20*/  IMAD.WIDE R10, R13.reuse, 0x4, R184 ;  /* 0x000000040d0a7825 */ /* 0x042fe200078e02b8 */
[----:B------:R1:W-:Y:S03]  /*29d30*/  STL.64 [R1+0x208], R6 ;  /* 0x0002080601007387 */ /* 0x0003e60000100a00 */
[C---:B------:R-:W-:Y:S01]  /*29d40*/  IMAD.WIDE R8, R13.reuse, 0x4, R170 ;  /* 0x000000040d087825 */ /* 0x040fe200078e02aa */
[----:B------:R-:W-:Y:S03]  /*29d50*/  STL.64 [R1+0x200], R10 ;  /* 0x0002000a01007387 */ /* 0x000fe60000100a00 */
[C---:B------:R-:W-:Y:S01]  /*29d60*/  IMAD.WIDE R2, R13.reuse, 0x4, R2 ;  /* 0x000000040d027825 */ /* 0x040fe200078e0202 */
[----:B------:R-:W-:Y:S03]  /*29d70*/  STL.64 [R1+0x1f8], R8 ;  /* 0x0001f80801007387 */ /* 0x000fe60000100a00 */
[C---:B-1----:R-:W-:Y:S01]  /*29d80*/  IMAD.WIDE R6, R13.reuse, 0x4, R168 ;  /* 0x000000040d067825 */ /* 0x042fe200078e02a8 */
[----:B------:R-:W3:Y:S04]  /*29d90*/  LDL.LU.64 R206, [R1+0xa28] ;  /* 0x000a280001ce7983 */ /* 0x000ee80000300a00 */
[----:B------:R-:W-:Y:S04]  /*29da0*/  STL.64 [R1+0x1f0], R6 ;  /* 0x0001f00601007387 */ /* 0x000fe80000100a00 */
[----:B------:R-:W3:Y:S04]  /*29db0*/  LDL.LU.64 R204, [R1+0xa20] ;  /* 0x000a200001cc7983 */ /* 0x000ee80000300a00 */
[----:B------:R1:W-:Y:S04]  /*29dc0*/  STL.64 [R1+0x1e0], R2 ;  /* 0x0001e00201007387 */ /* 0x0003e80000100a00 */
[----:B------:R-:W3:Y:S04]  /*29dd0*/  LDL.LU.64 R190, [R1+0xa18] ;  /* 0x000a180001be7983 */ /* 0x000ee80000300a00 */
[----:B-1----:R-:W3:Y:S04]  /*29de0*/  LDL.LU.64 R2, [R1+0xa10] ;  /* 0x000a100001027983 */ /* 0x002ee80000300a00 */
[----:B------:R-:W3:Y:S04]  /*29df0*/  LDL.LU.64 R188, [R1+0xa08] ;  /* 0x000a080001bc7983 */ /* 0x000ee80000300a00 */
[----:B------:R-:W3:Y:S01]  /*29e00*/  LDL.LU.64 R174, [R1+0xa00] ;  /* 0x000a000001ae7983 */ /* 0x000ee20000300a00 */
        /* <DEDUP_REMOVED lines=9> */
[----:B------:R-:W-:Y:S04]  /*29ea0*/  STL.64 [R1+0x1d0], R6 ;  /* 0x0001d00601007387 */ /* 0x000fe80000100a00 */
[----:B------:R-:W2:Y:S04]  /*29eb0*/  LDL.LU.64 R218, [R1+0x9c8] ;  /* 0x0009c80001da7983 */ /* 0x000ea80000300a00 */
[----:B------:R-:W2:Y:S01]  /*29ec0*/  LDL.LU.64 R216, [R1+0x9c0] ;  /* 0x0009c00001d87983 */ /* 0x000ea20000300a00 */
[----:B------:R-:W-:-:S05]  /*29ed0*/  IMAD.WIDE R4, R13, 0x4, R4 ;  /* 0x000000040d047825 */ /* 0x000fca00078e0204 */
[----:B------:R1:W-:Y:S04]  /*29ee0*/  STL.64 [R1+0x1c0], R4 ;  /* 0x0001c00401007387 */ /* 0x0003e80000100a00 */
[----:B------:R-:W2:Y:S04]  /*29ef0*/  LDL.LU.64 R202, [R1+0x9b8] ;  /* 0x0009b80001ca7983 */ /* 0x000ea80000300a00 */
[----:B------:R-:W2:Y:S04]  /*29f00*/  LDL.LU.64 R200, [R1+0x9b0] ;  /* 0x0009b00001c87983 */ /* 0x000ea80000300a00 */
[----:B------:R-:W2:Y:S04]  /*29f10*/  LDL.LU.64 R168, [R1+0x9a8] ;  /* 0x0009a80001a87983 */ /* 0x000ea80000300a00 */
[----:B-1----:R-:W2:Y:S01]  /*29f20*/  LDL.LU.64 R4, [R1+0x9a0] ;  /* 0x0009a00001047983 */ /* 0x002ea20000300a00 */
[----:B------:R-:W-:-:S03]  /*29f30*/  IMAD.WIDE R10, R13, 0x4, R152 ;  /* 0x000000040d0a7825 */ /* 0x000fc600078e0298 */
[----:B------:R-:W2:Y:S01]  /*29f40*/  LDL.LU.64 R186, [R1+0x998] ;  /* 0x0009980001ba7983 */ /* 0x000ea20000300a00 */
[----:B------:R-:W-:-:S05]  /*29f50*/  IMAD.WIDE R8, R13, 0x4, R248 ;  /* 0x000000040d087825 */ /* 0x000fca00078e02f8 */
[----:B------:R-:W-:Y:S01]  /*29f60*/  STL.64 [R1+0x1b8], R8 ;  /* 0x0001b80801007387 */ /* 0x000fe20000100a00 */
[----:B---3--:R-:W-:-:S03]  /*29f70*/  IMAD.WIDE R6, R13, 0x4, R246 ;  /* 0x000000040d067825 */ /* 0x008fc600078e02f6 */
[----:B------:R-:W3:Y:S04]  /*29f80*/  LDL.LU.64 R154, [R1+0x990] ;  /* 0x00099000019a7983 */ /* 0x000ee80000300a00 */
[----:B------:R1:W-:Y:S04]  /*29f90*/  STL.64 [R1+0x1b0], R6 ;  /* 0x0001b00601007387 */ /* 0x0003e80000100a00 */
[----:B------:R-:W3:Y:S04]  /*29fa0*/  LDL.LU.64 R248, [R1+0x988] ;  /* 0x0009880001f87983 */ /* 0x000ee80000300a00 */
[----:B------:R-:W3:Y:S04]  /*29fb0*/  LDL.LU.64 R152, [R1+0x980] ;  /* 0x0009800001987983 */ /* 0x000ee80000300a00 */
[----:B------:R-:W3:Y:S04]  /*29fc0*/  LDL.LU.64 R246, [R1+0x978] ;  /* 0x0009780001f67983 */ /* 0x000ee80000300a00 */
[----:B------:R-:W-:Y:S04]  /*29fd0*/  STL.64 [R1+0x1c8], R10 ;  /* 0x0001c80a01007387 */ /* 0x000fe80000100a00 */
[----:B------:R1:W-:Y:S02]  /*29fe0*/  STL.64 [R1+0x1198], R10 ;  /* 0x0011980a01007387 */ /* 0x0003e40000100a00 */
[----:B-1----:R-:W-:-:S04]  /*29ff0*/  IMAD.WIDE R6, R13, 0x4, R206 ;  /* 0x000000040d067825 */ /* 0x002fc800078e02ce */
[C---:B------:R-:W-:Y:S01]  /*2a000*/  IMAD.WIDE R10, R13.reuse, 0x4, R204 ;  /* 0x000000040d0a7825 */ /* 0x040fe200078e02cc */
[----:B------:R1:W-:Y:S04]  /*2a010*/  STL.64 [R1+0x1a8], R6 ;  /* 0x0001a80601007387 */ /* 0x0003e80000100a00 */
[----:B------:R-:W-:Y:S01]  /*2a020*/  STL.64 [R1+0x1a0], R10 ;  /* 0x0001a00a01007387 */ /* 0x000fe20000100a00 */
[----:B-1----:R-:W-:-:S03]  /*2a030*/  IMAD.WIDE R6, R13, 0x4, R2 ;  /* 0x000000040d067825 */ /* 0x002fc600078e0202 */
[----:B------:R-:W3:Y:S01]  /*2a040*/  LDL.LU.64 R2, [R1+0x970] ;  /* 0x0009700001027983 */ /* 0x000ee20000300a00 */
[----:B------:R-:W-:-:S05]  /*2a050*/  IMAD.WIDE R8, R13, 0x4, R190 ;  /* 0x000000040d087825 */ /* 0x000fca00078e02be */
[----:B------:R1:W-:Y:S04]  /*2a060*/  STL.64 [R1+0x198], R8 ;  /* 0x0001980801007387 */ /* 0x0003e80000100a00 */
[----:B------:R1:W-:Y:S02]  /*2a070*/  STL.64 [R1+0x190], R6 ;  /* 0x0001900601007387 */ /* 0x0003e40000100a00 */
[----:B-1----:R-:W-:-:S04]  /*2a080*/  IMAD.WIDE R8, R13, 0x4, R188 ;  /* 0x000000040d087825 */ /* 0x002fc800078e02bc */
[C---:B------:R-:W-:Y:S01]  /*2a090*/  IMAD.WIDE R6, R13.reuse, 0x4, R174 ;  /* 0x000000040d067825 */ /* 0x040fe200078e02ae */
[----:B------:R1:W-:Y:S04]  /*2a0a0*/  STL.64 [R1+0x188], R8 ;  /* 0x0001880801007387 */ /* 0x0003e80000100a00 */
[----:B------:R1:W-:Y:S01]  /*2a0b0*/  STL.64 [R1+0x180], R6 ;  /* 0x0001800601007387 */ /* 0x0003e20000100a00 */
[----:B----4-:R-:W-:-:S04]  /*2a0c0*/  IMAD.WIDE R10, R13, 0x4, R172 ;  /* 0x000000040d0a7825 */ /* 0x010fc800078e02ac */
[C---:B-1----:R-:W-:Y:S01]  /*2a0d0*/  IMAD.WIDE R8, R13.reuse, 0x4, R158 ;  /* 0x000000040d087825 */ /* 0x042fe200078e029e */
[----:B------:R1:W-:Y:S03]  /*2a0e0*/  STL.64 [R1+0x178], R10 ;  /* 0x0001780a01007387 */ /* 0x0003e60000100a00 */
[C---:B------:R-:W-:Y:S01]  /*2a0f0*/  IMAD.WIDE R6, R13.reuse, 0x4, R156 ;  /* 0x000000040d067825 */ /* 0x040fe200078e029c */
[----:B------:R4:W-:Y:S04]  /*2a100*/  STL.64 [R1+0x170], R8 ;  /* 0x0001700801007387 */ /* 0x0009e80000100a00 */
[----:B------:R4:W-:Y:S01]  /*2a110*/  STL.64 [R1+0x168], R6 ;  /* 0x0001680601007387 */ /* 0x0009e20000100a00 */
[----:B-1----:R-:W-:-:S04]  /*2a120*/  IMAD.WIDE R10, R13, 0x4, R184 ;  /* 0x000000040d0a7825 */ /* 0x002fc800078e02b8 */
[C---:B----4-:R-:W-:Y:S01]  /*2a130*/  IMAD.WIDE R8, R13.reuse, 0x4, R170 ;  /* 0x000000040d087825 */ /* 0x050fe200078e02aa */
[----:B------:R2:W-:Y:S03]  /*2a140*/  STL.64 [R1+0x160], R10 ;  /* 0x0001600a01007387 */ /* 0x0005e60000100a00 */
[C---:B------:R-:W-:Y:S01]  /*2a150*/  IMAD.WIDE R6, R13.reuse, 0x4, R244 ;  /* 0x000000040d067825 */ /* 0x040fe200078e02f4 */
[----:B------:R-:W4:Y:S04]  /*2a160*/  LDL.LU.64 R184, [R1+0x968] ;  /* 0x0009680001b87983 */ /* 0x000f280000300a00 */
[----:B------:R-:W-:Y:S04]  /*2a170*/  STL.64 [R1+0x158], R8 ;  /* 0x0001580801007387 */ /* 0x000fe80000100a00 */
[----:B------:R-:W4:Y:S04]  /*2a180*/  LDL.LU.64 R170, [R1+0x960] ;  /* 0x0009600001aa7983 */ /* 0x000f280000300a00 */
[----:B------:R1:W-:Y:S04]  /*2a190*/  STL.64 [R1+0x150], R6 ;  /* 0x0001500601007387 */ /* 0x0003e80000100a00 */
[----:B------:R-:W4:Y:S01]  /*2a1a0*/  LDL.LU.64 R244, [R1+0x958] ;  /* 0x0009580001f47983 */ /* 0x000f220000300a00 */
[----:B--2---:R-:W-:-:S04]  /*2a1b0*/  IMAD.WIDE R10, R13, 0x4, R218 ;  /* 0x000000040d0a7825 */ /* 0x004fc800078e02da */
[C---:B-1----:R-:W-:Y:S01]  /*2a1c0*/  IMAD.WIDE R6, R13.reuse, 0x4, R216 ;  /* 0x000000040d067825 */ /* 0x042fe200078e02d8 */
[----:B------:R1:W-:Y:S04]  /*2a1d0*/  STL.64 [R1+0x148], R10 ;  /* 0x0001480a01007387 */ /* 0x0003e80000100a00 */
[----:B------:R2:W-:Y:S01]  /*2a1e0*/  STL.64 [R1+0x140], R6 ;  /* 0x0001400601007387 */ /* 0x0005e20000100a00 */
[----:B------:R-:W-:-:S04]  /*2a1f0*/  IMAD.WIDE R14, R13, 0x4, R200 ;  /* 0x000000040d0e7825 */ /* 0x000fc800078e02c8 */
[C---:B-1----:R-:W-:Y:S01]  /*2a200*/  IMAD.WIDE R10, R13.reuse, 0x4, R168 ;  /* 0x000000040d0a7825 */ /* 0x042fe200078e02a8 */
[----:B------:R-:W-:Y:S03]  /*2a210*/  STL.64 [R1+0x130], R14 ;  /* 0x0001300e01007387 */ /* 0x000fe60000100a00 */
[C---:B--2---:R-:W-:Y:S01]  /*2a220*/  IMAD.WIDE R6, R13.reuse, 0x4, R4 ;  /* 0x000000040d067825 */ /* 0x044fe200078e0204 */
[----:B------:R-:W2:Y:S04]  /*2a230*/  LDL.LU.64 R168, [R1+0x950] ;  /* 0x0009500001a87983 */ /* 0x000ea80000300a00 */
[----:B------:R-:W-:Y:S01]  /*2a240*/  STL.64 [R1+0x128], R10 ;  /* 0x0001280a01007387 */ /* 0x000fe20000100a00 */
[----:B------:R-:W-:-:S03]  /*2a250*/  IMAD.WIDE R8, R13, 0x4, R202 ;  /* 0x000000040d087825 */ /* 0x000fc600078e02ca */
[----:B------:R-:W2:Y:S04]  /*2a260*/  LDL.LU.64 R4, [R1+0x948] ;  /* 0x0009480001047983 */ /* 0x000ea80000300a00 */
[----:B------:R1:W-:Y:S04]  /*2a270*/  STL.64 [R1+0x120], R6 ;  /* 0x0001200601007387 */ /* 0x0003e80000100a00 */
[----:B------:R-:W-:Y:S04]  /*2a280*/  STL.64 [R1+0x138], R8 ;  /* 0x0001380801007387 */ /* 0x000fe80000100a00 */
[----:B------:R3:W-:Y:S01]  /*2a290*/  STL.64 [R1+0x11a0], R8 ;  /* 0x0011a00801007387 */ /* 0x0007e20000100a00 */
[----:B-1----:R-:W-:-:S05]  /*2a2a0*/  IMAD.WIDE R6, R13, 0x4, R186 ;  /* 0x000000040d067825 */ /* 0x002fca00078e02ba */
[----:B------:R1:W-:Y:S04]  /*2a2b0*/  STL.64 [R1+0x118], R6 ;  /* 0x0001180601007387 */ /* 0x0003e80000100a00 */
[----:B------:R-:W2:Y:S01]  /*2a2c0*/  LDL.LU.64 R204, [R1+0x940] ;  /* 0x0009400001cc7983 */ /* 0x000ea20000300a00 */
[----:B---3--:R-:W-:-:S04]  /*2a2d0*/  IMAD.WIDE R8, R13, 0x4, R154 ;  /* 0x000000040d087825 */ /* 0x008fc800078e029a */
[----:B------:R-:W-:-:S04]  /*2a2e0*/  IMAD.WIDE R10, R13, 0x4, R152 ;  /* 0x000000040d0a7825 */ /* 0x000fc800078e0298 */
[C---:B-1----:R-:W-:Y:S01]  /*2a2f0*/  IMAD.WIDE R6, R13.reuse, 0x4, R246 ;  /* 0x000000040d067825 */ /* 0x042fe200078e02f6 */
[----:B------:R-:W-:Y:S04]  /*2a300*/  STL.64 [R1+0x100], R10 ;  /* 0x0001000a01007387 */ /* 0x000fe80000100a00 */
[----:B------:R-:W3:Y:S04]  /*2a310*/  LDL.LU.64 R246, [R1+0x938] ;  /* 0x0009380001f67983 */ /* 0x000ee80000300a00 */
[----:B------:R-:W-:Y:S04]  /*2a320*/  STL.64 [R1+0xf8], R6 ;  /* 0x0000f80601007387 */ /* 0x000fe80000100a00 */
[----:B------:R-:W-:Y:S04]  /*2a330*/  STL.64 [R1+0x110], R8 ;  /* 0x0001100801007387 */ /* 0x000fe80000100a00 */
[----:B------:R-:W-:Y:S04]  /*2a340*/  STL.64 [R1+0x11b0], R8 ;  /* 0x0011b00801007387 */ /* 0x000fe80000100a00 */
[----:B------:R-:W3:Y:S04]  /*2a350*/  LDL.LU.64 R190, [R1+0x930] ;  /* 0x0009300001be7983 */ /* 0x000ee80000300a00 */
[----:B------:R-:W3:Y:S01]  /*2a360*/  LDL.LU.64 R188, [R1+0x928] ;  /* 0x0009280001bc7983 */ /* 0x000ee20000300a00 */
[----:B------:R-:W-:-:S05]  /*2a370*/  IMAD.WIDE R2, R13, 0x4, R2 ;  /* 0x000000040d027825 */ /* 0x000fca00078e0202 */
[----:B------:R1:W-:Y:S04]  /*2a380*/  STL.64 [R1+0xf0], R2 ;  /* 0x0000f00201007387 */ /* 0x0003e80000100a00 */
[----:B------:R-:W3:Y:S04]  /*2a390*/  LDL.LU.64 R154, [R1+0x920] ;  /* 0x00092000019a7983 */ /* 0x000ee80000300a00 */
[----:B------:R-:W3:Y:S04]  /*2a3a0*/  LDL.LU.64 R152, [R1+0x918] ;  /* 0x0009180001987983 */ /* 0x000ee80000300a00 */
[----:B------:R-:W3:Y:S04]  /*2a3b0*/  LDL.LU.64 R174, [R1+0x910] ;  /* 0x0009100001ae7983 */ /* 0x000ee80000300a00 */
[----:B-1----:R-:W3:Y:S01]  /*2a3c0*/  LDL.LU.64 R2, [R1+0x908] ;  /* 0x0009080001027983 */ /* 0x002ee20000300a00 */
[----:B------:R-:W-:-:S05]  /*2a3d0*/  IMAD.WIDE R248, R13, 0x4, R248 ;  /* 0x000000040df87825 */ /* 0x000fca00078e02f8 */
[----:B------:R-:W-:Y:S04]  /*2a3e0*/  STL.64 [R1+0x108], R248 ;  /* 0x000108f801007387 */ /* 0x000fe80000100a00 */
[----:B------:R-:W-:Y:S01]  /*2a3f0*/  STL.64 [R1+0x11b8], R248 ;  /* 0x0011b8f801007387 */ /* 0x000fe20000100a00 */
[----:B----4-:R-:W-:-:S05]  /*2a400*/  IMAD.WIDE R10, R13, 0x4, R184 ;  /* 0x000000040d0a7825 */ /* 0x010fca00078e02b8 */
[----:B------:R-:W-:Y:S01]  /*2a410*/  STL.64 [R1+0xe8], R10 ;  /* 0x0000e80a01007387 */ /* 0x000fe20000100a00 */
[----:B------:R-:W-:-:S03]  /*2a420*/  IMAD.WIDE R6, R13, 0x4, R170 ;  /* 0x000000040d067825 */ /* 0x000fc600078e02aa */
[----:B------:R-:W4:Y:S04]  /*2a430*/  LDL.LU.64 R172, [R1+0x900] ;  /* 0x0009000001ac7983 */ /* 0x000f280000300a00 */
[----:B------:R2:W-:Y:S01]  /*2a440*/  STL.64 [R1+0xe0], R6 ;  /* 0x0000e00601007387 */ /* 0x0005e20000100a00 */
[----:B------:R-:W-:-:S03]  /*2a450*/  IMAD.WIDE R8, R13, 0x4, R244 ;  /* 0x000000040d087825 */ /* 0x000fc600078e02f4 */
[----:B------:R-:W4:Y:S04]  /*2a460*/  LDL.LU.64 R158, [R1+0x8f8] ;  /* 0x0008f800019e7983 */ /* 0x000f280000300a00 */
[----:B------:R-:W4:Y:S04]  /*2a470*/  LDL.LU.64 R156, [R1+0x8f0] ;  /* 0x0008f000019c7983 */ /* 0x000f280000300a00 */
[----:B------:R-:W4:Y:S04]  /*2a480*/  LDL.LU.64 R244, [R1+0x8e8] ;  /* 0x0008e80001f47983 */ /* 0x000f280000300a00 */
[----:B------:R-:W4:Y:S04]  /*2a490*/  LDL.LU.64 R218, [R1+0x8e0] ;  /* 0x0008e00001da7983 */ /* 0x000f280000300a00 */
[----:B------:R-:W4:Y:S04]  /*2a4a0*/  LDL.LU.64 R216, [R1+0x8d8] ;  /* 0x0008d80001d87983 */ /* 0x000f280000300a00 */
[----:B------:R-:W4:Y:S04]  /*2a4b0*/  LDL.LU.64 R202, [R1+0x8d0] ;  /* 0x0008d00001ca7983 */ /* 0x000f280000300a00 */
[----:B------:R-:W4:Y:S01]  /*2a4c0*/  LDL.LU.64 R200, [R1+0x8c8] ;  /* 0x0008c80001c87983 */ /* 0x000f220000300a00 */
[----:B--2---:R-:W-:-:S05]  /*2a4d0*/  IMAD.WIDE R6, R13, 0x4, R168 ;  /* 0x000000040d067825 */ /* 0x004fca00078e02a8 */
[----:B------:R-:W-:Y:S01]  /*2a4e0*/  STL.64 [R1+0xd0], R6 ;  /* 0x0000d00601007387 */ /* 0x000fe20000100a00 */
[----:B------:R-:W-:-:S03]  /*2a4f0*/  IMAD.WIDE R4, R13, 0x4, R4 ;  /* 0x000000040d047825 */ /* 0x000fc600078e0204 */
[----:B------:R-:W2:Y:S04]  /*2a500*/  LDL.LU.64 R186, [R1+0x8c0] ;  /* 0x0008c00001ba7983 */ /* 0x000ea80000300a00 */
[----:B------:R1:W-:Y:S04]  /*2a510*/  STL.64 [R1+0xc8], R4 ;  /* 0x0000c80401007387 */ /* 0x0003e80000100a00 */
[----:B------:R-:W2:Y:S04]  /*2a520*/  LDL.LU.64 R184, [R1+0x8b8] ;  /* 0x0008b80001b87983 */ /* 0x000ea80000300a00 */
[----:B-1----:R-:W2:Y:S04]  /*2a530*/  LDL.LU.64 R4, [R1+0x8b0] ;  /* 0x0008b00001047983 */ /* 0x002ea80000300a00 */
[----:B------:R-:W2:Y:S04]  /*2a540*/  LDL.LU.64 R170, [R1+0x8a8] ;  /* 0x0008a80001aa7983 */ /* 0x000ea80000300a00 */
[----:B------:R-:W2:Y:S01]  /*2a550*/  LDL.LU.64 R168, [R1+0x8a0] ;  /* 0x0008a00001a87983 */ /* 0x000ea20000300a00 */
[----:B------:R-:W-:-:S03]  /*2a560*/  IMAD.WIDE R6, R13, 0x4, R204 ;  /* 0x000000040d067825 */ /* 0x000fc600078e02cc */
[----:B------:R-:W-:Y:S04]  /*2a570*/  STL.64 [R1+0xd8], R8 ;  /* 0x0000d80801007387 */ /* 0x000fe80000100a00 */
[----:B------:R3:W-:Y:S04]  /*2a580*/  STL.64 [R1+0x11c0], R8 ;  /* 0x0011c00801007387 */ /* 0x0007e80000100a00 */
[----:B------:R1:W-:Y:S01]  /*2a590*/  STL.64 [R1+0xc0], R6 ;  /* 0x0000c00601007387 */ /* 0x0003e20000100a00 */
[----:B---3--:R-:W-:-:S03]  /*2a5a0*/  IMAD.WIDE R8, R13, 0x4, R246 ;  /* 0x000000040d087825 */ /* 0x008fc600078e02f6 */
[----:B------:R-:W3:Y:S04]  /*2a5b0*/  LDL.LU.64 R246, [R1+0x898] ;  /* 0x0008980001f67983 */ /* 0x000ee80000300a00 */
[----:B------:R1:W-:Y:S02]  /*2a5c0*/  STL.64 [R1+0xb8], R8 ;  /* 0x0000b80801007387 */ /* 0x0003e40000100a00 */
[----:B-1----:R-:W-:-:S04]  /*2a5d0*/  IMAD.WIDE R6, R13, 0x4, R190 ;  /* 0x000000040d067825 */ /* 0x002fc800078e02be */
[C---:B------:R-:W-:Y:S01]  /*2a5e0*/  IMAD.WIDE R8, R13.reuse, 0x4, R188 ;  /* 0x000000040d087825 */ /* 0x040fe200078e02bc */
[----:B------:R1:W-:Y:S04]  /*2a5f0*/  STL.64 [R1+0xb0], R6 ;  /* 0x0000b00601007387 */ /* 0x0003e80000100a00 */
[----:B------:R-:W-:Y:S01]  /*2a600*/  STL.64 [R1+0xa8], R8 ;  /* 0x0000a80801007387 */ /* 0x000fe20000100a00 */
[----:B------:R-:W-:-:S03]  /*2a610*/  IMAD.WIDE R248, R13, 0x4, R154 ;  /* 0x000000040df87825 */ /* 0x000fc600078e029a */
[----:B------:R-:W3:Y:S01]  /*2a620*/  LDL.LU.64 R154, [R1+0x890] ;  /* 0x00089000019a7983 */ /* 0x000ee20000300a00 */
[----:B-1----:R-:W-:-:S03]  /*2a630*/  IMAD.WIDE R6, R13, 0x4, R152 ;  /* 0x000000040d067825 */ /* 0x002fc600078e0298 */
[----:B------:R-:W3:Y:S04]  /*2a640*/  LDL.LU.64 R152, [R1+0x888] ;  /* 0x0008880001987983 */ /* 0x000ee80000300a00 */
[----:B------:R1:W-:Y:S02]  /*2a650*/  STL.64 [R1+0x98], R6 ;  /* 0x0000980601007387 */ /* 0x0003e40000100a00 */
[C---:B-1----:R-:W-:Y:S02]  /*2a660*/  IMAD.WIDE R6, R13.reuse, 0x4, R2 ;  /* 0x000000040d067825 */ /* 0x042fe400078e0202 */
[----:B------:R-:W3:Y:S02]  /*2a670*/  LDL.LU.64 R2, [R1+0x880] ;  /* 0x0008800001027983 */ /* 0x000ee40000300a00 */
[----:B------:R-:W-:-:S05]  /*2a680*/  IMAD.WIDE R8, R13, 0x4, R174 ;  /* 0x000000040d087825 */ /* 0x000fca00078e02ae */
[----:B------:R1:W-:Y:S04]  /*2a690*/  STL.64 [R1+0x90], R8 ;  /* 0x0000900801007387 */ /* 0x0003e80000100a00 */
[----:B------:R-:W-:Y:S04]  /*2a6a0*/  STL.64 [R1+0xa0], R248 ;  /* 0x0000a0f801007387 */ /* 0x000fe80000100a00 */
[----:B------:R1:W-:Y:S04]  /*2a6b0*/  STL.64 [R1+0x88], R6 ;  /* 0x0000880601007387 */ /* 0x0003e80000100a00 */
[----:B------:R-:W-:Y:S01]  /*2a6c0*/  STL.64 [R1+0x11d8], R248 ;  /* 0x0011d8f801007387 */ /* 0x000fe20000100a00 */
[----:B----4-:R-:W-:-:S05]  /*2a6d0*/  IMAD.WIDE R10, R13, 0x4, R172 ;  /* 0x000000040d0a7825 */ /* 0x010fca00078e02ac */
[----:B------:R4:W-:Y:S01]  /*2a6e0*/  STL.64 [R1+0x80], R10 ;  /* 0x0000800a01007387 */ /* 0x0009e20000100a00 */
[----:B-1----:R-:W-:-:S04]  /*2a6f0*/  IMAD.WIDE R8, R13, 0x4, R158 ;  /* 0x000000040d087825 */ /* 0x002fc800078e029e */
[C---:B------:R-:W-:Y:S01]  /*2a700*/  IMAD.WIDE R6, R13.reuse, 0x4, R156 ;  /* 0x000000040d067825 */ /* 0x040fe200078e029c */
[----:B------:R1:W-:Y:S03]  /*2a710*/  STL.64 [R1+0x78], R8 ;  /* 0x0000780801007387 */ /* 0x0003e60000100a00 */
[C---:B------:R-:W-:Y:S01]  /*2a720*/  IMAD.WIDE R244, R13.reuse, 0x4, R244 ;  /* 0x000000040df47825 */ /* 0x040fe200078e02f4 */
[----:B------:R1:W-:Y:S03]  /*2a730*/  STL.64 [R1+0x70], R6 ;  /* 0x0000700601007387 */ /* 0x0003e60000100a00 */
[----:B----4-:R-:W-:-:S04]  /*2a740*/  IMAD.WIDE R10, R13, 0x4, R218 ;  /* 0x000000040d0a7825 */ /* 0x010fc800078e02da */
[C---:B-1----:R-:W-:Y:S01]  /*2a750*/  IMAD.WIDE R8, R13.reuse, 0x4, R216 ;  /* 0x000000040d087825 */ /* 0x042fe200078e02d8 */
[----:B------:R1:W-:Y:S03]  /*2a760*/  STL.64 [R1+0x60], R10 ;  /* 0x0000600a01007387 */ /* 0x0003e60000100a00 */
[C---:B------:R-:W-:Y:S01]  /*2a770*/  IMAD.WIDE R6, R13.reuse, 0x4, R202 ;  /* 0x000000040d067825 */ /* 0x040fe200078e02ca */
[----:B------:R-:W-:Y:S04]  /*2a780*/  STL.64 [R1+0x68], R244 ;  /* 0x000068f401007387 */ /* 0x000fe80000100a00 */
[----:B------:R2:W-:Y:S01]  /*2a790*/  STL.64 [R1+0x58], R8 ;  /* 0x0000580801007387 */ /* 0x0005e20000100a00 */
[----:B-1----:R-:W-:-:S03]  /*2a7a0*/  IMAD.WIDE R10, R13, 0x4, R200 ;  /* 0x000000040d0a7825 */ /* 0x002fc600078e02c8 */
[----:B------:R-:W-:Y:S04]  /*2a7b0*/  STL.64 [R1+0x1220], R244 ;  /* 0x001220f401007387 */ /* 0x000fe80000100a00 */
[----:B------:R1:W-:Y:S04]  /*2a7c0*/  STL.64 [R1+0x50], R6 ;  /* 0x0000500601007387 */ /* 0x0003e80000100a00 */
[----:B------:R-:W-:Y:S01]  /*2a7d0*/  STL.64 [R1+0x48], R10 ;  /* 0x0000480a01007387 */ /* 0x000fe20000100a00 */
[----:B--2---:R-:W-:-:S05]  /*2a7e0*/  IMAD.WIDE R8, R13, 0x4, R186 ;  /* 0x000000040d087825 */ /* 0x004fca00078e02ba */
[----:B------:R2:W-:Y:S01]  /*2a7f0*/  STL.64 [R1+0x40], R8 ;  /* 0x0000400801007387 */ /* 0x0005e20000100a00 */
[----:B-1----:R-:W-:-:S05]  /*2a800*/  IMAD.WIDE R6, R13, 0x4, R184 ;  /* 0x000000040d067825 */ /* 0x002fca00078e02b8 */
[----:B------:R-:W-:Y:S01]  /*2a810*/  STL.64 [R1+0x38], R6 ;  /* 0x0000380601007387 */ /* 0x000fe20000100a00 */
[----:B------:R-:W-:-:S04]  /*2a820*/  IMAD.WIDE R4, R13, 0x4, R4 ;  /* 0x000000040d047825 */ /* 0x000fc800078e0204 */
[C---:B------:R-:W-:Y:S01]  /*2a830*/  IMAD.WIDE R248, R13.reuse, 0x4, R170 ;  /* 0x000000040df87825 */ /* 0x040fe200078e02aa */
[----:B------:R-:W-:Y:S03]  /*2a840*/  STL.64 [R1+0x11c8], R6 ;  /* 0x0011c80601007387 */ /* 0x000fe60000100a00 */
[C---:B--2---:R-:W-:Y:S01]  /*2a850*/  IMAD.WIDE R8, R13.reuse, 0x4, R168 ;  /* 0x000000040d087825 */ /* 0x044fe200078e02a8 */
        /* <DEDUP_REMOVED lines=9> */
[----:B------:R-:W-:-:S04]  /*2a8f0*/  IMAD.WIDE R228, R13, 0x4, R228 ;  /* 0x000000040de47825 */ /* 0x000fc800078e02e4 */
[----:B------:R-:W-:-:S04]  /*2a900*/  IMAD.WIDE R226, R13, 0x4, R226 ;  /* 0x000000040de27825 */ /* 0x000fc800078e02e2 */
[----:B---3--:R-:W-:-:S05]  /*2a910*/  IMAD.WIDE R246, R13, 0x4, R246 ;  /* 0x000000040df67825 */ /* 0x008fca00078e02f6 */
[----:B------:R-:W-:Y:S04]  /*2a920*/  STL.64 [R1+0x18], R246 ;  /* 0x000018f601007387 */ /* 0x000fe80000100a00 */
[----:B------:R-:W-:Y:S01]  /*2a930*/  STL.64 [R1+0x11e8], R246 ;  /* 0x0011e8f601007387 */ /* 0x000fe20000100a00 */
[----:B-1----:R-:W-:-:S05]  /*2a940*/  IMAD.WIDE R4, R13, 0x4, R152 ;  /* 0x000000040d047825 */ /* 0x002fca00078e0298 */
[----:B------:R-:W-:Y:S01]  /*2a950*/  STL.64 [R1+0x8], R4 ;  /* 0x0000080401007387 */ /* 0x000fe20000100a00 */
[----:B------:R-:W-:-:S03]  /*2a960*/  IMAD.WIDE R10, R13, 0x4, R154 ;  /* 0x000000040d0a7825 */ /* 0x000fc600078e029a */
[----:B------:R-:W2:Y:S04]  /*2a970*/  LDL.LU.64 R218, [R1+0x808] ;  /* 0x0008080001da7983 */ /* 0x000ea80000300a00 */
[----:B------:R-:W3:Y:S04]  /*2a980*/  LDL.LU.64 R216, [R1+0x800] ;  /* 0x0008000001d87983 */ /* 0x000ee80000300a00 */
[----:B------:R-:W4:Y:S01]  /*2a990*/  LDL.LU.64 R202, [R1+0x7f8] ;  /* 0x0007f80001ca7983 */ /* 0x000f220000300a00 */
[----:B------:R-:W-:-:S03]  /*2a9a0*/  IMAD.WIDE R2, R13, 0x4, R2 ;  /* 0x000000040d027825 */ /* 0x000fc600078e0202 */
[----:B------:R-:W2:Y:S04]  /*2a9b0*/  LDL.LU.64 R186, [R1+0x7f0] ;  /* 0x0007f00001ba7983 */ /* 0x000ea80000300a00 */
[----:B------:R-:W3:Y:S04]  /*2a9c0*/  LDL.LU.64 R184, [R1+0x7e8] ;  /* 0x0007e80001b87983 */ /* 0x000ee80000300a00 */
[----:B------:R-:W4:Y:S04]  /*2a9d0*/  LDL.LU.64 R170, [R1+0x7e0] ;  /* 0x0007e00001aa7983 */ /* 0x000f280000300a00 */
[----:B------:R-:W-:Y:S04]  /*2a9e0*/  STL.64 [R1+0x11f0], R2 ;  /* 0x0011f00201007387 */ /* 0x000fe80000100a00 */
        /* <DEDUP_REMOVED lines=32> */
[----:B------:R-:W2:Y:S01]  /*2abf0*/  LDL.LU.64 R186, [R1+0x730] ;  /* 0x0007300001ba7983 */ /* 0x000ea20000300a00 */
[----:B---3--:R-:W-:-:S03]  /*2ac00*/  IMAD.WIDE R22, R13, 0x4, R184 ;  /* 0x000000040d167825 */ /* 0x008fc600078e02b8 */
[----:B------:R-:W3:Y:S01]  /*2ac10*/  LDL.LU.64 R184, [R1+0x728] ;  /* 0x0007280001b87983 */ /* 0x000ee20000300a00 */
        /* <DEDUP_REMOVED lines=77> */
[----:B------:R-:W3:Y:S01]  /*2b0f0*/  LDL.LU.64 R168, [R1+0x5f0] ;  /* 0x0005f00001a87983 */ /* 0x000ee20000300a00 */
        /* <DEDUP_REMOVED lines=10> */
[C---:B------:R-:W-:Y:S02]  /*2b1a0*/  IMAD.WIDE R130, R13.reuse, 0x4, R202 ;  /* 0x000000040d827825 */ /* 0x040fe400078e02ca */
[----:B------:R-:W3:Y:S02]  /*2b1b0*/  LDL.LU.64 R202, [R1+0x5e8] ;  /* 0x0005e80001ca7983 */ /* 0x000ee40000300a00 */
[----:B------:R-:W-:-:S04]  /*2b1c0*/  IMAD.WIDE R132, R13, 0x4, R154 ;  /* 0x000000040d847825 */ /* 0x000fc800078e029a */
[C---:B------:R-:W-:Y:S02]  /*2b1d0*/  IMAD.WIDE R134, R13.reuse, 0x4, R152 ;  /* 0x000000040d867825 */ /* 0x040fe400078e0298 */
[----:B------:R-:W3:Y:S02]  /*2b1e0*/  LDL.LU.64 R152, [R1+0x5e0] ;  /* 0x0005e00001987983 */ /* 0x000ee40000300a00 */
[C---:B------:R-:W-:Y:S02]  /*2b1f0*/  IMAD.WIDE R136, R13.reuse, 0x4, R200 ;  /* 0x000000040d887825 */ /* 0x040fe400078e02c8 */
[----:B------:R-:W3:Y:S04]  /*2b200*/  LDL.LU.64 R154, [R1+0x5d8] ;  /* 0x0005d800019a7983 */ /* 0x000ee80000300a00 */
[----:B------:R-:W3:Y:S04]  /*2b210*/  LDL.LU.64 R200, [R1+0x5d0] ;  /* 0x0005d00001c87983 */ /* 0x000ee80000300a00 */
[----:B------:R-:W3:Y:S04]  /*2b220*/  LDL.LU.64 R158, [R1+0x5c8] ;  /* 0x0005c800019e7983 */ /* 0x000ee80000300a00 */
[----:B------:R-:W3:Y:S04]  /*2b230*/  LDL.LU.64 R160, [R1+0x5c0] ;  /* 0x0005c00001a07983 */ /* 0x000ee80000300a00 */
[----:B------:R-:W3:Y:S01]  /*2b240*/  LDL.LU.64 R162, [R1+0x5b8] ;  /* 0x0005b80001a27983 */ /* 0x000ee20000300a00 */
[----:B------:R-:W-:-:S03]  /*2b250*/  IMAD.WIDE R124, R13, 0x4, R172 ;  /* 0x000000040d7c7825 */ /* 0x000fc600078e02ac */
[----:B------:R-:W3:Y:S04]  /*2b260*/  LDL.LU.64 R164, [R1+0x5b0] ;  /* 0x0005b00001a47983 */ /* 0x000ee80000300a00 */
[----:B------:R-:W3:Y:S01]  /*2b270*/  LDL.LU.64 R166, [R1+0x5a8] ;  /* 0x0005a80001a67983 */ /* 0x000ee20000300a00 */
[----:B------:R-:W-:-:S04]  /*2b280*/  IMAD.WIDE R120, R13, 0x4, R188 ;  /* 0x000000040d787825 */ /* 0x000fc800078e02bc */
[----:B------:R-:W-:-:S04]  /*2b290*/  IMAD.WIDE R140, R13, 0x4, R216 ;  /* 0x000000040d8c7825 */ /* 0x000fc800078e02d8 */
[----:B------:R-:W-:-:S04]  /*2b2a0*/  IMAD.WIDE R138, R13, 0x4, R218 ;  /* 0x000000040d8a7825 */ /* 0x000fc800078e02da */
[----:B--2---:R-:W-:-:S04]  /*2b2b0*/  IMAD.WIDE R142, R13, 0x4, R186 ;  /* 0x000000040d8e7825 */ /* 0x004fc800078e02ba */
[----:B----4-:R-:W-:-:S04]  /*2b2c0*/  IMAD.WIDE R146, R13, 0x4, R170 ;  /* 0x000000040d927825 */ /* 0x010fc800078e02aa */
[----:B---3--:R-:W-:-:S04]  /*2b2d0*/  IMAD.WIDE R144, R13, 0x4, R184 ;  /* 0x000000040d907825 */ /* 0x008fc800078e02b8 */
[C---:B------:R-:W-:Y:S02]  /*2b2e0*/  IMAD.WIDE R148, R13.reuse, 0x4, R168 ;  /* 0x000000040d947825 */ /* 0x040fe400078e02a8 */
[----:B------:R-:W2:Y:S04]  /*2b2f0*/  LDL.LU.64 R168, [R1+0x5a0] ;  /* 0x0005a00001a87983 */ /* 0x000ea80000300a00 */
[----:B------:R-:W3:Y:S04]  /*2b300*/  LDL.LU.64 R170, [R1+0x598] ;  /* 0x0005980001aa7983 */ /* 0x000ee80000300a00 */
[----:B------:R-:W4:Y:S04]  /*2b310*/  LDL.LU.64 R172, [R1+0x590] ;  /* 0x0005900001ac7983 */ /* 0x000f280000300a00 */
[----:B------:R-:W2:Y:S04]  /*2b320*/  LDL.LU.64 R174, [R1+0x588] ;  /* 0x0005880001ae7983 */ /* 0x000ea80000300a00 */
[----:B------:R-:W3:Y:S04]  /*2b330*/  LDL.LU.64 R176, [R1+0x580] ;  /* 0x0005800001b07983 */ /* 0x000ee80000300a00 */
[----:B------:R-:W4:Y:S04]  /*2b340*/  LDL.LU.64 R178, [R1+0x578] ;  /* 0x0005780001b27983 */ /* 0x000f280000300a00 */
[----:B------:R-:W4:Y:S04]  /*2b350*/  LDL.LU.64 R180, [R1+0x570] ;  /* 0x0005700001b47983 */ /* 0x000f280000300a00 */
[----:B------:R-:W4:Y:S04]  /*2b360*/  LDL.LU.64 R182, [R1+0x568] ;  /* 0x0005680001b67983 */ /* 0x000f280000300a00 */
[----:B------:R-:W4:Y:S04]  /*2b370*/  LDL.LU.64 R184, [R1+0x560] ;  /* 0x0005600001b87983 */ /* 0x000f280000300a00 */
[----:B------:R-:W4:Y:S04]  /*2b380*/  LDL.LU.64 R186, [R1+0x558] ;  /* 0x0005580001ba7983 */ /* 0x000f280000300a00 */
[----:B------:R-:W4:Y:S04]  /*2b390*/  LDL.LU.64 R188, [R1+0x550] ;  /* 0x0005500001bc7983 */ /* 0x000f280000300a00 */
[----:B------:R-:W3:Y:S04]  /*2b3a0*/  LDL.LU.64 R190, [R1+0x548] ;  /* 0x0005480001be7983 */ /* 0x000ee80000300a00 */
[----:B------:R-:W4:Y:S04]  /*2b3b0*/  LDL.LU.64 R192, [R1+0x540] ;  /* 0x0005400001c07983 */ /* 0x000f280000300a00 */
[----:B------:R-:W4:Y:S04]  /*2b3c0*/  LDL.LU.64 R194, [R1+0x538] ;  /* 0x0005380001c27983 */ /* 0x000f280000300a00 */
[----:B------:R-:W2:Y:S04]  /*2b3d0*/  LDL.LU.64 R216, [R1+0x530] ;  /* 0x0005300001d87983 */ /* 0x000ea80000300a00 */
[----:B------:R-:W3:Y:S01]  /*2b3e0*/  LDL.LU.64 R218, [R1+0x528] ;  /* 0x0005280001da7983 */ /* 0x000ee20000300a00 */
[----:B------:R-:W-:-:S04]  /*2b3f0*/  IMAD.WIDE R128, R13, 0x4, R156 ;  /* 0x000000040d807825 */ /* 0x000fc800078e029c */
[----:B------:R-:W-:-:S04]  /*2b400*/  IMAD.WIDE R116, R13, 0x4, R204 ;  /* 0x000000040d747825 */ /* 0x000fc800078e02cc */
[----:B------:R-:W-:-:S04]  /*2b410*/  IMAD.WIDE R150, R13, 0x4, R202 ;  /* 0x000000040d967825 */ /* 0x000fc800078e02ca */
[----:B------:R-:W-:-:S04]  /*2b420*/  IMAD.WIDE R114, R13, 0x4, R206 ;  /* 0x000000040d727825 */ /* 0x000fc800078e02ce */
[----:B------:R-:W-:-:S04]  /*2b430*/  IMAD.WIDE R100, R13, 0x4, R208 ;  /* 0x000000040d647825 */ /* 0x000fc800078e02d0 */
[C---:B------:R-:W-:Y:S02]  /*2b440*/  IMAD.WIDE R156, R13.reuse, 0x4, R200 ;  /* 0x000000040d9c7825 */ /* 0x040fe400078e02c8 */
[----:B------:R-:W4:Y:S04]  /*2b450*/  LDL.LU.64 R200, [R1+0x520] ;  /* 0x0005200001c87983 */ /* 0x000f280000300a00 */
[----:B------:R-:W4:Y:S01]  /*2b460*/  LDL.LU.64 R202, [R1+0x518] ;  /* 0x0005180001ca7983 */ /* 0x000f220000300a00 */
[----:B------:R-:W-:-:S03]  /*2b470*/  IMAD.WIDE R98, R13, 0x4, R210 ;  /* 0x000000040d627825 */ /* 0x000fc600078e02d2 */
        /* <DEDUP_REMOVED lines=9> */
[----:B------:R-:W3:Y:S04]  /*2b510*/  LDL.LU.64 R218, [R1+0x4d8] ;  /* 0x0004d80001da7983 */ /* 0x000ee80000300a00 */
[----:B-1----:R-:W4:Y:S04]  /*2b520*/  LDL.64 R226, [R1+0x4d0] ;  /* 0x0004d00001e27983 */ /* 0x002f280000100a00 */
[----:B------:R-:W2:Y:S04]  /*2b530*/  LDL.64 R228, [R1+0x490] ;  /* 0x0004900001e47983 */ /* 0x000ea80000100a00 */
        /* <DEDUP_REMOVED lines=14> */
[----:B----4-:R-:W-:Y:S04]  /*2b620*/  LDGSTS.E [R243+0x60000], desc[UR18][R226.64], P4 ;  /* 0x60000000e2f37fae */ /* 0x010fe8000a121852 */
[----:B--2---:R-:W-:Y:S04]  /*2b630*/  LDGSTS.E [R243+0x60400], desc[UR18][R228.64], P4 ;  /* 0x60400000e4f37fae */ /* 0x004fe8000a121852 */
[----:B---3--:R-:W-:Y:S04]  /*2b640*/  LDGSTS.E [R243+0x60800], desc[UR18][R230.64], P4 ;  /* 0x60800000e6f37fae */ /* 0x008fe8000a121852 */
        /* <DEDUP_REMOVED lines=20> */
[----:B--2---:R-:W-:Y:S04]  /*2b790*/  LDGSTS.E [R243+0x64000], desc[UR18][R244.64], P4 ;  /* 0x64000000f4f37fae */ /* 0x004fe8000a121852 */
[----:B----4-:R-:W-:Y:S04]  /*2b7a0*/  LDGSTS.E [R243+0x64400], desc[UR18][R248.64], P4 ;  /* 0x64400000f8f37fae */ /* 0x010fe8000a121852 */
[----:B---3--:R-:W-:Y:S04]  /*2b7b0*/  LDGSTS.E [R243+0x64800], desc[UR18][R236.64], P4 ;  /* 0x64800000ecf37fae */ /* 0x008fe8000a121852 */
[----:B------:R-:W2:Y:S04]  /*2b7c0*/  LDL.LU.64 R244, [R1+0x1218] ;  /* 0x0012180001f47983 */ /* 0x000ea80000300a00 */
        /* <DEDUP_REMOVED lines=8> */
[----:B------:R-:W-:Y:S01]  /*2b850*/  LDGSTS.E [R243+0x64c00], desc[UR18][R14.64], P4 ;  /* 0x64c000000ef37fae */ /* 0x000fe2000a121852 */
[----:B------:R-:W-:-:S03]  /*2b860*/  IMAD.WIDE R158, R13, 0x4, R158 ;  /* 0x000000040d9e7825 */ /* 0x000fc600078e029e */
[----:B------:R-:W-:Y:S04]  /*2b870*/  LDGSTS.E [R243+0x65000], desc[UR18][R30.64], P4 ;  /* 0x650000001ef37fae */ /* 0x000fe8000a121852 */
[----:B------:R-:W-:Y:S01]  /*2b880*/  LDGSTS.E [R243+0x65400], desc[UR18][R46.64], P4 ;  /* 0x654000002ef37fae */ /* 0x000fe2000a121852 */
[----:B------:R-:W-:-:S03]  /*2b890*/  IMAD.WIDE R174, R13, 0x4, R174 ;  /* 0x000000040dae7825 */ /* 0x000fc600078e02ae */
[----:B------:R-:W-:Y:S04]  /*2b8a0*/  LDGSTS.E [R243+0x65800], desc[UR18][R62.64], P4 ;  /* 0x658000003ef37fae */ /* 0x000fe8000a121852 */
[----:B------:R-:W4:Y:S04]  /*2b8b0*/  LDL.64 R4, [R1+0x120] ;  /* 0x0001200001047983 */ /* 0x000f280000100a00 */
[----:B------:R-:W4:Y:S04]  /*2b8c0*/  LDL.64 R6, [R1+0xe0] ;  /* 0x0000e00001067983 */ /* 0x000f280000100a00 */
[----:B------:R-:W-:Y:S01]  /*2b8d0*/  LDGSTS.E [R243+0x65c00], desc[UR18][R78.64], P4 ;  /* 0x65c000004ef37fae */ /* 0x000fe2000a121852 */
[----:B------:R-:W-:-:S03]  /*2b8e0*/  IMAD.WIDE R190, R13, 0x4, R190 ;  /* 0x000000040dbe7825 */ /* 0x000fc600078e02be */
[----:B------:R1:W-:Y:S04]  /*2b8f0*/  STL.64 [R1+0xf40], R236 ;  /* 0x000f40ec01007387 */ /* 0x0003e80000100a00 */
[----:B------:R-:W-:Y:S04]  /*2b900*/  LDGSTS.E [R243+0x66000], desc[UR18][R94.64], P4 ;  /* 0x660000005ef37fae */ /* 0x000fe8000a121852 */
[----:B------:R-:W-:Y:S04]  /*2b910*/  LDGSTS.E [R243+0x66400], desc[UR18][R110.64], P4 ;  /* 0x664000006ef37fae */ /* 0x000fe8000a121852 */
[----:B-1----:R-:W4:Y:S01]  /*2b920*/  LDL.64 R236, [R1+0x160] ;  /* 0x0001600001ec7983 */ /* 0x002f220000100a00 */
[----:B------:R-:W-:-:S03]  /*2b930*/  IMAD.WIDE R206, R13, 0x4, R206 ;  /* 0x000000040dce7825 */ /* 0x000fc600078e02ce */
[----:B------:R1:W-:Y:S04]  /*2b940*/  STL.64 [R1+0xf48], R14 ;  /* 0x000f480e01007387 */ /* 0x0003e80000100a00 */
[----:B------:R-:W-:Y:S04]  /*2b950*/  LDGSTS.E [R243+0x66800], desc[UR18][R126.64], P4 ;  /* 0x668000007ef37fae */ /* 0x000fe8000a121852 */
[----:B------:R-:W-:Y:S04]  /*2b960*/  LDGSTS.E [R243+0x66c00], desc[UR18][R142.64], P4 ;  /* 0x66c000008ef37fae */ /* 0x000fe8000a121852 */
[----:B-1----:R-:W4:Y:S04]  /*2b970*/  LDL.64 R14, [R1+0x1a0] ;  /* 0x0001a000010e7983 */ /* 0x002f280000100a00 */
[----:B------:R-:W-:Y:S04]  /*2b980*/  LDGSTS.E [R243+0x67000], desc[UR18][R158.64], P4 ;  /* 0x670000009ef37fae */ /* 0x000fe8000a121852 */
[----:B------:R1:W-:Y:S04]  /*2b990*/  STL.64 [R1+0xf50], R158 ;  /* 0x000f509e01007387 */ /* 0x0003e80000100a00 */
[----:B------:R-:W-:Y:S04]  /*2b9a0*/  LDGSTS.E [R243+0x67400], desc[UR18][R174.64], P4 ;  /* 0x67400000aef37fae */ /* 0x000fe8000a121852 */
[----:B------:R-:W-:Y:S04]  /*2b9b0*/  LDGSTS.E [R243+0x67800], desc[UR18][R190.64], P4 ;  /* 0x67800000bef37fae */ /* 0x000fe8000a121852 */
[----:B-1----:R-:W4:Y:S04]  /*2b9c0*/  LDL.64 R158, [R1+0x1e0] ;  /* 0x0001e000019e7983 */ /* 0x002f280000100a00 */
[----:B------:R1:W-:Y:S04]  /*2b9d0*/  STL.64 [R1+0xf58], R174 ;  /* 0x000f58ae01007387 */ /* 0x0003e80000100a00 */
[----:B------:R-:W-:Y:S04]  /*2b9e0*/  LDGSTS.E [R243+0x67c00], desc[UR18][R206.64], P4 ;  /* 0x67c00000cef37fae */ /* 0x000fe8000a121852 */
[----:B-1----:R-:W4:Y:S04]  /*2b9f0*/  LDL.64 R174, [R1+0x230] ;  /* 0x0002300001ae7983 */ /* 0x002f280000100a00 */
[----:B------:R1:W-:Y:S04]  /*2ba00*/  STL.64 [R1+0xf60], R190 ;  /* 0x000f60be01007387 */ /* 0x0003e80000100a00 */
[----:B-1----:R-:W4:Y:S04]  /*2ba10*/  LDL.LU.64 R190, [R1+0x60] ;  /* 0x0000600001be7983 */ /* 0x002f280000300a00 */
[----:B------:R1:W-:Y:S04]  /*2ba20*/  STL.64 [R1+0xf68], R206 ;  /* 0x000f68ce01007387 */ /* 0x0003e80000100a00 */
[----:B-1----:R-:W4:Y:S04]  /*2ba30*/  LDL.64 R206, [R1+0x280] ;  /* 0x0002800001ce7983 */ /* 0x002f280000100a00 */
[----:B--2---:R-:W-:Y:S04]  /*2ba40*/  LDGSTS.E [R244+0x60080], desc[UR18][R234.64], P4 ;  /* 0x60080000eaf47fae */ /* 0x004fe8000a121852 */
[----:B---3--:R-:W-:Y:S04]  /*2ba50*/  LDGSTS.E [R244+0x60480], desc[UR18][R238.64], P4 ;  /* 0x60480000eef47fae */ /* 0x008fe8000a121852 */
[----:B----4-:R-:W-:Y:S04]  /*2ba60*/  LDGSTS.E [R244+0x60880], desc[UR18][R10.64], P4 ;  /* 0x608800000af47fae */ /* 0x010fe8000a121852 */
[----:B------:R-:W2:Y:S04]  /*2ba70*/  LDL.LU.64 R234, [R1+0x1210] ;  /* 0x0012100001ea7983 */ /* 0x000ea80000300a00 */
[----:B------:R-:W3:Y:S04]  /*2ba80*/  LDL.LU.64 R238, [R1+0x1208] ;  /* 0x0012080001ee7983 */ /* 0x000ee80000300a00 */
[----:B------:R-:W4:Y:S04]  /*2ba90*/  LDL.LU.64 R10, [R1+0x1200] ;  /* 0x00120000010a7983 */ /* 0x000f280000300a00 */
[----:B------:R-:W-:Y:S04]  /*2baa0*/  LDGSTS.E [R244+0x60c80], desc[UR18][R240.64], P4 ;  /* 0x60c80000f0f47fae */ /* 0x000fe8000a121852 */
[----:B------:R-:W-:Y:S04]  /*2bab0*/  LDGSTS.E [R244+0x61080], desc[UR18][R2.64], P4 ;  /* 0x6108000002f47fae */ /* 0x000fe8000a121852 */
[----:B------:R-:W-:Y:S04]  /*2bac0*/  LDGSTS.E [R244+0x61480], desc[UR18][R246.64], P4 ;  /* 0x61480000f6f47fae */ /* 0x000fe8000a121852 */
[----:B------:R-:W3:Y:S04]  /*2bad0*/  LDL.LU.64 R240, [R1+0x11f8] ;  /* 0x0011f80001f07983 */ /* 0x000ee80000300a00 */
[----:B------:R-:W3:Y:S04]  /*2bae0*/  LDL.LU.64 R2, [R1+0x11f0] ;  /* 0x0011f00001027983 */ /* 0x000ee80000300a00 */
[----:B------:R-:W4:Y:S04]  /*2baf0*/  LDL.LU.64 R246, [R1+0x11e8] ;  /* 0x0011e80001f67983 */ /* 0x000f280000300a00 */
[----:B------:R-:W-:Y:S04]  /*2bb00*/  LDGSTS.E [R244+0x61880], desc[UR18][R8.64], P4 ;  /* 0x6188000008f47fae */ /* 0x000fe8000a121852 */
[----:B------:R-:W-:Y:S04]  /*2bb10*/  LDGSTS.E [R244+0x61c80], desc[UR18][R248.64], P4 ;  /* 0x61c80000f8f47fae */ /* 0x000fe8000a121852 */
[----:B------:R-:W2:Y:S04]  /*2bb20*/  LDL.LU.64 R8, [R1+0x11e0] ;  /* 0x0011e00001087983 */ /* 0x000ea80000300a00 */
[----:B------:R-:W3:Y:S04]  /*2bb30*/  LDL.LU.64 R248, [R1+0x11d8] ;  /* 0x0011d80001f87983 */ /* 0x000ee80000300a00 */
[----:B------:R1:W-:Y:S04]  /*2bb40*/  STL.64 [R1+0xf70], R190 ;  /* 0x000f70be01007387 */ /* 0x0003e80000100a00 */
[----:B------:R-:W-:Y:S04]  /*2bb50*/  LDGSTS.E [R244+0x62080], desc[UR18][R206.64], P4 ;  /* 0x62080000cef47fae */ /* 0x000fe8000a121852 */
[----:B------:R-:W-:Y:S04]  /*2bb60*/  LDGSTS.E [R244+0x62480], desc[UR18][R174.64], P4 ;  /* 0x62480000aef47fae */ /* 0x000fe8000a121852 */
[----:B------:R-:W-:Y:S04]  /*2bb70*/  LDGSTS.E [R244+0x62880], desc[UR18][R158.64], P4 ;  /* 0x628800009ef47fae */ /* 0x000fe8000a121852 */
[----:B------:R-:W-:Y:S04]  /*2bb80*/  LDGSTS.E [R244+0x62c80], desc[UR18][R14.64], P4 ;  /* 0x62c800000ef47fae */ /* 0x000fe8000a121852 */
[----:B------:R-:W-:Y:S04]  /*2bb90*/  LDGSTS.E [R244+0x63080], desc[UR18][R236.64], P4 ;  /* 0x63080000ecf47fae */ /* 0x000fe8000a121852 */
[----:B------:R-:W-:Y:S04]  /*2bba0*/  LDGSTS.E [R244+0x63480], desc[UR18][R4.64], P4 ;  /* 0x6348000004f47fae */ /* 0x000fe8000a121852 */
[----:B------:R-:W-:Y:S01]  /*2bbb0*/  LDGSTS.E [R244+0x63880], desc[UR18][R6.64], P4 ;  /* 0x6388000006f47fae */ /* 0x000fe2000a121852 */
[----:B------:R-:W-:-:S03]  /*2bbc0*/  IMAD.WIDE R160, R13, 0x4, R160 ;  /* 0x000000040da07825 */ /* 0x000fc600078e02a0 */
[----:B------:R-:W4:Y:S04]  /*2bbd0*/  LDL.64 R206, [R1+0x1d8] ;  /* 0x0001d80001ce7983 */ /* 0x000f280000100a00 */
[----:B------:R-:W4:Y:S04]  /*2bbe0*/  LDL.64 R4, [R1+0x4c0] ;  /* 0x0004c00001047983 */ /* 0x000f280000100a00 */
[----:B------:R-:W4:Y:S01]  /*2bbf0*/  LDL.64 R6, [R1+0x480] ;  /* 0x0004800001067983 */ /* 0x000f220000100a00 */
[----:B------:R-:W-:-:S03]  /*2bc00*/  IMAD.WIDE R176, R13, 0x4, R176 ;  /* 0x000000040db07825 */ /* 0x000fc600078e02b0 */
[----:B------:R-:W4:Y:S04]  /*2bc10*/  LDL.64 R158, [R1+0x198] ;  /* 0x00019800019e7983 */ /* 0x000f280000100a00 */
[----:B------:R-:W4:Y:S04]  /*2bc20*/  LDL.64 R14, [R1+0x158] ;  /* 0x00015800010e7983 */ /* 0x000f280000100a00 */
[----:B------:R-:W4:Y:S04]  /*2bc30*/  LDL.64 R236, [R1+0x118] ;  /* 0x0001180001ec7983 */ /* 0x000f280000100a00 */
[----:B---3--:R-:W-:Y:S04]  /*2bc40*/  LDGSTS.E [R244+0x63c80], desc[UR18][R248.64], P4 ;  /* 0x63c80000f8f47fae */ /* 0x008fe8000a121852 */
[----:B------:R-:W-:Y:S04]  /*2bc50*/  LDGSTS.E [R244+0x64080], desc[UR18][R190.64], P4 ;  /* 0x64080000bef47fae */ /* 0x000fe8000a121852 */
[----:B--2---:R-:W-:Y:S04]  /*2bc60*/  LDGSTS.E [R244+0x64480], desc[UR18][R8.64], P4 ;  /* 0x6448000008f47fae */ /* 0x004fe8000a121852 */
[----:B------:R-:W-:Y:S04]  /*2bc70*/  LDGSTS.E [R244+0x64880], desc[UR18][R234.64], P4 ;  /* 0x64880000eaf47fae */ /* 0x000fe8000a121852 */
[----:B------:R-:W-:Y:S04]  /*2bc80*/  LDGSTS.E [R244+0x64c80], desc[UR18][R16.64], P4 ;  /* 0x64c8000010f47fae */ /* 0x000fe8000a121852 */
[----:B------:R-:W2:Y:S04]  /*2bc90*/  LDL.64 R8, [R1+0x440] ;  /* 0x0004400001087983 */ /* 0x000ea80000100a00 */
[----:B------:R-:W-:Y:S04]  /*2bca0*/  LDGSTS.E [R244+0x65080], desc[UR18][R32.64], P4 ;  /* 0x6508000020f47fae */ /* 0x000fe8000a121852 */
[----:B------:R-:W-:Y:S04]  /*2bcb0*/  LDGSTS.E [R244+0x65480], desc[UR18][R48.64], P4 ;  /* 0x6548000030f47fae */ /* 0x000fe8000a121852 */
[----:B------:R-:W3:Y:S04]  /*2bcc0*/  LDL.64 R248, [R1+0x3f0] ;  /* 0x0003f00001f87983 */ /* 0x000ee80000100a00 */
[----:B-1----:R-:W3:Y:S04]  /*2bcd0*/  LDL.64 R190, [R1+0x228] ;  /* 0x0002280001be7983 */ /* 0x002ee80000100a00 */
[----:B------:R-:W-:Y:S04]  /*2bce0*/  LDGSTS.E [R244+0x65880], desc[UR18][R64.64], P4 ;  /* 0x6588000040f47fae */ /* 0x000fe8000a121852 */
[----:B------:R-:W3:Y:S04]  /*2bcf0*/  LDL.LU.64 R174, [R1+0x58] ;  /* 0x0000580001ae7983 */ /* 0x000ee80000300a00 */
[----:B------:R-:W-:Y:S01]  /*2bd00*/  LDGSTS.E [R244+0x65c80], desc[UR18][R80.64], P4 ;  /* 0x65c8000050f47fae */ /* 0x000fe2000a121852 */
[----:B------:R-:W-:-:S03]  /*2bd10*/  IMAD.WIDE R192, R13, 0x4, R192 ;  /* 0x000000040dc07825 */ /* 0x000fc600078e02c0 */
[----:B------:R1:W-:Y:S04]  /*2bd20*/  STL.64 [R1+0xf78], R234 ;  /* 0x000f78ea01007387 */ /* 0x0003e80000100a00 */
[----:B------:R-:W-:Y:S04]  /*2bd30*/  LDGSTS.E [R244+0x66080], desc[UR18][R96.64], P4 ;  /* 0x6608000060f47fae */ /* 0x000fe8000a121852 */
[----:B------:R-:W-:Y:S04]  /*2bd40*/  LDGSTS.E [R244+0x66480], desc[UR18][R112.64], P4 ;  /* 0x6648000070f47fae */ /* 0x000fe8000a121852 */
[----:B-1----:R-:W3:Y:S01]  /*2bd50*/  LDL.64 R234, [R1+0x270] ;  /* 0x0002700001ea7983 */ /* 0x002ee20000100a00 */
[----:B------:R-:W-:-:S03]  /*2bd60*/  IMAD.WIDE R208, R13, 0x4, R208 ;  /* 0x000000040dd07825 */ /* 0x000fc600078e02d0 */
[----:B------:R1:W-:Y:S04]  /*2bd70*/  STL.64 [R1+0xf80], R16 ;  /* 0x000f801001007387 */ /* 0x0003e80000100a00 */
[----:B------:R-:W-:Y:S04]  /*2bd80*/  LDGSTS.E [R244+0x66880], desc[UR18][R128.64], P4 ;  /* 0x6688000080f47fae */ /* 0x000fe8000a121852 */
[----:B------:R-:W-:Y:S04]  /*2bd90*/  LDGSTS.E [R244+0x66c80], desc[UR18][R144.64], P4 ;  /* 0x66c8000090f47fae */ /* 0x000fe8000a121852 */
[----:B-1----:R-:W3:Y:S04]  /*2bda0*/  LDL.64 R16, [R1+0x2c0] ;  /* 0x0002c00001107983 */ /* 0x002ee80000100a00 */
[----:B------:R-:W-:Y:S04]  /*2bdb0*/  LDGSTS.E [R244+0x67080], desc[UR18][R160.64], P4 ;  /* 0x67080000a0f47fae */ /* 0x000fe8000a121852 */
[----:B------:R1:W-:Y:S04]  /*2bdc0*/  STL.64 [R1+0xf88], R160 ;  /* 0x000f88a001007387 */ /* 0x0003e80000100a00 */
[----:B------:R-:W-:Y:S04]  /*2bdd0*/  LDGSTS.E [R244+0x67480], desc[UR18][R176.64], P4 ;  /* 0x67480000b0f47fae */ /* 0x000fe8000a121852 */
[----:B------:R-:W-:Y:S04]  /*2bde0*/  LDGSTS.E [R244+0x67880], desc[UR18][R192.64], P4 ;  /* 0x67880000c0f47fae */ /* 0x000fe8000a121852 */
[----:B-1----:R-:W3:Y:S04]  /*2bdf0*/  LDL.64 R160, [R1+0x310] ;  /* 0x0003100001a07983 */ /* 0x002ee80000100a00 */
[----:B------:R1:W-:Y:S04]  /*2be00*/  STL.64 [R1+0xf90], R176 ;  /* 0x000f90b001007387 */ /* 0x0003e80000100a00 */
[----:B------:R-:W-:Y:S04]  /*2be10*/  LDGSTS.E [R244+0x67c80], desc[UR18][R208.64], P4 ;  /* 0x67c80000d0f47fae */ /* 0x000fe8000a121852 */
[----:B-1----:R-:W3:Y:S04]  /*2be20*/  LDL.64 R176, [R1+0x358] ;  /* 0x0003580001b07983 */ /* 0x002ee80000100a00 */
[----:B------:R1:W-:Y:S04]  /*2be30*/  STL.64 [R1+0xf98], R192 ;  /* 0x000f98c001007387 */ /* 0x0003e80000100a00 */
[----:B----4-:R-:W-:Y:S04]  /*2be40*/  LDGSTS.E [R245+0x60100], desc[UR18][R4.64], P4 ;  /* 0x6010000004f57fae */ /* 0x010fe8000a121852 */
[----:B------:R-:W-:Y:S04]  /*2be50*/  LDGSTS.E [R245+0x60500], desc[UR18][R6.64], P4 ;  /* 0x6050000006f57fae */ /* 0x000fe8000a121852 */
[----:B-1----:R-:W4:Y:S04]  /*2be60*/  LDL.LU.64 R192, [R1+0x98] ;  /* 0x0000980001c07983 */ /* 0x002f280000300a00 */
[----:B------:R1:W-:Y:S04]  /*2be70*/  STL.64 [R1+0xfa0], R208 ;  /* 0x000fa0d001007387 */ /* 0x0003e80000100a00 */
[----:B-1----:R-:W4:Y:S04]  /*2be80*/  LDL.64 R208, [R1+0x3a8] ;  /* 0x0003a80001d07983 */ /* 0x002f280000100a00 */
[----:B------:R-:W4:Y:S04]  /*2be90*/  LDL.LU.64 R4, [R1+0x11d0] ;  /* 0x0011d00001047983 */ /* 0x000f280000300a00 */
[----:B------:R-:W4:Y:S04]  /*2bea0*/  LDL.LU.64 R6, [R1+0x11c8] ;  /* 0x0011c80001067983 */ /* 0x000f280000300a00 */
[----:B--2---:R-:W-:Y:S04]  /*2beb0*/  LDGSTS.E [R245+0x60900], desc[UR18][R8.64], P4 ;  /* 0x6090000008f57fae */ /* 0x004fe8000a121852 */
[----:B------:R-:W2:Y:S04]  /*2bec0*/  LDL.LU.64 R8, [R1+0x11c0] ;  /* 0x0011c00001087983 */ /* 0x000ea80000300a00 */
[----:B---3--:R-:W-:Y:S04]  /*2bed0*/  LDGSTS.E [R245+0x60d00], desc[UR18][R248.64], P4 ;  /* 0x60d00000f8f57fae */ /* 0x008fe8000a121852 */
[----:B------:R-:W3:Y:S01]  /*2bee0*/  LDL.LU.64 R248, [R1+0x11b8] ;  /* 0x0011b80001f87983 */ /* 0x000ee20000300a00 */
[----:B------:R-:W-:-:S04]  /*2bef0*/  IMAD.WIDE R162, R13, 0x4, R162 ;  /* 0x000000040da27825 */ /* 0x000fc800078e02a2 */
[----:B------:R-:W-:-:S04]  /*2bf00*/  IMAD.WIDE R178, R13, 0x4, R178 ;  /* 0x000000040db27825 */ /* 0x000fc800078e02b2 */
[----:B------:R-:W-:-:S04]  /*2bf10*/  IMAD.WIDE R194, R13, 0x4, R194 ;  /* 0x000000040dc27825 */ /* 0x000fc800078e02c2 */
[C---:B------:R-:W-:Y:S01]  /*2bf20*/  IMAD.WIDE R210, R13.reuse, 0x4, R210 ;  /* 0x000000040dd27825 */ /* 0x040fe200078e02d2 */
        /* <DEDUP_REMOVED lines=11> */
[----:B------:R-:W-:Y:S04]  /*2bfe0*/  LDGSTS.E [R245+0x63d00], desc[UR18][R192.64], P4 ;  /* 0x63d00000c0f57fae */ /* 0x000fe8000a121852 */
[----:B------:R-:W-:Y:S04]  /*2bff0*/  LDGSTS.E [R245+0x64100], desc[UR18][R174.64], P4 ;  /* 0x64100000aef57fae */ /* 0x000fe8000a121852 */
[----:B------:R-:W2:Y:S04]  /*2c000*/  LDL.LU.64 R8, [R1+0x11b0] ;  /* 0x0011b00001087983 */ /* 0x000ea80000300a00 */
[----:B------:R-:W-:Y:S04]  /*2c010*/  STL.64 [R1+0xfa8], R192 ;  /* 0x000fa8c001007387 */ /* 0x000fe80000100a00 */
[----:B------:R1:W-:Y:S04]  /*2c020*/  STL.64 [R1+0xfb0], R174 ;  /* 0x000fb0ae01007387 */ /* 0x0003e80000100a00 */
[----:B------:R-:W-:Y:S04]  /*2c030*/  LDGSTS.E [R245+0x64500], desc[UR18][R246.64], P4 ;  /* 0x64500000f6f57fae */ /* 0x000fe8000a121852 */
[----:B------:R-:W-:Y:S04]  /*2c040*/  LDGSTS.E [R245+0x64900], desc[UR18][R232.64], P4 ;  /* 0x64900000e8f57fae */ /* 0x000fe8000a121852 */
[----:B------:R-:W-:Y:S04]  /*2c050*/  LDGSTS.E [R245+0x64d00], desc[UR18][R18.64], P4 ;  /* 0x64d0000012f57fae */ /* 0x000fe8000a121852 */
[----:B------:R-:W4:Y:S04]  /*2c060*/  LDL.LU.64 R246, [R1+0x11a8] ;  /* 0x0011a80001f67983 */ /* 0x000f280000300a00 */
[----:B-1----:R-:W3:Y:S04]  /*2c070*/  LDL.64 R174, [R1+0x438] ;  /* 0x0004380001ae7983 */ /* 0x002ee80000100a00 */
        /* <DEDUP_REMOVED lines=9> */
[----:B------:R-:W2:Y:S04]  /*2c110*/  LDL.LU.64 R176, [R1+0x90] ;  /* 0x0000900001b07983 */ /* 0x000ea80000300a00 */
[----:B------:R-:W2:Y:S04]  /*2c120*/  LDL.LU.64 R158, [R1+0x50] ;  /* 0x00005000019e7983 */ /* 0x000ea80000300a00 */
[----:B------:R1:W-:Y:S04]  /*2c130*/  STL.64 [R1+0xfb8], R232 ;  /* 0x000fb8e801007387 */ /* 0x0003e80000100a00 */
[----:B------:R-:W-:Y:S04]  /*2c140*/  LDGSTS.E [R245+0x65100], desc[UR18][R34.64], P4 ;  /* 0x6510000022f57fae */ /* 0x000fe8000a121852 */
[----:B------:R-:W-:Y:S04]  /*2c150*/  LDGSTS.E [R245+0x65500], desc[UR18][R50.64], P4 ;  /* 0x6550000032f57fae */ /* 0x000fe8000a121852 */
[----:B-1----:R-:W3:Y:S04]  /*2c160*/  LDL.64 R232, [R1+0x478] ;  /* 0x0004780001e87983 */ /* 0x002ee80000100a00 */
[----:B------:R1:W-:Y:S04]  /*2c170*/  STL.64 [R1+0xfc0], R18 ;  /* 0x000fc01201007387 */ /* 0x0003e80000100a00 */
[----:B------:R-:W-:Y:S04]  /*2c180*/  LDGSTS.E [R245+0x65900], desc[UR18][R66.64], P4 ;  /* 0x6590000042f57fae */ /* 0x000fe8000a121852 */
[----:B------:R-:W-:Y:S04]  /*2c190*/  LDGSTS.E [R245+0x65d00], desc[UR18][R82.64], P4 ;  /* 0x65d0000052f57fae */ /* 0x000fe8000a121852 */
[----:B-1----:R-:W4:Y:S04]  /*2c1a0*/  LDL.64 R18, [R1+0x4b8] ;  /* 0x0004b80001127983 */ /* 0x002f280000100a00 */
[----:B------:R-:W-:Y:S04]  /*2c1b0*/  LDGSTS.E [R245+0x66100], desc[UR18][R98.64], P4 ;  /* 0x6610000062f57fae */ /* 0x000fe8000a121852 */
[----:B------:R-:W-:Y:S04]  /*2c1c0*/  LDGSTS.E [R245+0x66500], desc[UR18][R114.64], P4 ;  /* 0x6650000072f57fae */ /* 0x000fe8000a121852 */
[----:B------:R-:W-:Y:S04]  /*2c1d0*/  LDGSTS.E [R245+0x66900], desc[UR18][R130.64], P4 ;  /* 0x6690000082f57fae */ /* 0x000fe8000a121852 */
[----:B------:R-:W-:Y:S04]  /*2c1e0*/  LDGSTS.E [R245+0x66d00], desc[UR18][R146.64], P4 ;  /* 0x66d0000092f57fae */ /* 0x000fe8000a121852 */
        /* <DEDUP_REMOVED lines=8> */
[----:B------:R1:W-:Y:S04]  /*2c270*/  STL.64 [R1+0xfe0], R210 ;  /* 0x000fe0d201007387 */ /* 0x0003e80000100a00 */
[----:B-1----:R-:W2:Y:S04]  /*2c280*/  LDL.LU.64 R210, [R1+0x190] ;  /* 0x0001900001d27983 */ /* 0x002ea80000300a00 */
[----:B------:R1:W-:Y:S04]  /*2c290*/  STL.64 [R1+0xf20], R244 ;  /* 0x000f20f401007387 */ /* 0x0003e80000100a00 */
[----:B-1----:R-:W2:Y:S01]  /*2c2a0*/  LDL.LU.64 R244, [R1+0x8] ;  /* 0x0000080001f47983 */ /* 0x002ea20000300a00 */
[----:B------:R-:W-:-:S04]  /*2c2b0*/  IMAD.WIDE R164, R13, 0x4, R164 ;  /* 0x000000040da47825 */ /* 0x000fc800078e02a4 */
[C---:B------:R-:W-:Y:S01]  /*2c2c0*/  IMAD.WIDE R180, R13.reuse, 0x4, R180 ;  /* 0x000000040db47825 */ /* 0x040fe200078e02b4 */
[----:B----4-:R-:W-:Y:S04]  /*2c2d0*/  LDGSTS.E [R246+0x60180], desc[UR18][R18.64], P4 ;  /* 0x6018000012f67fae */ /* 0x010fe8000a121852 */
[----:B---3--:R-:W-:Y:S04]  /*2c2e0*/  LDGSTS.E [R246+0x60580], desc[UR18][R232.64], P4 ;  /* 0x60580000e8f67fae */ /* 0x008fe8000a121852 */
[----:B------:R-:W-:Y:S04]  /*2c2f0*/  LDGSTS.E [R246+0x60980], desc[UR18][R174.64], P4 ;  /* 0x60980000aef67fae */ /* 0x000fe8000a121852 */
[----:B--2---:R-:W-:Y:S04]  /*2c300*/  LDGSTS.E [R246+0x60d80], desc[UR18][R192.64], P4 ;  /* 0x60d80000c0f67fae */ /* 0x004fe8000a121852 */
        /* <DEDUP_REMOVED lines=13> */
[----:B------:R-:W2:Y:S04]  /*2c3e0*/  LDL.LU.64 R8, [R1+0x11a0] ;  /* 0x0011a00001087983 */ /* 0x000ea80000300a00 */
[----:B------:R-:W-:Y:S04]  /*2c3f0*/  STL.64 [R1+0xfe8], R178 ;  /* 0x000fe8b201007387 */ /* 0x000fe80000100a00 */
[----:B------:R1:W-:Y:S04]  /*2c400*/  STL.64 [R1+0xff0], R176 ;  /* 0x000ff0b001007387 */ /* 0x0003e80000100a00 */
[----:B------:R-:W-:Y:S04]  /*2c410*/  LDGSTS.E [R246+0x64180], desc[UR18][R158.64], P4 ;  /* 0x641800009ef67fae */ /* 0x000fe8000a121852 */
[----:B------:R3:W-:Y:S04]  /*2c420*/  STL.64 [R1+0xff8], R158 ;  /* 0x000ff89e01007387 */ /* 0x0007e80000100a00 */
[----:B------:R-:W-:Y:S04]  /*2c430*/  LDGSTS.E [R246+0x64580], desc[UR18][R10.64], P4 ;  /* 0x645800000af67fae */ /* 0x000fe8000a121852 */
[----:B------:R-:W-:Y:S04]  /*2c440*/  LDGSTS.E [R246+0x64980], desc[UR18][R230.64], P4 ;  /* 0x64980000e6f67fae */ /* 0x000fe8000a121852 */
[----:B------:R-:W-:Y:S04]  /*2c450*/  LDGSTS.E [R246+0x64d80], desc[UR18][R20.64], P4 ;  /* 0x64d8000014f67fae */ /* 0x000fe8000a121852 */
[----:B------:R-:W4:Y:S04]  /*2c460*/  LDL.LU.64 R10, [R1+0x1198] ;  /* 0x00119800010a7983 */ /* 0x000f280000300a00 */
[----:B-1----:R-:W2:Y:S04]  /*2c470*/  LDL.64 R176, [R1+0x430] ;  /* 0x0004300001b07983 */ /* 0x002ea80000100a00 */
[----:B------:R-:W4:Y:S04]  /*2c480*/  LDL.64 R210, [R1+0x3e0] ;  /* 0x0003e00001d27983 */ /* 0x000f280000100a00 */
[----:B------:R-:W4:Y:S04]  /*2c490*/  LDL.64 R174, [R1+0x390] ;  /* 0x0003900001ae7983 */ /* 0x000f280000100a00 */
[----:B------:R-:W4:Y:S04]  /*2c4a0*/  LDL.64 R208, [R1+0x348] ;  /* 0x0003480001d07983 */ /* 0x000f280000100a00 */
[----:B------:R-:W4:Y:S04]  /*2c4b0*/  LDL.64 R190, [R1+0x2f8] ;  /* 0x0002f80001be7983 */ /* 0x000f280000100a00 */
[----:B------:R-:W4:Y:S04]  /*2c4c0*/  LDL.64 R206, [R1+0x2b0] ;  /* 0x0002b00001ce7983 */ /* 0x000f280000100a00 */
[----:B------:R-:W2:Y:S04]  /*2c4d0*/  LDL.LU.64 R178, [R1+0x260] ;  /* 0x0002600001b27983 */ /* 0x000ea80000300a00 */
[----:B------:R-:W4:Y:S04]  /*2c4e0*/  LDL.LU.64 R192, [R1+0x210] ;  /* 0x0002100001c07983 */ /* 0x000f280000300a00 */
[----:B------:R-:W4:Y:S04]  /*2c4f0*/  LDL.LU.64 R194, [R1+0x188] ;  /* 0x0001880001c27983 */ /* 0x000f280000300a00 */
[----:B---3--:R-:W3:Y:S04]  /*2c500*/  LDL.LU.64 R158, [R1+0xf8] ;  /* 0x0000f800019e7983 */ /* 0x008ee80000300a00 */
[----:B------:R-:W3:Y:S04]  /*2c510*/  LDL.LU.64 R162, [R1+0xc8] ;  /* 0x0000c80001a27983 */ /* 0x000ee80000300a00 */
[----:B------:R-:W3:Y:S04]  /*2c520*/  LDL.LU.64 R18, [R1+0xc0] ;  /* 0x0000c00001127983 */ /* 0x000ee80000300a00 */
[----:B------:R-:W3:Y:S04]  /*2c530*/  LDL.LU.64 R232, [R1+0xb8] ;  /* 0x0000b80001e87983 */ /* 0x000ee80000300a00 */
[----:B------:R-:W3:Y:S04]  /*2c540*/  LDL.LU.64 R160, [R1+0x88] ;  /* 0x0000880001a07983 */ /* 0x000ee80000300a00 */
        /* <DEDUP_REMOVED lines=8> */
[----:B------:R1:W-:Y:S04]  /*2c5d0*/  STL.64 [R1+0x1000], R230 ;  /* 0x001000e601007387 */ /* 0x0003e80000100a00 */
[----:B------:R-:W-:Y:S04]  /*2c5e0*/  LDGSTS.E [R246+0x66180], desc[UR18][R100.64], P4 ;  /* 0x6618000064f67fae */ /* 0x000fe8000a121852 */
[----:B------:R-:W-:Y:S04]  /*2c5f0*/  LDGSTS.E [R246+0x66580], desc[UR18][R116.64], P4 ;  /* 0x6658000074f67fae */ /* 0x000fe8000a121852 */
[----:B-1----:R-:W3:Y:S04]  /*2c600*/  LDL.LU.64 R230, [R1+0x100] ;  /* 0x0001000001e67983 */ /* 0x002ee80000300a00 */
[----:B------:R1:W-:Y:S04]  /*2c610*/  STL.64 [R1+0x1008], R20 ;  /* 0x0010081401007387 */ /* 0x0003e80000100a00 */
[----:B------:R-:W-:Y:S04]  /*2c620*/  LDGSTS.E [R246+0x66980], desc[UR18][R132.64], P4 ;  /* 0x6698000084f67fae */ /* 0x000fe8000a121852 */
[----:B------:R-:W-:Y:S04]  /*2c630*/  LDGSTS.E [R246+0x66d80], desc[UR18][R148.64], P4 ;  /* 0x66d8000094f67fae */ /* 0x000fe8000a121852 */
[----:B-1----:R-:W3:Y:S04]  /*2c640*/  LDL.64 R20, [R1+0x470] ;  /* 0x0004700001147983 */ /* 0x002ee80000100a00 */
[----:B------:R-:W-:Y:S04]  /*2c650*/  LDGSTS.E [R246+0x67180], desc[UR18][R164.64], P4 ;  /* 0x67180000a4f67fae */ /* 0x000fe8000a121852 */
[----:B------:R1:W-:Y:S04]  /*2c660*/  STL.64 [R1+0x1010], R164 ;  /* 0x001010a401007387 */ /* 0x0003e80000100a00 */
[----:B------:R-:W-:Y:S01]  /*2c670*/  LDGSTS.E [R246+0x67580], desc[UR18][R180.64], P4 ;  /* 0x67580000b4f67fae */ /* 0x000fe2000a121852 */
[----:B------:R-:W-:-:S03]  /*2c680*/  IMAD.WIDE R212, R13, 0x4, R212 ;  /* 0x000000040dd47825 */ /* 0x000fc600078e02d4 */
[----:B------:R-:W-:Y:S04]  /*2c690*/  LDGSTS.E [R246+0x67980], desc[UR18][R196.64], P4 ;  /* 0x67980000c4f67fae */ /* 0x000fe8000a121852 */
[----:B-1----:R-:W3:Y:S04]  /*2c6a0*/  LDL.LU.64 R164, [R1+0x148] ;  /* 0x0001480001a47983 */ /* 0x002ee80000300a00 */
[----:B------:R1:W-:Y:S04]  /*2c6b0*/  STL.64 [R1+0x1018], R180 ;  /* 0x001018b401007387 */ /* 0x0003e80000100a00 */
[----:B------:R-:W-:Y:S04]  /*2c6c0*/  LDGSTS.E [R246+0x67d80], desc[UR18][R212.64], P4 ;  /* 0x67d80000d4f67fae */ /* 0x000fe8000a121852 */
[----:B-1----:R-:W3:Y:S04]  /*2c6d0*/  LDL.64 R180, [R1+0x4b0] ;  /* 0x0004b00001b47983 */ /* 0x002ee80000100a00 */
[----:B------:R-:W-:Y:S04]  /*2c6e0*/  STL.64 [R1+0x1020], R196 ;  /* 0x001020c401007387 */ /* 0x000fe80000100a00 */
[----:B------:R-:W-:Y:S01]  /*2c6f0*/  STL.64 [R1+0x1028], R212 ;  /* 0x001028d401007387 */ /* 0x000fe20000100a00 */
[----:B------:R-:W-:-:S04]  /*2c700*/  IMAD.WIDE R166, R13, 0x4, R166 ;  /* 0x000000040da67825 */ /* 0x000fc800078e02a6 */
[----:B------:R-:W-:-:S04]  /*2c710*/  IMAD.WIDE R182, R13, 0x4, R182 ;  /* 0x000000040db67825 */ /* 0x000fc800078e02b6 */
[C---:B------:R-:W-:Y:S01]  /*2c720*/  IMAD.WIDE R214, R13.reuse, 0x4, R214 ;  /* 0x000000040dd67825 */ /* 0x040fe200078e02d6 */
[----:B--2---:R-:W-:Y:S04]  /*2c730*/  STL.64 [R1+0x1090], R178 ;  /* 0x001090b201007387 */ /* 0x004fe80000100a00 */
[----:B----4-:R-:W-:Y:S04]  /*2c740*/  STL.64 [R1+0x1070], R192 ;  /* 0x001070c001007387 */ /* 0x010fe80000100a00 */
        /* <DEDUP_REMOVED lines=8> */
[----:B------:R1:W-:Y:S04]  /*2c7d0*/  LDGSTS.E [R247+0x62200], desc[UR18][R178.64], P4 ;  /* 0x62200000b2f77fae */ /* 0x0003e8000a121852 */
[----:B------:R-:W-:Y:S04]  /*2c7e0*/  LDGSTS.E [R247+0x62600], desc[UR18][R192.64], P4 ;  /* 0x62600000c0f77fae */ /* 0x000fe8000a121852 */
[----:B------:R-:W-:Y:S04]  /*2c7f0*/  LDGSTS.E [R247+0x62a00], desc[UR18][R10.64], P4 ;  /* 0x62a000000af77fae */ /* 0x000fe8000a121852 */
[----:B------:R-:W-:Y:S04]  /*2c800*/  LDGSTS.E [R247+0x62e00], desc[UR18][R194.64], P4 ;  /* 0x62e00000c2f77fae */ /* 0x000fe8000a121852 */
[----:B------:R-:W-:Y:S04]  /*2c810*/  LDGSTS.E [R247+0x63200], desc[UR18][R164.64], P4 ;  /* 0x63200000a4f77fae */ /* 0x000fe8000a121852 */
[----:B------:R-:W2:Y:S04]  /*2c820*/  LDL.LU.64 R10, [R1+0x1190] ;  /* 0x00119000010a7983 */ /* 0x000ea80000300a00 */
[----:B------:R3:W-:Y:S04]  /*2c830*/  STL.64 [R1+0x1048], R194 ;  /* 0x001048c201007387 */ /* 0x0007e80000100a00 */
[----:B------:R4:W-:Y:S04]  /*2c840*/  STL.64 [R1+0x1030], R164 ;  /* 0x001030a401007387 */ /* 0x0009e80000100a00 */
[----:B------:R-:W-:Y:S04]  /*2c850*/  LDGSTS.E [R247+0x63600], desc[UR18][R248.64], P4 ;  /* 0x63600000f8f77fae */ /* 0x000fe8000a121852 */
[----:B------:R-:W-:Y:S04]  /*2c860*/  LDGSTS.E [R247+0x63a00], desc[UR18][R162.64], P4 ;  /* 0x63a00000a2f77fae */ /* 0x000fe8000a121852 */
[----:B------:R-:W-:Y:S04]  /*2c870*/  LDGSTS.E [R247+0x63e00], desc[UR18][R160.64], P4 ;  /* 0x63e00000a0f77fae */ /* 0x000fe8000a121852 */
[----:B------:R-:W2:Y:S04]  /*2c880*/  LDL.LU.64 R248, [R1+0x1188] ;  /* 0x0011880001f87983 */ /* 0x000ea80000300a00 */
[----:B------:R-:W2:Y:S04]  /*2c890*/  LDL.64 R180, [R1+0x4a8] ;  /* 0x0004a80001b47983 */ /* 0x000ea80000100a00 */
[----:B------:R-:W2:Y:S04]  /*2c8a0*/  LDL.64 R176, [R1+0x468] ;  /* 0x0004680001b07983 */ /* 0x000ea80000100a00 */
[----:B------:R-:W2:Y:S04]  /*2c8b0*/  LDL.64 R174, [R1+0x420] ;  /* 0x0004200001ae7983 */ /* 0x000ea80000100a00 */
[----:B------:R-:W2:Y:S04]  /*2c8c0*/  LDL.64 R190, [R1+0x3d8] ;  /* 0x0003d80001be7983 */ /* 0x000ea80000100a00 */
[----:B------:R-:W2:Y:S04]  /*2c8d0*/  LDL.64 R206, [R1+0x388] ;  /* 0x0003880001ce7983 */ /* 0x000ea80000100a00 */
[----:B---3--:R-:W3:Y:S04]  /*2c8e0*/  LDL.LU.64 R194, [R1+0x340] ;  /* 0x0003400001c27983 */ /* 0x008ee80000300a00 */
[----:B------:R-:W3:Y:S04]  /*2c8f0*/  LDL.LU.64 R210, [R1+0x258] ;  /* 0x0002580001d27983 */ /* 0x000ee80000300a00 */
[----:B------:R-:W3:Y:S04]  /*2c900*/  LDL.LU.64 R208, [R1+0x208] ;  /* 0x0002080001d07983 */ /* 0x000ee80000300a00 */
[----:B------:R-:W3:Y:S04]  /*2c910*/  LDL.LU.64 R196, [R1+0x200] ;  /* 0x0002000001c47983 */ /* 0x000ee80000300a00 */
[----:B------:R-:W-:Y:S04]  /*2c920*/  LDGSTS.E [R247+0x64200], desc[UR18][R14.64], P4 ;  /* 0x642000000ef77fae */ /* 0x000fe8000a121852 */
[----:B----4-:R-:W4:Y:S04]  /*2c930*/  LDL.LU.64 R164, [R1+0x178] ;  /* 0x0001780001a47983 */ /* 0x010f280000300a00 */
[----:B------:R-:W-:Y:S04]  /*2c940*/  LDGSTS.E [R247+0x64600], desc[UR18][R244.64], P4 ;  /* 0x64600000f4f77fae */ /* 0x000fe8000a121852 */
[----:B------:R-:W4:Y:S04]  /*2c950*/  LDL.LU.64 R20, [R1+0x140] ;  /* 0x0001400001147983 */ /* 0x000f280000300a00 */
[----:B------:R-:W-:Y:S04]  /*2c960*/  LDGSTS.E [R247+0x64a00], desc[UR18][R228.64], P4 ;  /* 0x64a00000e4f77fae */ /* 0x000fe8000a121852 */
[----:B------:R1:W-:Y:S04]  /*2c970*/  STL.64 [R1+0x1038], R162 ;  /* 0x001038a201007387 */ /* 0x0003e80000100a00 */
[----:B------:R-:W-:Y:S04]  /*2c980*/  LDGSTS.E [R247+0x64e00], desc[UR18][R22.64], P4 ;  /* 0x64e0000016f77fae */ /* 0x000fe8000a121852 */
[----:B------:R-:W-:Y:S04]  /*2c990*/  LDGSTS.E [R247+0x65200], desc[UR18][R38.64], P4 ;  /* 0x6520000026f77fae */ /* 0x000fe8000a121852 */
[----:B-1----:R-:W4:Y:S04]  /*2c9a0*/  LDL.LU.64 R162, [R1+0x180] ;  /* 0x0001800001a27983 */ /* 0x002f280000300a00 */
[----:B------:R-:W-:Y:S04]  /*2c9b0*/  STL.64 [R1+0x1050], R160 ;  /* 0x001050a001007387 */ /* 0x000fe80000100a00 */
[----:B------:R-:W-:Y:S04]  /*2c9c0*/  LDGSTS.E [R247+0x65600], desc[UR18][R54.64], P4 ;  /* 0x6560000036f77fae */ /* 0x000fe8000a121852 */
[----:B------:R1:W-:Y:S04]  /*2c9d0*/  STL.64 [R1+0x1058], R14 ;  /* 0x0010580e01007387 */ /* 0x0003e80000100a00 */
[----:B------:R-:W-:Y:S04]  /*2c9e0*/  LDGSTS.E [R247+0x65a00], desc[UR18][R70.64], P4 ;  /* 0x65a0000046f77fae */ /* 0x000fe8000a121852 */
[----:B------:R-:W-:Y:S04]  /*2c9f0*/  LDGSTS.E [R247+0x65e00], desc[UR18][R86.64], P4 ;  /* 0x65e0000056f77fae */ /* 0x000fe8000a121852 */
[----:B-1----:R-:W4:Y:S04]  /*2ca00*/  LDL.LU.64 R14, [R1+0x1b8] ;  /* 0x0001b800010e7983 */ /* 0x002f280000300a00 */
[----:B------:R1:W-:Y:S04]  /*2ca10*/  STL.64 [R1+0x1060], R244 ;  /* 0x001060f401007387 */ /* 0x0003e80000100a00 */
[----:B------:R-:W-:Y:S04]  /*2ca20*/  LDGSTS.E [R247+0x66200], desc[UR18][R102.64], P4 ;  /* 0x6620000066f77fae */ /* 0x000fe8000a121852 */
[----:B------:R-:W-:Y:S04]  /*2ca30*/  LDGSTS.E [R247+0x66600], desc[UR18][R118.64], P4 ;  /* 0x6660000076f77fae */ /* 0x000fe8000a121852 */
[----:B-1----:R-:W4:Y:S04]  /*2ca40*/  LDL.LU.64 R244, [R1+0x1c0] ;  /* 0x0001c00001f47983 */ /* 0x002f280000300a00 */
[----:B------:R-:W-:Y:S04]  /*2ca50*/  STL.64 [R1+0x1068], R228 ;  /* 0x001068e401007387 */ /* 0x000fe80000100a00 */
[----:B------:R-:W-:Y:S04]  /*2ca60*/  LDGSTS.E [R247+0x66a00], desc[UR18][R134.64], P4 ;  /* 0x66a0000086f77fae */ /* 0x000fe8000a121852 */
[----:B------:R-:W-:Y:S04]  /*2ca70*/  STL.64 [R1+0x1078], R22 ;  /* 0x0010781601007387 */ /* 0x000fe80000100a00 */
[----:B------:R-:W-:Y:S04]  /*2ca80*/  LDGSTS.E [R247+0x66e00], desc[UR18][R150.64], P4 ;  /* 0x66e0000096f77fae */ /* 0x000fe8000a121852 */
[----:B------:R-:W-:Y:S04]  /*2ca90*/  LDGSTS.E [R247+0x67200], desc[UR18][R166.64], P4 ;  /* 0x67200000a6f77fae */ /* 0x000fe8000a121852 */
[----:B------:R-:W-:Y:S04]  /*2caa0*/  STL.64 [R1+0x1080], R166 ;  /* 0x001080a601007387 */ /* 0x000fe80000100a00 */
[----:B------:R-:W-:Y:S04]  /*2cab0*/  LDGSTS.E [R247+0x67600], desc[UR18][R182.64], P4 ;  /* 0x67600000b6f77fae */ /* 0x000fe8000a121852 */
[----:B------:R1:W-:Y:S04]  /*2cac0*/  STL.64 [R1+0x1088], R182 ;  /* 0x001088b601007387 */ /* 0x0003e80000100a00 */
[----:B------:R-:W-:Y:S04]  /*2cad0*/  LDGSTS.E [R247+0x67a00], desc[UR18][R198.64], P4 ;  /* 0x67a00000c6f77fae */ /* 0x000fe8000a121852 */
[----:B------:R-:W-:Y:S04]  /*2cae0*/  LDGSTS.E [R247+0x67e00], desc[UR18][R214.64], P4 ;  /* 0x67e00000d6f77fae */ /* 0x000fe8000a121852 */
[----:B-1----:R-:W4:Y:S04]  /*2caf0*/  LDL.LU.64 R182, [R1+0x250] ;  /* 0x0002500001b67983 */ /* 0x002f280000300a00 */
[----:B------:R-:W-:Y:S04]  /*2cb00*/  STL.64 [R1+0x1098], R198 ;  /* 0x001098c601007387 */ /* 0x000fe80000100a00 */
[----:B------:R-:W-:Y:S04]  /*2cb10*/  STL.64 [R1+0x10a0], R214 ;  /* 0x0010a0d601007387 */ /* 0x000fe80000100a00 */
[----:B------:R1:W-:Y:S04]  /*2cb20*/  STL.64 [R1+0xed0], R246 ;  /* 0x000ed0f601007387 */ /* 0x0003e80000100a00 */
[----:B-1----:R-:W4:Y:S04]  /*2cb30*/  LDL.LU.64 R246, [R1+0x2a0] ;  /* 0x0002a00001f67983 */ /* 0x002f280000300a00 */
[----:B--2---:R-:W-:Y:S04]  /*2cb40*/  LDGSTS.E [R248+0x60280], desc[UR18][R180.64], P4 ;  /* 0x60280000b4f87fae */ /* 0x004fe8000a121852 */
[----:B------:R-:W-:Y:S04]  /*2cb50*/  LDGSTS.E [R248+0x60680], desc[UR18][R176.64], P4 ;  /* 0x60680000b0f87fae */ /* 0x000fe8000a121852 */
[----:B------:R-:W-:Y:S04]  /*2cb60*/  LDGSTS.E [R248+0x60a80], desc[UR18][R174.64], P4 ;  /* 0x60a80000aef87fae */ /* 0x000fe8000a121852 */
[----:B------:R-:W-:Y:S04]  /*2cb70*/  LDGSTS.E [R248+0x60e80], desc[UR18][R190.64], P4 ;  /* 0x60e80000bef87fae */ /* 0x000fe8000a121852 */
[----:B------:R-:W-:Y:S04]  /*2cb80*/  LDGSTS.E [R248+0x61280], desc[UR18][R206.64], P4 ;  /* 0x61280000cef87fae */ /* 0x000fe8000a121852 */
[----:B---3--:R-:W-:Y:S04]  /*2cb90*/  LDGSTS.E [R248+0x61680], desc[UR18][R194.64], P4 ;  /* 0x61680000c2f87fae */ /* 0x008fe8000a121852 */
[----:B------:R-:W-:Y:S04]  /*2cba0*/  STL.64 [R1+0x10f0], R194 ;  /* 0x0010f0c201007387 */ /* 0x000fe80000100a00 */
[----:B------:R-:W-:Y:S04]  /*2cbb0*/  LDGSTS.E [R248+0x61a80], desc[UR18][R10.64], P4 ;  /* 0x61a800000af87fae */ /* 0x000fe8000a121852 */
[----:B------:R-:W2:Y:S04]  /*2cbc0*/  LDL.LU.64 R10, [R1+0x1180] ;  /* 0x00118000010a7983 */ /* 0x000ea80000300a00 */
[----:B------:R-:W3:Y:S04]  /*2cbd0*/  LDL.64 R206, [R1+0x4a0] ;  /* 0x0004a00001ce7983 */ /* 0x000ee80000100a00 */
[----:B------:R-:W2:Y:S04]  /*2cbe0*/  LDL.LU.64 R198, [R1+0x418] ;  /* 0x0004180001c67983 */ /* 0x000ea80000300a00 */
[----:B------:R-:W2:Y:S04]  /*2cbf0*/  LDL.LU.64 R22, [R1+0x3d0] ;  /* 0x0003d00001167983 */ /* 0x000ea80000300a00 */
[----:B----4-:R-:W-:Y:S04]  /*2cc00*/  LDGSTS.E [R248+0x61e80], desc[UR18][R246.64], P4 ;  /* 0x61e80000f6f87fae */ /* 0x010fe8000a121852 */
        /* <DEDUP_REMOVED lines=25> */
[----:B------:R1:W-:Y:S01]  /*2cda0*/  STL.64 [R1+0x1108], R226 ;  /* 0x001108e201007387 */ /* 0x0003e20000100a00 */
[----:B------:R-:W-:-:S03]  /*2cdb0*/  IMAD.WIDE R152, R13, 0x4, R152 ;  /* 0x000000040d987825 */ /* 0x000fc600078e0298 */
[----:B------:R-:W-:Y:S01]  /*2cdc0*/  LDGSTS.E [R248+0x64e80], desc[UR18][R24.64], P4 ;  /* 0x64e8000018f87fae */ /* 0x000fe2000a121852 */
[----:B------:R-:W-:-:S03]  /*2cdd0*/  IMAD.WIDE R168, R13, 0x4, R168 ;  /* 0x000000040da87825 */ /* 0x000fc600078e02a8 */
[----:B------:R-:W-:Y:S04]  /*2cde0*/  LDGSTS.E [R248+0x65280], desc[UR18][R40.64], P4 ;  /* 0x6528000028f87fae */ /* 0x000fe8000a121852 */
[----:B-1----:R-:W4:Y:S01]  /*2cdf0*/  LDL.LU.64 R226, [R1+0x380] ;  /* 0x0003800001e27983 */ /* 0x002f220000300a00 */
[----:B------:R-:W-:-:S03]  /*2ce00*/  IMAD.WIDE R184, R13, 0x4, R184 ;  /* 0x000000040db87825 */ /* 0x000fc600078e02b8 */
[----:B------:R-:W-:Y:S01]  /*2ce10*/  LDGSTS.E [R248+0x65680], desc[UR18][R56.64], P4 ;  /* 0x6568000038f87fae */ /* 0x000fe2000a121852 */
[----:B------:R-:W-:-:S03]  /*2ce20*/  IMAD.WIDE R200, R13, 0x4, R200 ;  /* 0x000000040dc87825 */ /* 0x000fc600078e02c8 */
[----:B------:R-:W-:Y:S01]  /*2ce30*/  LDGSTS.E [R248+0x65a80], desc[UR18][R72.64], P4 ;  /* 0x65a8000048f87fae */ /* 0x000fe2000a121852 */
[----:B------:R-:W-:-:S03]  /*2ce40*/  IMAD.WIDE R216, R13, 0x4, R216 ;  /* 0x000000040dd87825 */ /* 0x000fc600078e02d8 */
        /* <DEDUP_REMOVED lines=11> */
[----:B------:R-:W-:Y:S04]  /*2cf00*/  LDGSTS.E [R249+0x60b00], desc[UR18][R198.64], P4 ;  /* 0x60b00000c6f97fae */ /* 0x000fe8000a121852 */
[----:B------:R1:W-:Y:S04]  /*2cf10*/  LDGSTS.E [R249+0x60f00], desc[UR18][R22.64], P4 ;  /* 0x60f0000016f97fae */ /* 0x0003e8000a121852 */
[----:B------:R-:W-:Y:S04]  /*2cf20*/  STL.64 [R1+0x1110], R152 ;  /* 0x0011109801007387 */ /* 0x000fe80000100a00 */
[----:B------:R2:W-:Y:S04]  /*2cf30*/  STL.64 [R1+0x1118], R168 ;  /* 0x001118a801007387 */ /* 0x0005e80000100a00 */
[----:B------:R-:W-:Y:S04]  /*2cf40*/  STL.64 [R1+0x1120], R184 ;  /* 0x001120b801007387 */ /* 0x000fe80000100a00 */
[----:B------:R-:W-:Y:S04]  /*2cf50*/  STL.64 [R1+0x1128], R200 ;  /* 0x001128c801007387 */ /* 0x000fe80000100a00 */
[----:B------:R-:W-:Y:S04]  /*2cf60*/  STL.64 [R1+0x1130], R216 ;  /* 0x001130d801007387 */ /* 0x000fe80000100a00 */
[----:B------:R-:W3:Y:S04]  /*2cf70*/  LDL.LU.64 R10, [R1+0x1178] ;  /* 0x00117800010a7983 */ /* 0x000ee80000300a00 */
[----:B------:R-:W-:Y:S04]  /*2cf80*/  STL.64 [R1+0x1138], R198 ;  /* 0x001138c601007387 */ /* 0x000fe80000100a00 */
[----:B------:R1:W-:Y:S04]  /*2cf90*/  STL.64 [R1+0x1140], R22 ;  /* 0x0011401601007387 */ /* 0x0003e80000100a00 */
        /* <DEDUP_REMOVED lines=13> */
[----:B------:R-:W-:Y:S01]  /*2d070*/  LDGSTS.E [R249+0x64300], desc[UR18][R6.64], P4 ;  /* 0x6430000006f97fae */ /* 0x000fe2000a121852 */
[----:B------:R-:W-:-:S03]  /*2d080*/  IMAD.WIDE R224, R13, 0x4, R224 ;  /* 0x000000040de07825 */ /* 0x000fc600078e02e0 */
[----:B------:R-:W-:Y:S04]  /*2d090*/  LDGSTS.E [R249+0x64700], desc[UR18][R240.64], P4 ;  /* 0x64700000f0f97fae */ /* 0x000fe8000a121852 */
[----:B------:R-:W-:Y:S04]  /*2d0a0*/  LDGSTS.E [R249+0x64b00], desc[UR18][R224.64], P4 ;  /* 0x64b00000e0f97fae */ /* 0x000fe8000a121852 */
[----:B------:R-:W3:Y:S04]  /*2d0b0*/  LDL.LU.64 R6, [R1+0x1168] ;  /* 0x0011680001067983 */ /* 0x000ee80000300a00 */
[----:B------:R-:W4:Y:S04]  /*2d0c0*/  LDL.64 R236, [R1+0x1e8] ;  /* 0x0001e80001ec7983 */ /* 0x000f280000100a00 */
[----:B--2---:R-:W2:Y:S04]  /*2d0d0*/  LDL.LU.64 R168, [R1+0x498] ;  /* 0x0004980001a87983 */ /* 0x004ea80000300a00 */
[----:B------:R-:W3:Y:S04]  /*2d0e0*/  LDL.LU.64 R20, [R1+0x458] ;  /* 0x0004580001147983 */ /* 0x000ee80000300a00 */
        /* <DEDUP_REMOVED lines=15> */
[----:B------:R-:W-:Y:S01]  /*2d1e0*/  LDGSTS.E [R249+0x64f00], desc[UR18][R26.64], P4 ;  /* 0x64f000001af97fae */ /* 0x000fe2000a121852 */
[----:B------:R-:W-:-:S03]  /*2d1f0*/  IMAD.WIDE R170, R13, 0x4, R170 ;  /* 0x000000040daa7825 */ /* 0x000fc600078e02aa */
[----:B------:R-:W-:Y:S01]  /*2d200*/  LDGSTS.E [R249+0x65300], desc[UR18][R42.64], P4 ;  /* 0x653000002af97fae */ /* 0x000fe2000a121852 */
        /* <DEDUP_REMOVED lines=33> */
[----:B------:R-:W-:Y:S04]  /*2d420*/  LDGSTS.E [R250+0x64780], desc[UR18][R238.64], P4 ;  /* 0x64780000eefa7fae */ /* 0x000fe8000a121852 */
[----:B------:R-:W-:Y:S04]  /*2d430*/  LDGSTS.E [R250+0x64b80], desc[UR18][R222.64], P4 ;  /* 0x64b80000defa7fae */ /* 0x000fe8000a121852 */
[----:B------:R-:W2:Y:S04]  /*2d440*/  LDL.LU.64 R4, [R1+0x1160] ;  /* 0x0011600001047983 */ /* 0x000ea80000300a00 */
[----:B------:R-:W3:Y:S04]  /*2d450*/  LDL.64 R194, [R1+0x218] ;  /* 0x0002180001c27983 */ /* 0x000ee80000100a00 */
        /* <DEDUP_REMOVED lines=17> */
[----:B------:R-:W0:Y:S01]  /*2d570*/  LDGDEPBAR ;  /* 0x00000000000079af */ /* 0x000e220000000000 */
[----:B------:R-:W-:Y:S06]  /*2d580*/  BAR.SYNC.DEFER_BLOCKING 0x0 ;  /* 0x0000000000007b1d */ /* 0x000fec0000010000 */
[----:B------:R-:W4:Y:S04]  /*2d590*/  LDL.64 R208, [R1+0xbb0] ;  /* 0x000bb00001d07983 */ /* 0x000f280000100a00 */
[----:B------:R-:W4:Y:S04]  /*2d5a0*/  LDL.64 R230, [R1+0xbb8] ;  /* 0x000bb80001e67983 */ /* 0x000f280000100a00 */
[----:B------:R-:W4:Y:S01]  /*2d5b0*/  LDL.64 R246, [R1+0xc30] ;  /* 0x000c300001f67983 */ /* 0x000f220000100a00 */
[----:B------:R-:W1:Y:S01]  /*2d5c0*/  S2R R179, SR_TID.X ;  /* 0x0000000000b37919 */ /* 0x000e620000002100 */
[----:B------:R-:W1:Y:S02]  /*2d5d0*/  S2R R252, SR_TID.X ;  /* 0x0000000000fc7919 */ /* 0x000e640000002100 */
[----:B------:R-:W-:Y:S01]  /*2d5e0*/  @!PT LDS RZ, [RZ] ;  /* 0x00000000fffff984 */ /* 0x000fe20000000800 */
[----:B------:R-:W-:Y:S01]  /*2d5f0*/  @!PT LDS RZ, [RZ] ;  /* 0x00000000fffff984 */ /* 0x000fe20000000800 */
[----:B------:R-:W-:Y:S01]  /*2d600*/  @!PT LDS RZ, [RZ] ;  /* 0x00000000fffff984 */ /* 0x000fe20000000800 */
[----:B--2---:R-:W-:Y:S04]  /*2d610*/  LDGSTS.E [R5+-0x20000], desc[UR18][R236.64], P2 ;  /* 0xe0000000ec057fae */ /* 0x004fe80009121852 */
[----:B---3--:R-:W-:Y:S04]  /*2d620*/  LDGSTS.E [R5+-0x1fff8], desc[UR18][R194.64], P3 ;  /* 0xe0008000c2057fae */ /* 0x008fe80009921852 */
[----:B------:R-:W2:Y:S04]  /*2d630*/  LDL.64 R236, [R1+0xc40] ;  /* 0x000c400001ec7983 */ /* 0x000ea80000100a00 */
[----:B------:R-:W3:Y:S01]  /*2d640*/  LDL.64 R194, [R1+0xcb0] ;  /* 0x000cb00001c27983 */ /* 0x000ee20000100a00 */
[----:B-1----:R-:W-:-:S02]  /*2d650*/  SHF.R.U32.HI R178, RZ, 0x6, R179 ;  /* 0x00000006ffb27819 */ /* 0x002fc400000116b3 */
[----:B------:R-:W-:Y:S02]  /*2d660*/  SHF.R.U32.HI R179, RZ, 0x6, R179 ;  /* 0x00000006ffb37819 */ /* 0x000fe400000116b3 */
[----:B------:R-:W-:Y:S02]  /*2d670*/  SHF.R.U32.HI R12, RZ, 0x6, R252 ;  /* 0x00000006ff0c7819 */ /* 0x000fe400000116fc */
[----:B------:R-:W-:Y:S02]  /*2d680*/  SGXT.U32 R179, R179, 0x1 ;  /* 0x00000001b3b3781a */ /* 0x000fe40000000000 */
[----:B------:R-:W-:Y:S02]  /*2d690*/  SGXT.U32 R12, R12, 0x1 ;  /* 0x000000010c0c781a */ /* 0x000fe40000000000 */
[----:B------:R-:W-:Y:S02]  /*2d6a0*/  LOP3.LUT R179, R179, 0x4, RZ, 0xfc, !PT ;  /* 0x00000004b3b37812 */ /* 0x000fe400078efcff */
[----:B------:R-:W-:-:S02]  /*2d6b0*/  LOP3.LUT R12, R12, 0x22, RZ, 0xfc, !PT ;  /* 0x000000220c0c7812 */ /* 0x000fc400078efcff */
[----:B------:R-:W-:Y:S02]  /*2d6c0*/  ISETP.GE.AND P3, PT, R179, UR4, PT ;  /* 0x00000004b3007c0c */ /* 0x000fe4000bf66270 */
[----:B------:R-:W-:Y:S01]  /*2d6d0*/  ISETP.GE.AND P6, PT, R12, UR4, PT ;  /* 0x000000040c007c0c */ /* 0x000fe2000bfc6270 */
[----:B------:R-:W1:Y:S01]  /*2d6e0*/  S2R R179, SR_TID.X ;  /* 0x0000000000b37919 */ /* 0x000e620000002100 */
[----:B------:R-:W-:-:S04]  /*2d6f0*/  SHF.R.U32.HI R12, RZ, 0x6, R252 ;  /* 0x00000006ff0c7819 */ /* 0x000fc800000116fc */
[----:B------:R-:W-:-:S04]  /*2d700*/  SGXT.U32 R12, R12, 0x1 ;  /* 0x000000010c0c781a */ /* 0x000fc80000000000 */
[----:B------:R-:W-:-:S04]  /*2d710*/  LOP3.LUT R12, R12, 0x40, RZ, 0xfc, !PT ;  /* 0x000000400c0c7812 */ /* 0x000fc800078efcff */
[----:B------:R-:W-:Y:S02]  /*2d720*/  ISETP.GE.AND P1, PT, R12, UR4, PT ;  /* 0x000000040c007c0c */ /* 0x000fe4000bf26270 */
[--C-:B------:R-:W-:Y:S02]  /*2d730*/  SHF.R.U32.HI R12, RZ, 0x6, R252.reuse ;  /* 0x00000006ff0c7819 */ /* 0x100fe400000116fc */
[----:B------:R-:W-:Y:S02]  /*2d740*/  SHF.R.U32.HI R252, RZ, 0x6, R252 ;  /* 0x00000006fffc7819 */ /* 0x000fe400000116fc */
[----:B------:R-:W-:Y:S02]  /*2d750*/  SGXT.U32 R12, R12, 0x1 ;  /* 0x000000010c0c781a */ /* 0x000fe40000000000 */
[----:B------:R-:W-:Y:S02]  /*2d760*/  SGXT.U32 R178, R178, 0x1 ;  /* 0x00000001b2b2781a */ /* 0x000fe40000000000 */
[----:B------:R-:W-:-:S02]  /*2d770*/  LOP3.LUT R12, R12, 0x42, RZ, 0xfc, !PT ;  /* 0x000000420c0c7812 */ /* 0x000fc400078efcff */
[----:B------:R-:W-:Y:S02]  /*2d780*/  SGXT.U32 R252, R252, 0x1 ;  /* 0x00000001fcfc781a */ /* 0x000fe40000000000 */
[----:B------:R-:W-:Y:S02]  /*2d790*/  SEL R251, RZ, 0x4, P6 ;  /* 0x00000004fffb7807 */ /* 0x000fe40003000000 */
[----:B------:R-:W-:Y:S02]  /*2d7a0*/  ISETP.GE.AND P6, PT, R12, UR4, PT ;  /* 0x000000040c007c0c */ /* 0x000fe4000bfc6270 */
[----:B------:R-:W-:Y:S02]  /*2d7b0*/  SEL R12, RZ, 0x4, P1 ;  /* 0x00000004ff0c7807 */ /* 0x000fe40000800000 */
[----:B------:R-:W-:Y:S02]  /*2d7c0*/  LOP3.LUT R178, R178, 0x62, RZ, 0xfc, !PT ;  /* 0x00000062b2b27812 */ /* 0x000fe400078efcff */
[----:B------:R-:W-:-:S02]  /*2d7d0*/  LOP3.LUT R252, R252, 0x60, RZ, 0xfc, !PT ;  /* 0x00000060fcfc7812 */ /* 0x000fc400078efcff */
[----:B------:R-:W-:Y:S01]  /*2d7e0*/  SEL R12, R12, RZ, P0 ;  /* 0x000000ff0c0c7207 */ /* 0x000fe20000000000 */
[----:B----4-:R-:W-:Y:S01]  /*2d7f0*/  LDGSTS.E [R5+-0x1e000], desc[UR18][R208.64], P5 ;  /* 0xe2000000d0057fae */ /* 0x010fe2000a921852 */
[----:B------:R-:W-:Y:S02]  /*2d800*/  ISETP.GE.AND P2, PT, R178, UR4, PT ;  /* 0x00000004b2007c0c */ /* 0x000fe4000bf46270 */
[----:B------:R-:W-:Y:S02]  /*2d810*/  ISETP.GE.AND P1, PT, R252, UR4, PT ;  /* 0x00000004fc007c0c */ /* 0x000fe4000bf26270 */
[--C-:B-1----:R-:W-:Y:S02]  /*2d820*/  SHF.R.U32.HI R178, RZ, 0x6, R179.reuse ;  /* 0x00000006ffb27819 */ /* 0x102fe400000116b3 */
[----:B------:R-:W-:Y:S02]  /*2d830*/  SHF.R.U32.HI R179, RZ, 0x6, R179 ;  /* 0x00000006ffb37819 */ /* 0x000fe400000116b3 */
[----:B------:R-:W-:-:S02]  /*2d840*/  SEL R252, RZ, 0x4, P6 ;  /* 0x00000004fffc7807 */ /* 0x000fc40003000000 */
[----:B------:R-:W-:Y:S01]  /*2d850*/  ISETP.NE.U32.AND P6, PT, R12, RZ, PT ;  /* 0x000000ff0c00720c */ /* 0x000fe20003fc5070 */
[----:B------:R-:W4:Y:S01]  /*2d860*/  LDL.64 R208, [R1+0x248] ;  /* 0x0002480001d07983 */ /* 0x000f220000100a00 */
[----:B------:R-:W-:Y:S02]  /*2d870*/  SEL R12, RZ, 0x4, P1 ;  /* 0x00000004ff0c7807 */ /* 0x000fe40000800000 */
[----:B------:R-:W-:Y:S02]  /*2d880*/  SEL R251, R251, RZ, P0 ;  /* 0x000000fffbfb7207 */ /* 0x000fe40000000000 */
[----:B------:R-:W-:Y:S02]  /*2d890*/  SGXT.U32 R179, R179, 0x1 ;  /* 0x00000001b3b3781a */ /* 0x000fe40000000000 */
[----:B------:R-:W-:Y:S02]  /*2d8a0*/  SEL R12, R12, RZ, P0 ;  /* 0x000000ff0c0c7207 */ /* 0x000fe40000000000 */
[----:B------:R-:W-:-:S02]  /*2d8b0*/  ISETP.NE.U32.AND P4, PT, R251, RZ, PT ;  /* 0x000000fffb00720c */ /* 0x000fc40003f85070 */
[----:B------:R-:W-:Y:S02]  /*2d8c0*/  LOP3.LUT R179, R179, 0x24, RZ, 0xfc, !PT ;  /* 0x00000024b3b37812 */ /* 0x000fe400078efcff */
[----:B------:R-:W-:Y:S02]  /*2d8d0*/  SEL R251, R252, RZ, P0 ;  /* 0x000000fffcfb7207 */ /* 0x000fe40000000000 */
[----:B------:R-:W-:Y:S02]  /*2d8e0*/  SEL R252, RZ, 0x4, P2 ;  /* 0x00000004fffc7807 */ /* 0x000fe40001000000 */
[----:B------:R-:W-:Y:S02]  /*2d8f0*/  ISETP.NE.U32.AND P2, PT, R12, RZ, PT ;  /* 0x000000ff0c00720c */ /* 0x000fe40003f45070 */
[----:B------:R-:W-:Y:S02]  /*2d900*/  SEL R12, RZ, 0x4, P3 ;  /* 0x00000004ff0c7807 */ /* 0x000fe40001800000 */
[----:B------:R-:W-:Y:S01]  /*2d910*/  ISETP.GE.AND P3, PT, R179, UR4, PT ;  /* 0x00000004b3007c0c */ /* 0x000fe2000bf66270 */
[----:B------:R-:W-:Y:S01]  /*2d920*/  LDGSTS.E [R5+-0x1dff8], desc[UR18][R230.64], P4 ;  /* 0xe2008000e6057fae */ /* 0x000fe2000a121852 */
[----:B------:R-:W1:Y:S01]  /*2d930*/  S2R R179, SR_TID.X ;  /* 0x0000000000b37919 */ /* 0x000e620000002100 */
[----:B------:R-:W-:-:S02]  /*2d940*/  SGXT.U32 R178, R178, 0x1 ;  /* 0x00000001b2b2781a */ /* 0x000fc40000000000 */
[----:B------:R-:W-:Y:S01]  /*2d950*/  SEL R252, R252, RZ, P0 ;  /* 0x000000fffcfc7207 */ /* 0x000fe20000000000 */
[----:B------:R3:W-:Y:S01]  /*2d960*/  LDGSTS.E [R5+-0x1c000], desc[UR18][R246.64], P6 ;  /* 0xe4000000f6057fae */ /* 0x0007e2000b121852 */
[----:B------:R-:W-:Y:S02]  /*2d970*/  LOP3.LUT R178, R178, 0x6, RZ, 0xfc, !PT ;  /* 0x00000006b2b27812 */ /* 0x000fe400078efcff */
[----:B------:R-:W-:Y:S01]  /*2d980*/  ISETP.NE.U32.AND P1, PT, R251, RZ, PT ;  /* 0x000000fffb00720c */ /* 0x000fe20003f25070 */
[----:B------:R-:W4:Y:S01]  /*2d990*/  LDL.64 R230, [R1+0xbc0] ;  /* 0x000bc00001e67983 */ /* 0x000f220000100a00 */
[----:B------:R-:W-:-:S04]  /*2d9a0*/  ISETP.GE.AND P5, PT, R178, UR4, PT ;  /* 0x00000004b2007c0c */ /* 0x000fc8000bfa6270 */
[----:B------:R-:W-:Y:S02]  /*2d9b0*/  SEL R22, RZ, 0x4, P5 ;  /* 0x00000004ff167807 */ /* 0x000fe40002800000 */
[----:B------:R-:W-:Y:S02]  /*2d9c0*/  ISETP.NE.U32.AND P5, PT, R252, RZ, PT ;  /* 0x000000fffc00720c */ /* 0x000fe40003fa5070 */
[----:B-1----:R-:W-:-:S04]  /*2d9d0*/  SHF.R.U32.HI R179, RZ, 0x6, R179 ;  /* 0x00000006ffb37819 */ /* 0x002fc800000116b3 */
[----:B------:R-:W-:-:S04]  /*2d9e0*/  SGXT.U32 R179, R179, 0x1 ;  /* 0x00000001b3b3781a */ /* 0x000fc80000000000 */
[----:B------:R-:W-:-:S04]  /*2d9f0*/  LOP3.LUT R179, R179, 0x26, RZ, 0xfc, !PT ;  /* 0x00000026b3b37812 */ /* 0x000fc800078efcff */
[----:B------:R-:W-:Y:S02]  /*2da00*/  ISETP.GE.AND P4, PT, R179, UR4, PT ;  /* 0x00000004b3007c0c */ /* 0x000fe4000bf86270 */
[----:B------:R-:W4:Y:S04]  /*2da10*/  LDL.64 R178, [R1+0x278] ;  /* 0x0002780001b27983 */ /* 0x000f280000100a00 */
[----:B--2---:R-:W-:Y:S04]  /*2da20*/  LDGSTS.E [R5+-0x1bff8], desc[UR18][R236.64], P1 ;  /* 0xe4008000ec057fae */ /* 0x004fe80008921852 */
[----:B---3--:R-:W-:Y:S04]  /*2da30*/  LDGSTS.E [R5+-0x1a000], desc[UR18][R194.64], P2 ;  /* 0xe6000000c2057fae */ /* 0x008fe80009121852 */
[----:B------:R1:W-:Y:S04]  /*2da40*/  LDGSTS.E [R5+-0x19ff8], desc[UR18][R6.64], P5 ;  /* 0xe600800006057fae */ /* 0x0003e8000a921852 */
[----:B------:R-:W4:Y:S04]  /*2da50*/  LDL.LU.64 R6, [R1+0x1158] ;  /* 0x0011580001067983 */ /* 0x000f280000300a00 */
[----:B------:R-:W2:Y:S01]  /*2da60*/  LDL.64 R194, [R1+0xbc8] ;  /* 0x000bc80001c27983 */ /* 0x000ea20000100a00 */
[----:B------:R-:W3:Y:S01]  /*2da70*/  S2R R247, SR_TID.X ;  /* 0x0000000000f77919 */ /* 0x000ee20000002100 */
[----:B------:R-:W-:-:S02]  /*2da80*/  SEL R251, R12, RZ, P0 ;  /* 0x000000ff0cfb7207 */ /* 0x000fc40000000000 */
[----:B------:R-:W2:Y:S01]  /*2da90*/  LDL.64 R236, [R1+0xc48] ;  /* 0x000c480001ec7983 */ /* 0x000ea20000100a00 */
[----:B------:R-:W-:-:S03]  /*2daa0*/  SEL R252, R22, RZ, P0 ;  /* 0x000000ff16fc7207 */ /* 0x000fc60000000000 */
[----:B------:R-:W2:Y:S01]  /*2dab0*/  LDL.64 R152, [R1+0xcc8] ;  /* 0x000cc80001987983 */ /* 0x000ea20000100a00 */
[--C-:B---3--:R-:W-:Y:S02]  /*2dac0*/  SHF.R.U32.HI R246, RZ, 0x6, R247.reuse ;  /* 0x00000006fff67819 */ /* 0x108fe400000116f7 */
[----:B------:R-:W-:-:S04]  /*2dad0*/  SHF.R.U32.HI R247, RZ, 0x6, R247 ;  /* 0x00000006fff77819 */ /* 0x000fc800000116f7 */
[----:B------:R-:W-:-:S04]  /*2dae0*/  SGXT.U32 R247, R247, 0x1 ;  /* 0x00000001f7f7781a */ /* 0x000fc80000000000 */
[----:B------:R-:W-:-:S04]  /*2daf0*/  LOP3.LUT R247, R247, 0x46, RZ, 0xfc, !PT ;  /* 0x00000046f7f77812 */ /* 0x000fc800078efcff */
[----:B------:R-:W-:Y:S02]  /*2db00*/  ISETP.GE.AND P2, PT, R247, UR4, PT ;  /* 0x00000004f7007c0c */ /* 0x000fe4000bf46270 */
[----:B------:R-:W3:Y:S01]  /*2db10*/  S2R R247, SR_TID.X ;  /* 0x0000000000f77919 */ /* 0x000ee20000002100 */
[----:B------:R-:W-:Y:S02]  /*2db20*/  SGXT.U32 R246, R246, 0x1 ;  /* 0x00000001f6f6781a */ /* 0x000fe40000000000 */
[----:B------:R-:W-:Y:S02]  /*2db30*/  SEL R12, RZ, 0x4, P3 ;  /* 0x00000004ff0c7807 */ /* 0x000fe40001800000 */
[----:B------:R-:W-:Y:S02]  /*2db40*/  LOP3.LUT R246, R246, 0x44, RZ, 0xfc, !PT ;  /* 0x00000044f6f67812 */ /* 0x000fe400078efcff */
[----:B------:R-:W-:Y:S02]  /*2db50*/  ISETP.NE.U32.AND P3, PT, R251, RZ, PT ;  /* 0x000000fffb00720c */ /* 0x000fe40003f65070 */
[----:B------:R-:W-:-:S02]  /*2db60*/  SEL R251, R12, RZ, P0 ;  /* 0x000000ff0cfb7207 */ /* 0x000fc40000000000 */
[----:B------:R-:W-:Y:S02]  /*2db70*/  SEL R12, RZ, 0x4, P4 ;  /* 0x00000004ff0c7807 */ /* 0x000fe40002000000 */
[----:B------:R-:W-:Y:S02]  /*2db80*/  ISETP.GE.AND P4, PT, R246, UR4, PT ;  /* 0x00000004f6007c0c */ /* 0x000fe4000bf86270 */
[----:B-1----:R-:W-:Y:S02]  /*2db90*/  SEL R5, RZ, 0x4, P2 ;  /* 0x00000004ff057807 */ /* 0x002fe40001000000 */
[--C-:B---3--:R-:W-:Y:S02]  /*2dba0*/  SHF.R.U32.HI R246, RZ, 0x6, R247.reuse ;  /* 0x00000006fff67819 */ /* 0x108fe400000116f7 */
[----:B------:R-:W-:-:S04]  /*2dbb0*/  SHF.R.U32.HI R247, RZ, 0x6, R247 ;  /* 0x00000006fff77819 */ /* 0x000fc800000116f7 */
[----:B------:R-:W-:-:S04]  /*2dbc0*/  SGXT.U32 R247, R247, 0x1 ;  /* 0x00000001f7f7781a */ /* 0x000fc80000000000 */
[----:B------:R-:W-:-:S04]  /*2dbd0*/  LOP3.LUT R247, R247, 0x66, RZ, 0xfc, !PT ;  /* 0x00000066f7f77812 */ /* 0x000fc800078efcff */
[----:B------:R-:W-:Y:S02]  /*2dbe0*/  ISETP.GE.AND P2, PT, R247, UR4, PT ;  /* 0x00000004f7007c0c */ /* 0x000fe4000bf46270 */
[----:B------:R-:W1:Y:S01]  /*2dbf0*/  S2R R247, SR_TID.X ;  /* 0x0000000000f77919 */ /* 0x000e620000002100 */
[----:B------:R-:W-:Y:S02]  /*2dc00*/  ISETP.NE.U32.AND P1, PT, R251, RZ, PT ;  /* 0x000000fffb00720c */ /* 0x000fe40003f25070 */
[----:B------:R-:W-:Y:S02]  /*2dc10*/  SEL R251, R12, RZ, P0 ;  /* 0x000000ff0cfb7207 */ /* 0x000fe40000000000 */
[----:B------:R-:W-:Y:S02]  /*2dc20*/  ISETP.NE.U32.AND P6, PT, R252, RZ, PT ;  /* 0x000000fffc00720c */ /* 0x000fe40003fc5070 */
[----:B------:R-:W-:Y:S02]  /*2dc30*/  SEL R12, RZ, 0x4, P4 ;  /* 0x00000004ff0c7807 */ /* 0x000fe40002000000 */
[----:B------:R-:W-:-:S02]  /*2dc40*/  ISETP.NE.U32.AND P4, PT, R251, RZ, PT ;  /* 0x000000fffb00720c */ /* 0x000fc40003f85070 */
[----:B------:R-:W-:-:S04]  /*2dc50*/  SGXT.U32 R246, R246, 0x1 ;  /* 0x00000001f6f6781a */ /* 0x000fc80000000000 */
[----:B------:R-:W-:-:S04]  /*2dc60*/  LOP3.LUT R246, R246, 0x64, RZ, 0xfc, !PT ;  /* 0x00000064f6f67812 */ /* 0x000fc800078efcff */
[----:B------:R-:W-:Y:S02]  /*2dc70*/  ISETP.GE.AND P5, PT, R246, UR4, PT ;  /* 0x00000004f6007c0c */ /* 0x000fe4000bfa6270 */
[----:B-1----:R-:W-:-:S04]  /*2dc80*/  SHF.R.U32.HI R247, RZ, 0x6, R247 ;  /* 0x00000006fff77819 */ /* 0x002fc800000116f7 */
[----:B------:R-:W-:-:S04]  /*2dc90*/  SGXT.U32 R247, R247, 0x1 ;  /* 0x00000001f7f7781a */ /* 0x000fc80000000000 */
[----:B------:R-:W-:Y:S01]  /*2dca0*/  LOP3.LUT R247, R247, 0x8, RZ, 0xfc, !PT ;  /* 0x00000008f7f77812 */ /* 0x000fe200078efcff */
[----:B----4-:R-:W-:Y:S04]  /*2dcb0*/  LDGSTS.E [R6+-0x20000], desc[UR18][R208.64], P3 ;  /* 0xe0000000d0067fae */ /* 0x010fe80009921852 */
[----:B------:R-:W3:Y:S01]  /*2dcc0*/  LDL.64 R208, [R1+0xc50] ;  /* 0x000c500001d07983 */ /* 0x000ee20000100a00 */
[----:B------:R-:W-:-:S03]  /*2dcd0*/  ISETP.GE.AND P3, PT, R247, UR4, PT ;  /* 0x00000004f7007c0c */ /* 0x000fc6000bf66270 */
[----:B------:R-:W4:Y:S04]  /*2dce0*/  LDL.64 R246, [R1+0xcc0] ;  /* 0x000cc00001f67983 */ /* 0x000f280000100a00 */
[----:B------:R1:W-:Y:S04]  /*2dcf0*/  LDGSTS.E [R6+-0x1fff8], desc[UR18][R178.64], P6 ;  /* 0xe0008000b2067fae */ /* 0x0003e8000b121852 */
[----:B------:R-:W-:Y:S04]  /*2dd00*/  LDGSTS.E [R6+-0x1e000], desc[UR18][R230.64], P1 ;  /* 0xe2000000e6067fae */ /* 0x000fe80008921852 */
[----:B--2---:R-:W-:Y:S04]  /*2dd10*/  LDGSTS.E [R6+-0x1dff8], desc[UR18][R194.64], P4 ;  /* 0xe2008000c2067fae */ /* 0x004fe8000a121852 */
[----:B------:R-:W2:Y:S04]  /*2dd20*/  LDL.64 R230, [R1+0x2a8] ;  /* 0x0002a80001e67983 */ /* 0x000ea80000100a00 */
[----:B------:R-:W2:Y:S01]  /*2dd30*/  LDL.64 R194, [R1+0x2d8] ;  /* 0x0002d80001c27983 */ /* 0x000ea20000100a00 */
[----:B-1----:R-:W1:Y:S02]  /*2dd40*/  S2R R179, SR_TID.X ;  /* 0x0000000000b37919 */ /* 0x002e640000002100 */
[----:B-1----:R-:W-:-:S02]  /*2dd50*/  SHF.R.U32.HI R178, RZ, 0x6, R179 ;  /* 0x00000006ffb27819 */ /* 0x002fc400000116b3 */
[----:B------:R-:W-:-:S04]  /*2dd60*/  SHF.R.U32.HI R179, RZ, 0x6, R179 ;  /* 0x00000006ffb37819 */ /* 0x000fc800000116b3 */
[----:B------:R-:W-:-:S04]  /*2dd70*/  SGXT.U32 R179, R179, 0x1 ;  /* 0x00000001b3b3781a */ /* 0x000fc80000000000 */
[----:B------:R-:W-:-:S04]  /*2dd80*/  LOP3.LUT R179, R179, 0x28, RZ, 0xfc, !PT ;  /* 0x00000028b3b37812 */ /* 0x000fc800078efcff */
[----:B------:R-:W-:Y:S02]  /*2dd90*/  ISETP.GE.AND P4, PT, R179, UR4, PT ;  /* 0x00000004b3007c0c */ /* 0x000fe4000bf86270 */
[----:B------:R-:W1:Y:S01]  /*2dda0*/  S2R R179, SR_TID.X ;  /* 0x0000000000b37919 */ /* 0x000e620000002100 */
[----:B------:R-:W-:Y:S02]  /*2ddb0*/  SEL R251, R12, RZ, P0 ;  /* 0x000000ff0cfb7207 */ /* 0x000fe40000000000 */
[----:B------:R-:W-:Y:S02]  /*2ddc0*/  SGXT.U32 R178, R178, 0x1 ;  /* 0x00000001b2b2781a */ /* 0x000fe40000000000 */
[----:B------:R-:W-:Y:S02]  /*2ddd0*/  SEL R12, R5, RZ, P0 ;  /* 0x000000ff050c7207 */ /* 0x000fe40000000000 */
[----:B------:R-:W-:Y:S02]  /*2dde0*/  SEL R5, RZ, 0x4, P2 ;  /* 0x00000004ff057807 */ /* 0x000fe40001000000 */
[----:B------:R-:W-:-:S02]  /*2ddf0*/  LOP3.LUT R178, R178, 0xa, RZ, 0xfc, !PT ;  /* 0x0000000ab2b27812 */ /* 0x000fc400078efcff */
[----:B------:R-:W-:Y:S02]  /*2de00*/  ISETP.NE.U32.AND P2, PT, R12, RZ, PT ;  /* 0x000000ff0c00720c */ /* 0x000fe40003f45070 */
[----:B------:R-:W-:Y:S02]  /*2de10*/  SEL R12, R5, RZ, P0 ;  /* 0x000000ff050c7207 */ /* 0x000fe40000000000 */
[----:B------:R-:W-:Y:S02]  /*2de20*/  SEL R5, RZ, 0x4, P3 ;  /* 0x00000004ff057807 */ /* 0x000fe40001800000 */
[----:B------:R-:W-:Y:S02]  /*2de30*/  ISETP.GE.AND P3, PT, R178, UR4, PT ;  /* 0x00000004b2007c0c */ /* 0x000fe4000bf66270 */
[----:B------:R-:W-:Y:S02]  /*2de40*/  SEL R252, RZ, 0x4, P5 ;  /* 0x00000004fffc7807 */ /* 0x000fe40002800000 */
[----:B------:R-:W-:-:S02]  /*2de50*/  ISETP.NE.U32.AND P5, PT, R251, RZ, PT ;  /* 0x000000fffb00720c */ /* 0x000fc40003fa5070 */
[----:B------:R-:W-:Y:S02]  /*2de60*/  SEL R251, R252, RZ, P0 ;  /* 0x000000fffcfb7207 */ /* 0x000fe40000000000 */
[--C-:B-1----:R-:W-:Y:S02]  /*2de70*/  SHF.R.U32.HI R178, RZ, 0x6, R179.reuse ;  /* 0x00000006ffb27819 */ /* 0x102fe400000116b3 */
[----:B------:R-:W-:-:S07]  /*2de80*/  SHF.R.U32.HI R179, RZ, 0x6, R179 ;  /* 0x00000006ffb37819 */ /* 0x000fce00000116b3 */
[----:B------:R-:W-:Y:S01]  /*2de90*/  LDGSTS.E [R6+-0x1c000], desc[UR18][R236.64], P5 ;  /* 0xe4000000ec067fae */ /* 0x000fe2000a921852 */
[----:B------:R-:W-:Y:S02]  /*2dea0*/  SGXT.U32 R179, R179, 0x1 ;  /* 0x00000001b3b3781a */ /* 0x000fe40000000000 */
[----:B------:R-:W-:Y:S02]  /*2deb0*/  SEL R5, R5, RZ, P0 ;  /* 0x000000ff05057207 */ /* 0x000fe40000000000 */
[----:B------:R-:W-:Y:S02]  /*2dec0*/  LOP3.LUT R179, R179, 0x48, RZ, 0xfc, !PT ;  /* 0x00000048b3b37812 */ /* 0x000fe400078efcff */
[----:B------:R-:W-:Y:S02]  /*2ded0*/  ISETP.NE.U32.AND P6, PT, R251, RZ, PT ;  /* 0x000000fffb00720c */ /* 0x000fe40003fc5070 */
[----:B------:R-:W-:Y:S01]  /*2dee0*/  SEL R251, RZ, 0x4, P3 ;  /* 0x00000004fffb7807 */ /* 0x000fe20001800000 */
[----:B------:R-:W2:Y:S01]  /*2def0*/  LDL.64 R236, [R1+0xbd0] ;  /* 0x000bd00001ec7983 */ /* 0x000ea20000100a00 */
[----:B------:R-:W-:-:S02]  /*2df00*/  ISETP.NE.U32.AND P3, PT, R5, RZ, PT ;  /* 0x000000ff0500720c */ /* 0x000fc40003f65070 */
[----:B------:R-:W-:Y:S02]  /*2df10*/  SEL R5, RZ, 0x4, P4 ;  /* 0x00000004ff057807 */ /* 0x000fe40002000000 */
[----:B------:R-:W-:Y:S02]  /*2df20*/  ISETP.GE.AND P4, PT, R179, UR4, PT ;  /* 0x00000004b3007c0c */ /* 0x000fe4000bf86270 */
[----:B------:R-:W1:Y:S01]  /*2df30*/  S2R R179, SR_TID.X ;  /* 0x0000000000b37919 */ /* 0x000e620000002100 */
[----:B------:R-:W-:-:S04]  /*2df40*/  SGXT.U32 R178, R178, 0x1 ;  /* 0x00000001b2b2781a */ /* 0x000fc80000000000 */
[----:B------:R-:W-:Y:S02]  /*2df50*/  LOP3.LUT R178, R178, 0x2a, RZ, 0xfc, !PT ;  /* 0x0000002ab2b27812 */ /* 0x000fe400078efcff */
[----:B------:R-:W-:Y:S02]  /*2df60*/  SEL R251, R251, RZ, P0 ;  /* 0x000000fffbfb7207 */ /* 0x000fe40000000000 */
[----:B------:R-:W-:Y:S02]  /*2df70*/  ISETP.GE.AND P5, PT, R178, UR4, PT ;  /* 0x00000004b2007c0c */ /* 0x000fe4000bfa6270 */
[----:B------:R-:W-:Y:S02]  /*2df80*/  ISETP.NE.U32.AND P1, PT, R12, RZ, PT ;  /* 0x000000ff0c00720c */ /* 0x000fe40003f25070 */
[----:B------:R-:W-:Y:S02]  /*2df90*/  SEL R252, RZ, 0x4, P5 ;  /* 0x00000004fffc7807 */ /* 0x000fe40002800000 */
[----:B------:R-:W-:-:S02]  /*2dfa0*/  ISETP.NE.U32.AND P5, PT, R251, RZ, PT ;  /* 0x000000fffb00720c */ /* 0x000fc40003fa5070 */
[----:B------:R-:W-:Y:S02]  /*2dfb0*/  SEL R12, R5, RZ, P0 ;  /* 0x000000ff050c7207 */ /* 0x000fe40000000000 */
[----:B------:R-:W-:Y:S02]  /*2dfc0*/  SEL R5, RZ, 0x4, P4 ;  /* 0x00000004ff057807 */ /* 0x000fe40002000000 */
[----:B-1----:R-:W-:-:S04]  /*2dfd0*/  SHF.R.U32.HI R179, RZ, 0x6, R179 ;  /* 0x00000006ffb37819 */ /* 0x002fc800000116b3 */
[----:B------:R-:W-:-:S04]  /*2dfe0*/  SGXT.U32 R179, R179, 0x1 ;  /* 0x00000001b3b3781a */ /* 0x000fc80000000000 */
[----:B------:R-:W-:-:S04]  /*2dff0*/  LOP3.LUT R179, R179, 0x4a, RZ, 0xfc, !PT ;  /* 0x0000004ab3b37812 */ /* 0x000fc800078efcff */
[----:B------:R-:W-:Y:S02]  /*2e000*/  ISETP.GE.AND P4, PT, R179, UR4, PT ;  /* 0x00000004b3007c0c */ /* 0x000fe4000bf86270 */
[----:B------:R-:W2:Y:S04]  /*2e010*/  LDL.64 R178, [R1+0xbd8] ;  /* 0x000bd80001b27983 */ /* 0x000ea80000100a00 */
[----:B---3--:R1:W-:Y:S02]  /*2e020*/  LDGSTS.E [R6+-0x1bff8], desc[UR18][R208.64], P2 ;  /* 0xe4008000d0067fae */ /* 0x0083e40009121852 */
[----:B-1----:R-:W1:Y:S01]  /*2e030*/  S2R R209, SR_TID.X ;  /* 0x0000000000d17919 */ /* 0x002e620000002100 */
[----:B------:R-:W-:Y:S02]  /*2e040*/  ISETP.NE.U32.AND P2, PT, R12, RZ, PT ;  /* 0x000000ff0c00720c */ /* 0x000fe40003f45070 */
[----:B------:R-:W-:Y:S01]  /*2e050*/  SEL R12, R5, RZ, P0 ;  /* 0x000000ff050c7207 */ /* 0x000fe20000000000 */
[----:B----4-:R-:W-:Y:S01]  /*2e060*/  LDGSTS.E [R6+-0x1a000], desc[UR18][R246.64], P6 ;  /* 0xe6000000f6067fae */ /* 0x010fe2000b121852 */
[----:B------:R-:W-:-:S03]  /*2e070*/  SEL R5, RZ, 0x4, P4 ;  /* 0x00000004ff057807 */ /* 0x000fc60002000000 */
[----:B------:R-:W-:Y:S04]  /*2e080*/  LDGSTS.E [R6+-0x19ff8], desc[UR18][R152.64], P1 ;  /* 0xe600800098067fae */ /* 0x000fe80008921852 */
[----:B--2---:R2:W-:Y:S04]  /*2e090*/  LDGSTS.E [R7+-0x20000], desc[UR18][R230.64], P3 ;  /* 0xe0000000e6077fae */ /* 0x0045e80009921852 */
[----:B------:R-:W3:Y:S04]  /*2e0a0*/  LDL.64 R246, [R1+0xc58] ;  /* 0x000c580001f67983 */ /* 0x000ee80000100a00 */
[----:B------:R-:W-:Y:S01]  /*2e0b0*/  LDGSTS.E [R7+-0x1fff8], desc[UR18][R194.64], P5 ;  /* 0xe0008000c2077fae */ /* 0x000fe2000a921852 */
[----:B-1----:R-:W-:-:S03]  /*2e0c0*/  SHF.R.U32.HI R208, RZ, 0x6, R209 ;  /* 0x00000006ffd07819 */ /* 0x002fc600000116d1 */
[----:B------:R-:W4:Y:S01]  /*2e0d0*/  LDL.64 R194, [R1+0xcd0] ;  /* 0x000cd00001c27983 */ /* 0x000f220000100a00 */
[----:B------:R-:W-:Y:S02]  /*2e0e0*/  SHF.R.U32.HI R209, RZ, 0x6, R209 ;  /* 0x00000006ffd17819 */ /* 0x000fe400000116d1 */
[----:B------:R-:W-:Y:S02]  /*2e0f0*/  SGXT.U32 R208, R208, 0x1 ;  /* 0x00000001d0d0781a */ /* 0x000fe40000000000 */
[----:B------:R-:W-:Y:S02]  /*2e100*/  SGXT.U32 R209, R209, 0x1 ;  /* 0x00000001d1d1781a */ /* 0x000fe40000000000 */
[----:B------:R-:W-:Y:S02]  /*2e110*/  LOP3.LUT R208, R208, 0x68, RZ, 0xfc, !PT ;  /* 0x00000068d0d07812 */ /* 0x000fe400078efcff */
[----:B------:R-:W-:Y:S02]  /*2e120*/  LOP3.LUT R209, R209, 0x6a, RZ, 0xfc, !PT ;  /* 0x0000006ad1d17812 */ /* 0x000fe400078efcff */
[----:B------:R-:W-:-:S02]  /*2e130*/  ISETP.GE.AND P4, PT, R208, UR4, PT ;  /* 0x00000004d0007c0c */ /* 0x000fc4000bf86270 */
[----:B------:R-:W-:Y:S02]  /*2e140*/  ISETP.GE.AND P3, PT, R209, UR4, PT ;  /* 0x00000004d1007c0c */ /* 0x000fe4000bf66270 */
[----:B------:R-:W4:Y:S01]  /*2e150*/  LDL.64 R208, [R1+0xc60] ;  /* 0x000c600001d07983 */ /* 0x000f220000100a00 */
[----:B--2---:R-:W1:Y:S01]  /*2e160*/  S2R R231, SR_TID.X ;  /* 0x0000000000e77919 */ /* 0x004e620000002100 */
[----:B------:R-:W-:Y:S02]  /*2e170*/  SEL R5, R5, RZ, P0 ;  /* 0x000000ff05057207 */ /* 0x000fe40000000000 */
[----:B------:R-:W-:Y:S02]  /*2e180*/  ISETP.NE.U32.AND P1, PT, R12, RZ, PT ;  /* 0x000000ff0c00720c */ /* 0x000fe40003f25070 */
[----:B------:R-:W-:Y:S02]  /*2e190*/  SEL R12, RZ, 0x4, P4 ;  /* 0x00000004ff0c7807 */ /* 0x000fe40002000000 */
[----:B------:R-:W-:-:S02]  /*2e1a0*/  ISETP.NE.U32.AND P4, PT, R5, RZ, PT ;  /* 0x000000ff0500720c */ /* 0x000fc40003f85070 */
[----:B------:R-:W-:Y:S02]  /*2e1b0*/  SEL R5, RZ, 0x4, P3 ;  /* 0x00000004ff057807 */ /* 0x000fe40001800000 */
[--C-:B-1----:R-:W-:Y:S02]  /*2e1c0*/  SHF.R.U32.HI R230, RZ, 0x6, R231.reuse ;  /* 0x00000006ffe67819 */ /* 0x102fe400000116e7 */
[----:B------:R-:W-:-:S04]  /*2e1d0*/  SHF.R.U32.HI R231, RZ, 0x6, R231 ;  /* 0x00000006ffe77819 */ /* 0x000fc800000116e7 */
[----:B------:R-:W-:-:S04]  /*2e1e0*/  SGXT.U32 R231, R231, 0x1 ;  /* 0x00000001e7e7781a */ /* 0x000fc80000000000 */
[----:B------:R-:W-:-:S04]  /*2e1f0*/  LOP3.LUT R231, R231, 0xe, RZ, 0xfc, !PT ;  /* 0x0000000ee7e77812 */ /* 0x000fc800078efcff */
[----:B------:R-:W-:Y:S02]  /*2e200*/  ISETP.GE.AND P3, PT, R231, UR4, PT ;  /* 0x00000004e7007c0c */ /* 0x000fe4000bf66270 */
[----:B------:R-:W1:Y:S01]  /*2e210*/  S2R R231, SR_TID.X ;  /* 0x0000000000e77919 */ /* 0x000e620000002100 */
[----:B------:R-:W-:Y:S02]  /*2e220*/  SGXT.U32 R230, R230, 0x1 ;  /* 0x00000001e6e6781a */ /* 0x000fe40000000000 */
[----:B------:R-:W-:Y:S02]  /*2e230*/  SEL R251, R252, RZ, P0 ;  /* 0x000000fffcfb7207 */ /* 0x000fe40000000000 */
[----:B------:R-:W-:Y:S01]  /*2e240*/  LOP3.LUT R230, R230, 0xc, RZ, 0xfc, !PT ;  /* 0x0000000ce6e67812 */ /* 0x000fe200078efcff */
[----:B------:R-:W-:Y:S03]  /*2e250*/  LDGSTS.E [R7+-0x1e000], desc[UR18][R236.64], P2 ;  /* 0xe2000000ec077fae */ /* 0x000fe60009121852 */
[----:B------:R-:W-:Y:S01]  /*2e260*/  ISETP.GE.AND P5, PT, R230, UR4, PT ;  /* 0x00000004e6007c0c */ /* 0x000fe2000bfa6270 */
[----:B------:R-:W-:Y:S01]  /*2e270*/  IMAD.WIDE R168, R13, 0x4, R168 ;  /* 0x000000040da87825 */ /* 0x000fe200078e02a8 */
[----:B------:R-:W-:Y:S01]  /*2e280*/  SEL R12, R12, RZ, P0 ;  /* 0x000000ff0c0c7207 */ /* 0x000fe20000000000 */
[----:B------:R2:W-:Y:S01]  /*2e290*/  STL [R1+0xe58], R250 ;  /* 0x000e58fa01007387 */ /* 0x0005e20000100800 */
[----:B------:R-:W-:Y:S01]  /*2e2a0*/  ISETP.NE.U32.AND P6, PT, R251, RZ, PT ;  /* 0x000000fffb00720c */ /* 0x000fe20003fc5070 */
[----:B------:R-:W-:Y:S01]  /*2e2b0*/  IMAD.WIDE R226, R13, 0x4, R226 ;  /* 0x000000040de27825 */ /* 0x000fe200078e02e2 */
[----:B------:R-:W-:Y:S01]  /*2e2c0*/  SEL R6, R5, RZ, P0 ;  /* 0x000000ff05067207 */ /* 0x000fe20000000000 */
[----:B------:R-:W2:Y:S01]  /*2e2d0*/  LDL.64 R152, [R1+0xbe0] ;  /* 0x000be00001987983 */ /* 0x000ea20000100a00 */
[----:B------:R-:W-:Y:S01]  /*2e2e0*/  SEL R251, RZ, 0x4, P5 ;  /* 0x00000004fffb7807 */ /* 0x000fe20002800000 */
[----:B------:R-:W-:Y:S01]  /*2e2f0*/  IMAD.WIDE R2, R13, 0x4, R2 ;  /* 0x000000040d027825 */ /* 0x000fe200078e0202 */
[----:B------:R-:W-:Y:S01]  /*2e300*/  ISETP.NE.U32.AND P5, PT, R12, RZ, PT ;  /* 0x000000ff0c00720c */ /* 0x000fe20003fa5070 */
[----:B------:R-:W2:Y:S01]  /*2e310*/  LDC R252, c[0x0][0x230] ;  /* 0x00008c00fffc7b82 */ /* 0x000ea20000000800 */
[----:B------:R-:W-:-:S02]  /*2e320*/  ISETP.NE.U32.AND P2, PT, R6, RZ, PT ;  /* 0x000000ff0600720c */ /* 0x000fc40003f45070 */
[----:B-1----:R-:W-:-:S04]  /*2e330*/  SHF.R.U32.HI R231, RZ, 0x6, R231 ;  /* 0x00000006ffe77819 */ /* 0x002fc800000116e7 */
[----:B------:R-:W-:-:S04]  /*2e340*/  SGXT.U32 R231, R231, 0x1 ;  /* 0x00000001e7e7781a */ /* 0x000fc80000000000 */
[----:B------:R-:W-:Y:S02]  /*2e350*/  LOP3.LUT R231, R231, 0x2c, RZ, 0xfc, !PT ;  /* 0x0000002ce7e77812 */ /* 0x000fe400078efcff */
[----:B------:R-:W-:Y:S02]  /*2e360*/  SEL R5, RZ, 0x4, P3 ;  /* 0x00000004ff057807 */ /* 0x000fe40001800000 */
[----:B------:R-:W-:Y:S02]  /*2e370*/  ISETP.GE.AND P3, PT, R231, UR4, PT ;  /* 0x00000004e7007c0c */ /* 0x000fe4000bf66270 */
[----:B------:R-:W2:Y:S04]  /*2e380*/  LDL.64 R230, [R1+0x308] ;  /* 0x0003080001e67983 */ /* 0x000ea80000100a00 */
[----:B------:R1:W-:Y:S04]  /*2e390*/  LDGSTS.E [R7+-0x1dff8], desc[UR18][R178.64], P6 ;  /* 0xe2008000b2077fae */ /* 0x0003e8000b121852 */
[----:B---3--:R-:W-:Y:S04]  /*2e3a0*/  LDGSTS.E [R7+-0x1c000], desc[UR18][R246.64], P1 ;  /* 0xe4000000f6077fae */ /* 0x008fe80008921852 */
[----:B------:R-:W3:Y:S04]  /*2e3b0*/  LDL.64 R246, [R1+0x338] ;  /* 0x0003380001f67983 */ /* 0x000ee80000100a00 */
[----:B----4-:R-:W-:Y:S04]  /*2e3c0*/  LDGSTS.E [R7+-0x1bff8], desc[UR18][R208.64], P4 ;  /* 0xe4008000d0077fae */ /* 0x010fe8000a121852 */
[----:B------:R-:W-:Y:S04]  /*2e3d0*/  LDGSTS.E [R7+-0x1a000], desc[UR18][R194.64], P5 ;  /* 0xe6000000c2077fae */ /* 0x000fe8000a921852 */
[----:B------:R4:W-:Y:S04]  /*2e3e0*/  LDGSTS.E [R7+-0x19ff8], desc[UR18][R8.64], P2 ;  /* 0xe600800008077fae */ /* 0x0009e80009121852 */
[----:B------:R-:W2:Y:S04]  /*2e3f0*/  LDL.LU.64 R8, [R1+0x1150] ;  /* 0x0011500001087983 */ /* 0x000ea80000300a00 */
[----:B------:R-:W4:Y:S04]  /*2e400*/  LDL.64 R208, [R1+0xbe8] ;  /* 0x000be80001d07983 */ /* 0x000f280000100a00 */
[----:B------:R-:W4:Y:S01]  /*2e410*/  LDL.64 R194, [R1+0xc68] ;  /* 0x000c680001c27983 */ /* 0x000f220000100a00 */
[----:B------:R-:W-:-:S02]  /*2e420*/  SEL R12, R251, RZ, P0 ;  /* 0x000000fffb0c7207 */ /* 0x000fc40000000000 */
[----:B------:R-:W-:Y:S01]  /*2e430*/  SEL R6, R5, RZ, P0 ;  /* 0x000000ff05067207 */ /* 0x000fe20000000000 */
[----:B------:R-:W4:Y:S01]  /*2e440*/  LDL.64 R236, [R1+0xc70] ;  /* 0x000c700001ec7983 */ /* 0x000f220000100a00 */
[----:B------:R-:W-:Y:S02]  /*2e450*/  ISETP.NE.U32.AND P6, PT, R12, RZ, PT ;  /* 0x000000ff0c00720c */ /* 0x000fe40003fc5070 */
[----:B------:R-:W-:Y:S02]  /*2e460*/  SEL R5, RZ, 0x4, P3 ;  /* 0x00000004ff057807 */ /* 0x000fe40001800000 */
[----:B------:R-:W-:Y:S01]  /*2e470*/  ISETP.NE.U32.AND P3, PT, R6, RZ, PT ;  /* 0x000000ff0600720c */ /* 0x000fe20003f65070 */
[----:B-1----:R-:W1:Y:S02]  /*2e480*/  S2R R179, SR_TID.X ;  /* 0x0000000000b37919 */ /* 0x002e640000002100 */
[----:B-1----:R-:W-:-:S04]  /*2e490*/  SHF.R.U32.HI R178, RZ, 0x6, R179 ;  /* 0x00000006ffb27819 */ /* 0x002fc800000116b3 */
[----:B------:R-:W-:-:S04]  /*2e4a0*/  SGXT.U32 R178, R178, 0x1 ;  /* 0x00000001b2b2781a */ /* 0x000fc80000000000 */
[----:B------:R-:W-:-:S04]  /*2e4b0*/  LOP3.LUT R178, R178, 0x2e, RZ, 0xfc, !PT ;  /* 0x0000002eb2b27812 */ /* 0x000fc800078efcff */
[----:B------:R-:W-:Y:S02]  /*2e4c0*/  ISETP.GE.AND P1, PT, R178, UR4, PT ;  /* 0x00000004b2007c0c */ /* 0x000fe4000bf26270 */
[--C-:B------:R-:W-:Y:S02]  /*2e4d0*/  SHF.R.U32.HI R178, RZ, 0x6, R179.reuse ;  /* 0x00000006ffb27819 */ /* 0x100fe400000116b3 */
[----:B------:R-:W-:-:S04]  /*2e4e0*/  SHF.R.U32.HI R179, RZ, 0x6, R179 ;  /* 0x00000006ffb37819 */ /* 0x000fc800000116b3 */
[----:B------:R-:W-:-:S04]  /*2e4f0*/  SGXT.U32 R179, R179, 0x1 ;  /* 0x00000001b3b3781a */ /* 0x000fc80000000000 */
[----:B------:R-:W-:Y:S02]  /*2e500*/  LOP3.LUT R179, R179, 0x4e, RZ, 0xfc, !PT ;  /* 0x0000004eb3b37812 */ /* 0x000fe400078efcff */
[----:B------:R-:W-:Y:S02]  /*2e510*/  SEL R6, RZ, 0x4, P1 ;  /* 0x00000004ff067807 */ /* 0x000fe40000800000 */
[----:B------:R-:W-:Y:S02]  /*2e520*/  ISETP.GE.AND P1, PT, R179, UR4, PT ;  /* 0x00000004b3007c0c */ /* 0x000fe4000bf26270 */
[----:B------:R-:W1:Y:S01]  /*2e530*/  S2R R179, SR_TID.X ;  /* 0x0000000000b37919 */ /* 0x000e620000002100 */
[----:B------:R-:W-:-:S04]  /*2e540*/  SGXT.U32 R178, R178, 0x1 ;  /* 0x00000001b2b2781a */ /* 0x000fc80000000000 */
[----:B------:R-:W-:-:S04]  /*2e550*/  LOP3.LUT R178, R178, 0x4c, RZ, 0xfc, !PT ;  /* 0x0000004cb2b27812 */ /* 0x000fc800078efcff */
[----:B------:R-:W-:-:S04]  /*2e560*/  ISETP.GE.AND P4, PT, R178, UR4, PT ;  /* 0x00000004b2007c0c */ /* 0x000fc8000bf86270 */
[----:B------:R-:W-:Y:S02]  /*2e570*/  SEL R12, RZ, 0x4, P4 ;  /* 0x00000004ff0c7807 */ /* 0x000fe40002000000 */
[----:B-1----:R-:W-:-:S04]  /*2e580*/  SHF.R.U32.HI R179, RZ, 0x6, R179 ;  /* 0x00000006ffb37819 */ /* 0x002fc800000116b3 */
[----:B------:R-:W-:-:S04]  /*2e590*/  SGXT.U32 R179, R179, 0x1 ;  /* 0x00000001b3b3781a */ /* 0x000fc80000000000 */
[----:B------:R-:W-:-:S04]  /*2e5a0*/  LOP3.LUT R179, R179, 0x6c, RZ, 0xfc, !PT ;  /* 0x0000006cb3b37812 */ /* 0x000fc800078efcff */
[----:B------:R-:W-:Y:S02]  /*2e5b0*/  ISETP.GE.AND P4, PT, R179, UR4, PT ;  /* 0x00000004b3007c0c */ /* 0x000fe4000bf86270 */
[----:B------:R-:W1:Y:S01]  /*2e5c0*/  S2R R179, SR_TID.X ;  /* 0x0000000000b37919 */ /* 0x000e620000002100 */
[----:B--2---:R-:W-:Y:S04]  /*2e5d0*/  LDGSTS.E [R8+-0x20000], desc[UR18][R230.64], P6 ;  /* 0xe0000000e6087fae */ /* 0x004fe8000b121852 */
[----:B---3--:R-:W-:Y:S04]  /*2e5e0*/  LDGSTS.E [R8+-0x1fff8], desc[UR18][R246.64], P3 ;  /* 0xe0008000f6087fae */ /* 0x008fe80009921852 */
[----:B------:R-:W2:Y:S04]  /*2e5f0*/  LDL.64 R230, [R1+0xce8] ;  /* 0x000ce80001e67983 */ /* 0x000ea80000100a00 */
[----:B------:R-:W3:Y:S01]  /*2e600*/  LDL.64 R246, [R1+0xce0] ;  /* 0x000ce00001f67983 */ /* 0x000ee20000100a00 */
[----:B-1----:R-:W-:-:S02]  /*2e610*/  SHF.R.U32.HI R178, RZ, 0x6, R179 ;  /* 0x00000006ffb27819 */ /* 0x002fc400000116b3 */
[----:B------:R-:W-:-:S04]  /*2e620*/  SHF.R.U32.HI R179, RZ, 0x6, R179 ;  /* 0x00000006ffb37819 */ /* 0x000fc800000116b3 */
[----:B------:R-:W-:-:S04]  /*2e630*/  SGXT.U32 R179, R179, 0x1 ;  /* 0x00000001b3b3781a */ /* 0x000fc80000000000 */
[----:B------:R-:W-:-:S04]  /*2e640*/  LOP3.LUT R179, R179, 0x10, RZ, 0xfc, !PT ;  /* 0x00000010b3b37812 */ /* 0x000fc800078efcff */
[----:B------:R-:W-:Y:S02]  /*2e650*/  ISETP.GE.AND P3, PT, R179, UR4, PT ;  /* 0x00000004b3007c0c */ /* 0x000fe4000bf66270 */
[----:B------:R-:W1:Y:S01]  /*2e660*/  S2R R179, SR_TID.X ;  /* 0x0000000000b37919 */ /* 0x000e620000002100 */
[----:B------:R-:W-:Y:S02]  /*2e670*/  SGXT.U32 R178, R178, 0x1 ;  /* 0x00000001b2b2781a */ /* 0x000fe40000000000 */
[----:B------:R-:W-:Y:S02]  /*2e680*/  SEL R5, R5, RZ, P0 ;  /* 0x000000ff05057207 */ /* 0x000fe40000000000 */
[----:B------:R-:W-:Y:S02]  /*2e690*/  LOP3.LUT R178, R178, 0x6e, RZ, 0xfc, !PT ;  /* 0x0000006eb2b27812 */ /* 0x000fe400078efcff */
[----:B------:R-:W-:Y:S02]  /*2e6a0*/  ISETP.NE.U32.AND P5, PT, R5, RZ, PT ;  /* 0x000000ff0500720c */ /* 0x000fe40003fa5070 */
[----:B------:R-:W-:-:S02]  /*2e6b0*/  SEL R6, R6, RZ, P0 ;  /* 0x000000ff06067207 */ /* 0x000fc40000000000 */
[----:B------:R-:W-:Y:S02]  /*2e6c0*/  SEL R5, RZ, 0x4, P1 ;  /* 0x00000004ff057807 */ /* 0x000fe40000800000 */
[----:B------:R-:W-:Y:S02]  /*2e6d0*/  ISETP.GE.AND P6, PT, R178, UR4, PT ;  /* 0x00000004b2007c0c */ /* 0x000fe4000bfc6270 */
[----:B------:R-:W-:Y:S02]  /*2e6e0*/  ISETP.NE.U32.AND P2, PT, R6, RZ, PT ;  /* 0x000000ff0600720c */ /* 0x000fe40003f45070 */
[----:B------:R-:W-:Y:S02]  /*2e6f0*/  SEL R6, R5, RZ, P0 ;  /* 0x000000ff05067207 */ /* 0x000fe40000000000 */
[----:B------:R-:W-:Y:S01]  /*2e700*/  SEL R5, RZ, 0x4, P4 ;  /* 0x00000004ff057807 */ /* 0x000fe20002000000 */
[----:B------:R-:W-:Y:S03]  /*2e710*/  LDGSTS.E [R8+-0x1e000], desc[UR18][R152.64], P5 ;  /* 0xe200000098087fae */ /* 0x000fe6000a921852 */
[----:B------:R-:W-:-:S02]  /*2e720*/  SEL R5, R5, RZ, P0 ;  /* 0x000000ff05057207 */ /* 0x000fc40000000000 */
[----:B-1----:R-:W-:-:S03]  /*2e730*/  SHF.R.U32.HI R178, RZ, 0x6, R179 ;  /* 0x00000006ffb27819 */ /* 0x002fc600000116b3 */
[----:B----4-:R-:W-:Y:S01]  /*2e740*/  LDGSTS.E [R8+-0x1dff8], desc[UR18][R208.64], P2 ;  /* 0xe2008000d0087fae */ /* 0x010fe20009121852 */
[----:B------:R-:W-:Y:S02]  /*2e750*/  SHF.R.U32.HI R179, RZ, 0x6, R179 ;  /* 0x00000006ffb37819 */ /* 0x000fe400000116b3 */
[----:B------:R-:W-:Y:S01]  /*2e760*/  SEL R7, R12, RZ, P0 ;  /* 0x000000ff0c077207 */ /* 0x000fe20000000000 */
[----:B------:R-:W4:Y:S01]  /*2e770*/  LDL.64 R152, [R1+0x368] ;  /* 0x0003680001987983 */ /* 0x000f220000100a00 */
[----:B------:R-:W-:-:S04]  /*2e780*/  SGXT.U32 R179, R179, 0x1 ;  /* 0x00000001b3b3781a */ /* 0x000fc80000000000 */
[----:B------:R-:W-:Y:S02]  /*2e790*/  LOP3.LUT R179, R179, 0x30, RZ, 0xfc, !PT ;  /* 0x00000030b3b37812 */ /* 0x000fe400078efcff */
[----:B------:R-:W-:Y:S01]  /*2e7a0*/  ISETP.NE.U32.AND P5, PT, R5, RZ, PT ;  /* 0x000000ff0500720c */ /* 0x000fe20003fa5070 */
[----:B------:R-:W4:Y:S01]  /*2e7b0*/  LDL.64 R208, [R1+0xbf0] ;  /* 0x000bf00001d07983 */ /* 0x000f220000100a00 */
[----:B------:R-:W-:Y:S02]  /*2e7c0*/  SEL R5, RZ, 0x4, P3 ;  /* 0x00000004ff057807 */ /* 0x000fe40001800000 */
[----:B------:R-:W-:Y:S02]  /*2e7d0*/  ISETP.GE.AND P3, PT, R179, UR4, PT ;  /* 0x00000004b3007c0c */ /* 0x000fe4000bf66270 */
[----:B------:R-:W1:Y:S01]  /*2e7e0*/  S2R R179, SR_TID.X ;  /* 0x0000000000b37919 */ /* 0x000e620000002100 */
[----:B------:R-:W-:Y:S02]  /*2e7f0*/  ISETP.NE.U32.AND P1, PT, R7, RZ, PT ;  /* 0x000000ff0700720c */ /* 0x000fe40003f25070 */
[----:B------:R-:W-:-:S02]  /*2e800*/  SGXT.U32 R178, R178, 0x1 ;  /* 0x00000001b2b2781a */ /* 0x000fc40000000000 */
[----:B------:R-:W-:Y:S02]  /*2e810*/  ISETP.NE.U32.AND P4, PT, R6, RZ, PT ;  /* 0x000000ff0600720c */ /* 0x000fe40003f85070 */
[----:B------:R-:W-:Y:S02]  /*2e820*/  LOP3.LUT R178, R178, 0x12, RZ, 0xfc, !PT ;  /* 0x00000012b2b27812 */ /* 0x000fe400078efcff */
[----:B------:R-:W-:Y:S02]  /*2e830*/  SEL R6, R5, RZ, P0 ;  /* 0x000000ff05067207 */ /* 0x000fe40000000000 */
[----:B------:R-:W-:Y:S02]  /*2e840*/  SEL R7, RZ, 0x4, P6 ;  /* 0x00000004ff077807 */ /* 0x000fe40003000000 */
[----:B------:R-:W-:Y:S01]  /*2e850*/  SEL R5, RZ, 0x4, P3 ;  /* 0x00000004ff057807 */ /* 0x000fe20001800000 */
[----:B------:R1:W-:Y:S01]  /*2e860*/  LDGSTS.E [R8+-0x1c000], desc[UR18][R194.64], P1 ;  /* 0xe4000000c2087fae */ /* 0x0003e20008921852 */
[----:B------:R-:W-:-:S03]  /*2e870*/  ISETP.GE.AND P6, PT, R178, UR4, PT ;  /* 0x00000004b2007c0c */ /* 0x000fc6000bfc6270 */
[----:B------:R-:W-:Y:S01]  /*2e880*/  LDGSTS.E [R8+-0x1bff8], desc[UR18][R236.64], P4 ;  /* 0xe4008000ec087fae */ /* 0x000fe2000a121852 */
[----:B-1----:R-:W-:Y:S01]  /*2e890*/  SHF.R.U32.HI R179, RZ, 0x6, R179 ;  /* 0x00000006ffb37819 */ /* 0x002fe200000116b3 */
[----:B------:R-:W1:Y:S03]  /*2e8a0*/  S2R R195, SR_TID.X ;  /* 0x0000000000c37919 */ /* 0x000e660000002100 */
[----:B------:R-:W-:Y:S01]  /*2e8b0*/  SGXT.U32 R179, R179, 0x1 ;  /* 0x00000001b3b3781a */ /* 0x000fe20000000000 */
[----:B------:R-:W4:Y:S03]  /*2e8c0*/  LDL.64 R236, [R1+0xc78] ;  /* 0x000c780001ec7983 */ /* 0x000f260000100a00 */
[----:B------:R-:W-:-:S04]  /*2e8d0*/  LOP3.LUT R179, R179, 0x32, RZ, 0xfc, !PT ;  /* 0x00000032b3b37812 */ /* 0x000fc800078efcff */
[----:B------:R-:W-:Y:S02]  /*2e8e0*/  ISETP.GE.AND P3, PT, R179, UR4, PT ;  /* 0x00000004b3007c0c */ /* 0x000fe4000bf66270 */
[----:B------:R-:W4:Y:S01]  /*2e8f0*/  LDL.64 R178, [R1+0x398] ;  /* 0x0003980001b27983 */ /* 0x000f220000100a00 */
[--C-:B-1----:R-:W-:Y:S02]  /*2e900*/  SHF.R.U32.HI R194, RZ, 0x6, R195.reuse ;  /* 0x00000006ffc27819 */ /* 0x102fe400000116c3 */
[----:B------:R-:W-:-:S04]  /*2e910*/  SHF.R.U32.HI R195, RZ, 0x6, R195 ;  /* 0x00000006ffc37819 */ /* 0x000fc800000116c3 */
[----:B------:R-:W-:-:S04]  /*2e920*/  SGXT.U32 R195, R195, 0x1 ;  /* 0x00000001c3c3781a */ /* 0x000fc80000000000 */
[----:B------:R-:W-:Y:S02]  /*2e930*/  LOP3.LUT R195, R195, 0x52, RZ, 0xfc, !PT ;  /* 0x00000052c3c37812 */ /* 0x000fe400078efcff */
[----:B------:R-:W-:-:S04]  /*2e940*/  SGXT.U32 R194, R194, 0x1 ;  /* 0x00000001c2c2781a */ /* 0x000fc80000000000 */
[----:B------:R-:W-:-:S04]  /*2e950*/  LOP3.LUT R194, R194, 0x50, RZ, 0xfc, !PT ;  /* 0x00000050c2c27812 */ /* 0x000fc800078efcff */
[----:B------:R-:W-:Y:S02]  /*2e960*/  ISETP.GE.AND P4, PT, R194, UR4, PT ;  /* 0x00000004c2007c0c */ /* 0x000fe4000bf86270 */
[----:B------:R-:W-:Y:S02]  /*2e970*/  ISETP.NE.U32.AND P2, PT, R6, RZ, PT ;  /* 0x000000ff0600720c */ /* 0x000fe40003f45070 */
[----:B------:R-:W-:Y:S02]  /*2e980*/  SEL R6, R5, RZ, P0 ;  /* 0x000000ff05067207 */ /* 0x000fe40000000000 */
[----:B------:R-:W-:Y:S02]  /*2e990*/  SEL R5, RZ, 0x4, P3 ;  /* 0x00000004ff057807 */ /* 0x000fe40001800000 */
[----:B------:R-:W-:Y:S02]  /*2e9a0*/  ISETP.NE.U32.AND P3, PT, R6, RZ, PT ;  /* 0x000000ff0600720c */ /* 0x000fe40003f65070 */
[----:B------:R-:W-:-:S02]  /*2e9b0*/  SEL R5, R5, RZ, P0 ;  /* 0x000000ff05057207 */ /* 0x000fc40000000000 */
[----:B------:R-:W-:Y:S02]  /*2e9c0*/  SEL R6, RZ, 0x4, P4 ;  /* 0x00000004ff067807 */ /* 0x000fe40002000000 */
[----:B------:R-:W-:Y:S02]  /*2e9d0*/  ISETP.NE.U32.AND P4, PT, R5, RZ, PT ;  /* 0x000000ff0500720c */ /* 0x000fe40003f85070 */
[----:B------:R-:W-:Y:S02]  /*2e9e0*/  SEL R7, R7, RZ, P0 ;  /* 0x000000ff07077207 */ /* 0x000fe40000000000 */
[----:B------:R-:W-:Y:S02]  /*2e9f0*/  SEL R12, RZ, 0x4, P6 ;  /* 0x00000004ff0c7807 */ /* 0x000fe40003000000 */
[----:B------:R-:W-:Y:S02]  /*2ea00*/  ISETP.NE.U32.AND P6, PT, R7, RZ, PT ;  /* 0x000000ff0700720c */ /* 0x000fe40003fc5070 */
[----:B------:R-:W-:-:S04]  /*2ea10*/  SEL R7, R12, RZ, P0 ;  /* 0x000000ff0c077207 */ /* 0x000fc80000000000 */
[----:B------:R-:W-:Y:S02]  /*2ea20*/  ISETP.NE.U32.AND P1, PT, R7, RZ, PT ;  /* 0x000000ff0700720c */ /* 0x000fe40003f25070 */
[----:B------:R-:W-:Y:S01]  /*2ea30*/  SEL R7, R6, RZ, P0 ;  /* 0x000000ff06077207 */ /* 0x000fe20000000000 */
[----:B---3--:R-:W-:Y:S01]  /*2ea40*/  LDGSTS.E [R8+-0x1a000], desc[UR18][R246.64], P5 ;  /* 0xe6000000f6087fae */ /* 0x008fe2000a921852 */
[----:B------:R-:W-:Y:S02]  /*2ea50*/  ISETP.GE.AND P5, PT, R195, UR4, PT ;  /* 0x00000004c3007c0c */ /* 0x000fe4000bfa6270 */
[----:B------:R-:W1:Y:S01]  /*2ea60*/  S2R R195, SR_TID.X ;  /* 0x0000000000c37919 */ /* 0x000e620000002100 */
[----:B------:R-:W3:Y:S01]  /*2ea70*/  LDL.64 R246, [R1+0xbf8] ;  /* 0x000bf80001f67983 */ /* 0x000ee20000100a00 */
[----:B------:R-:W-:-:S03]  /*2ea80*/  SEL R5, RZ, 0x4, P5 ;  /* 0x00000004ff057807 */ /* 0x000fc60002800000 */
[----:B--2---:R-:W-:Y:S01]  /*2ea90*/  LDGSTS.E [R8+-0x19ff8], desc[UR18][R230.64], P6 ;  /* 0xe6008000e6087fae */ /* 0x004fe2000b121852 */
[----:B-1----:R-:W-:-:S03]  /*2eaa0*/  SHF.R.U32.HI R194, RZ, 0x6, R195 ;  /* 0x00000006ffc27819 */ /* 0x002fc600000116c3 */
[----:B------:R-:W2:Y:S01]  /*2eab0*/  LDL.64 R230, [R1+0xc80] ;  /* 0x000c800001e67983 */ /* 0x000ea20000100a00 */
[----:B------:R-:W-:-:S04]  /*2eac0*/  SHF.R.U32.HI R195, RZ, 0x6, R195 ;  /* 0x00000006ffc37819 */ /* 0x000fc800000116c3 */
[----:B------:R-:W-:-:S04]  /*2ead0*/  SGXT.U32 R195, R195, 0x1 ;  /* 0x00000001c3c3781a */ /* 0x000fc80000000000 */
[----:B------:R-:W-:-:S04]  /*2eae0*/  LOP3.LUT R195, R195, 0x72, RZ, 0xfc, !PT ;  /* 0x00000072c3c37812 */ /* 0x000fc800078efcff */
[----:B------:R-:W-:Y:S02]  /*2eaf0*/  ISETP.GE.AND P5, PT, R195, UR4, PT ;  /* 0x00000004c3007c0c */ /* 0x000fe4000bfa6270 */
[----:B------:R-:W1:Y:S01]  /*2eb00*/  S2R R195, SR_TID.X ;  /* 0x0000000000c37919 */ /* 0x000e620000002100 */
[----:B------:R-:W-:Y:S02]  /*2eb10*/  SGXT.U32 R194, R194, 0x1 ;  /* 0x00000001c2c2781a */ /* 0x000fe40000000000 */
[----:B------:R-:W-:Y:S01]  /*2eb20*/  SEL R6, R5, RZ, P0 ;  /* 0x000000ff05067207 */ /* 0x000fe20000000000 */
[----:B----4-:R-:W-:Y:S01]  /*2eb30*/  LDGSTS.E [R9+-0x20000], desc[UR18][R152.64], P2 ;  /* 0xe000000098097fae */ /* 0x010fe20009121852 */
[----:B------:R-:W-:Y:S02]  /*2eb40*/  LOP3.LUT R194, R194, 0x70, RZ, 0xfc, !PT ;  /* 0x00000070c2c27812 */ /* 0x000fe400078efcff */
[----:B------:R-:W-:Y:S02]  /*2eb50*/  SEL R5, RZ, 0x4, P5 ;  /* 0x00000004ff057807 */ /* 0x000fe40002800000 */
[----:B------:R-:W-:Y:S01]  /*2eb60*/  ISETP.GE.AND P6, PT, R194, UR4, PT ;  /* 0x00000004c2007c0c */ /* 0x000fe2000bfc6270 */
[----:B------:R-:W4:Y:S01]  /*2eb70*/  LDL.64 R152, [R1+0xc00] ;  /* 0x000c000001987983 */ /* 0x000f220000100a00 */
[----:B-1----:R-:W-:-:S04]  /*2eb80*/  SHF.R.U32.HI R195, RZ, 0x6, R195 ;  /* 0x00000006ffc37819 */ /* 0x002fc800000116c3 */
[----:B------:R-:W-:-:S04]  /*2eb90*/  SGXT.U32 R195, R195, 0x1 ;  /* 0x00000001c3c3781a */ /* 0x000fc80000000000 */
[----:B------:R-:W-:-:S04]  /*2eba0*/  LOP3.LUT R195, R195, 0x14, RZ, 0xfc, !PT ;  /* 0x00000014c3c37812 */ /* 0x000fc800078efcff */
[----:B------:R-:W-:Y:S02]  /*2ebb0*/  ISETP.GE.AND P5, PT, R195, UR4, PT ;  /* 0x00000004c3007c0c */ /* 0x000fe4000bfa6270 */
[----:B------:R-:W4:Y:S04]  /*2ebc0*/  LDL.64 R194, [R1+0xcf0] ;  /* 0x000cf00001c27983 */ /* 0x000f280000100a00 */
[----:B------:R1:W-:Y:S04]  /*2ebd0*/  LDGSTS.E [R9+-0x1fff8], desc[UR18][R178.64], P1 ;  /* 0xe0008000b2097fae */ /* 0x0003e80008921852 */
[----:B------:R-:W-:Y:S01]  /*2ebe0*/  LDGSTS.E [R9+-0x1e000], desc[UR18][R208.64], P3 ;  /* 0xe2000000d0097fae */ /* 0x000fe20009921852 */
[----:B-1----:R-:W1:Y:S01]  /*2ebf0*/  S2R R179, SR_TID.X ;  /* 0x0000000000b37919 */ /* 0x002e620000002100 */
[----:B------:R-:W-:-:S02]  /*2ec00*/  ISETP.NE.U32.AND P2, PT, R6, RZ, PT ;  /* 0x000000ff0600720c */ /* 0x000fc40003f45070 */
[----:B------:R-:W-:Y:S01]  /*2ec10*/  SEL R8, RZ, 0x4, P6 ;  /* 0x00000004ff087807 */ /* 0x000fe20003000000 */
[----:B------:R-:W4:Y:S01]  /*2ec20*/  LDL.64 R208, [R1+0x3c8] ;  /* 0x0003c80001d07983 */ /* 0x000f220000100a00 */
[--C-:B-1----:R-:W-:Y:S02]  /*2ec30*/  SHF.R.U32.HI R178, RZ, 0x6, R179.reuse ;  /* 0x00000006ffb27819 */ /* 0x102fe400000116b3 */
[----:B------:R-:W-:-:S04]  /*2ec40*/  SHF.R.U32.HI R179, RZ, 0x6, R179 ;  /* 0x00000006ffb37819 */ /* 0x000fc800000116b3 */
[----:B------:R-:W-:-:S04]  /*2ec50*/  SGXT.U32 R179, R179, 0x1 ;  /* 0x00000001b3b3781a */ /* 0x000fc80000000000 */
[----:B------:R-:W-:Y:S02]  /*2ec60*/  LOP3.LUT R179, R179, 0x34, RZ, 0xfc, !PT ;  /* 0x00000034b3b37812 */ /* 0x000fe400078efcff */
[----:B------:R-:W-:Y:S02]  /*2ec70*/  SGXT.U32 R178, R178, 0x1 ;  /* 0x00000001b2b2781a */ /* 0x000fe40000000000 */
[----:B------:R-:W-:Y:S02]  /*2ec80*/  SEL R6, R5, RZ, P0 ;  /* 0x000000ff05067207 */ /* 0x000fe40000000000 */
[----:B------:R-:W-:Y:S02]  /*2ec90*/  LOP3.LUT R178, R178, 0x16, RZ, 0xfc, !PT ;  /* 0x00000016b2b27812 */ /* 0x000fe400078efcff */
[----:B------:R-:W-:Y:S02]  /*2eca0*/  SEL R5, RZ, 0x4, P5 ;  /* 0x00000004ff057807 */ /* 0x000fe40002800000 */
[----:B------:R-:W-:-:S02]  /*2ecb0*/  ISETP.GE.AND P5, PT, R178, UR4, PT ;  /* 0x00000004b2007c0c */ /* 0x000fc4000bfa6270 */
[----:B------:R-:W-:Y:S02]  /*2ecc0*/  ISETP.NE.U32.AND P6, PT, R7, RZ, PT ;  /* 0x000000ff0700720c */ /* 0x000fe40003fc5070 */
[----:B------:R-:W-:Y:S02]  /*2ecd0*/  SEL R7, R8, RZ, P0 ;  /* 0x000000ff08077207 */ /* 0x000fe40000000000 */
[----:B------:R-:W-:Y:S02]  /*2ece0*/  SEL R5, R5, RZ, P0 ;  /* 0x000000ff05057207 */ /* 0x000fe40000000000 */
[----:B------:R-:W-:Y:S02]  /*2ecf0*/  ISETP.NE.U32.AND P1, PT, R7, RZ, PT ;  /* 0x000000ff0700720c */ /* 0x000fe40003f25070 */
[----:B------:R-:W-:Y:S02]  /*2ed00*/  SEL R7, RZ, 0x4, P5 ;  /* 0x00000004ff077807 */ /* 0x000fe40002800000 */
[----:B------:R-:W-:-:S02]  /*2ed10*/  ISETP.NE.U32.AND P5, PT, R5, RZ, PT ;  /* 0x000000ff0500720c */ /* 0x000fc40003fa5070 */
[----:B------:R-:W-:Y:S01]  /*2ed20*/  ISETP.NE.U32.AND P3, PT, R6, RZ, PT ;  /* 0x000000ff0600720c */ /* 0x000fe20003f65070 */
[----:B---3--:R-:W-:Y:S01]  /*2ed30*/  LDGSTS.E [R9+-0x1dff8], desc[UR18][R246.64], P4 ;  /* 0xe2008000f6097fae */ /* 0x008fe2000a121852 */
[----:B------:R-:W-:Y:S02]  /*2ed40*/  ISETP.GE.AND P4, PT, R179, UR4, PT ;  /* 0x00000004b3007c0c */ /* 0x000fe4000bf86270 */
[----:B------:R-:W1:Y:S02]  /*2ed50*/  S2R R179, SR_TID.X ;  /* 0x0000000000b37919 */ /* 0x000e640000002100 */
[----:B------:R-:W-:Y:S01]  /*2ed60*/  SEL R5, RZ, 0x4, P4 ;  /* 0x00000004ff057807 */ /* 0x000fe20002000000 */
[----:B------:R-:W-:Y:S04]  /*2ed70*/  LDGSTS.E [R9+-0x1c000], desc[UR18][R236.64], P6 ;  /* 0xe4000000ec097fae */ /* 0x000fe8000b121852 */
[----:B------:R-:W3:Y:S01]  /*2ed80*/  LDL.64 R246, [R1+0x3f8] ;  /* 0x0003f80001f67983 */ /* 0x000ee20000100a00 */
[----:B-1----:R-:W-:-:S03]  /*2ed90*/  SHF.R.U32.HI R178, RZ, 0x6, R179 ;  /* 0x00000006ffb27819 */ /* 0x002fc600000116b3 */
[----:B--2---:R-:W-:Y:S01]  /*2eda0*/  LDGSTS.E [R9+-0x1bff8], desc[UR18][R230.64], P2 ;  /* 0xe4008000e6097fae */ /* 0x004fe20009121852 */
[----:B------:R-:W-:-:S04]  /*2edb0*/  SHF.R.U32.HI R179, RZ, 0x6, R179 ;  /* 0x00000006ffb37819 */ /* 0x000fc800000116b3 */
[----:B------:R-:W-:-:S04]  /*2edc0*/  SGXT.U32 R179, R179, 0x1 ;  /* 0x00000001b3b3781a */ /* 0x000fc80000000000 */
[----:B------:R-:W-:-:S04]  /*2edd0*/  LOP3.LUT R179, R179, 0x54, RZ, 0xfc, !PT ;  /* 0x00000054b3b37812 */ /* 0x000fc800078efcff */
[----:B------:R-:W-:Y:S02]  /*2ede0*/  ISETP.GE.AND P4, PT, R179, UR4, PT ;  /* 0x00000004b3007c0c */ /* 0x000fe4000bf86270 */
[----:B------:R-:W1:Y:S01]  /*2edf0*/  S2R R179, SR_TID.X ;  /* 0x0000000000b37919 */ /* 0x000e620000002100 */
[----:B------:R-:W-:-:S04]  /*2ee00*/  SGXT.U32 R178, R178, 0x1 ;  /* 0x00000001b2b2781a */ /* 0x000fc80000000000 */
[----:B------:R-:W-:Y:S02]  /*2ee10*/  LOP3.LUT R178, R178, 0x36, RZ, 0xfc, !PT ;  /* 0x00000036b2b27812 */ /* 0x000fe400078efcff */
[----:B------:R-:W-:Y:S02]  /*2ee20*/  SEL R6, R5, RZ, P0 ;  /* 0x000000ff05067207 */ /* 0x000fe40000000000 */
[----:B------:R-:W-:Y:S02]  /*2ee30*/  SEL R5, RZ, 0x4, P4 ;  /* 0x00000004ff057807 */ /* 0x000fe40002000000 */
[----:B------:R-:W-:Y:S02]  /*2ee40*/  ISETP.GE.AND P6, PT, R178, UR4, PT ;  /* 0x00000004b2007c0c */ /* 0x000fe4000bfc6270 */
[----:B-1----:R-:W-:Y:S01]  /*2ee50*/  SHF.R.U32.HI R179, RZ, 0x6, R179 ;  /* 0x00000006ffb37819 */ /* 0x002fe200000116b3 */
[----:B----4-:R1:W-:Y:S03]  /*2ee60*/  LDGSTS.E [R9+-0x1a000], desc[UR18][R194.64], P1 ;  /* 0xe6000000c2097fae */ /* 0x0103e60008921852 */
[----:B------:R-:W-:Y:S01]  /*2ee70*/  SGXT.U32 R179, R179, 0x1 ;  /* 0x00000001b3b3781a */ /* 0x000fe20000000000 */
[----:B------:R-:W-:Y:S03]  /*2ee80*/  LDGSTS.E [R9+-0x19ff8], desc[UR18][R10.64], P3 ;  /* 0xe60080000a097fae */ /* 0x000fe60009921852 */
[----:B------:R-:W-:-:S04]  /*2ee90*/  LOP3.LUT R179, R179, 0x56, RZ, 0xfc, !PT ;  /* 0x00000056b3b37812 */ /* 0x000fc800078efcff */
[----:B------:R-:W-:Y:S02]  /*2eea0*/  ISETP.GE.AND P4, PT, R179, UR4, PT ;  /* 0x00000004b3007c0c */ /* 0x000fe4000bf86270 */
[----:B------:R-:W2:Y:S04]  /*2eeb0*/  LDL.64 R178, [R1+0xc08] ;  /* 0x000c080001b27983 */ /* 0x000ea80000100a00 */
[----:B------:R-:W4:Y:S04]  /*2eec0*/  LDL.LU.64 R10, [R1+0x1148] ;  /* 0x00114800010a7983 */ /* 0x000f280000300a00 */
[----:B------:R-:W2:Y:S04]  /*2eed0*/  LDL.64 R236, [R1+0xc88] ;  /* 0x000c880001ec7983 */ /* 0x000ea80000100a00 */
[----:B------:R-:W2:Y:S01]  /*2eee0*/  LDL.64 R230, [R1+0xc90] ;  /* 0x000c900001e67983 */ /* 0x000ea20000100a00 */
[----:B-1----:R-:W1:Y:S01]  /*2eef0*/  S2R R195, SR_TID.X ;  /* 0x0000000000c37919 */ /* 0x002e620000002100 */
[----:B------:R-:W-:-:S02]  /*2ef00*/  SEL R7, R7, RZ, P0 ;  /* 0x000000ff07077207 */ /* 0x000fc40000000000 */
[----:B------:R-:W-:Y:S01]  /*2ef10*/  SEL R8, RZ, 0x4, P6 ;  /* 0x00000004ff087807 */ /* 0x000fe20003000000 */
[----:B------:R-:W2:Y:S01]  /*2ef20*/  LDL.64 R184, [R1+0xb98] ;  /* 0x000b980001b87983 */ /* 0x000ea20000100a00 */
[--C-:B-1----:R-:W-:Y:S02]  /*2ef30*/  SHF.R.U32.HI R194, RZ, 0x6, R195.reuse ;  /* 0x00000006ffc27819 */ /* 0x102fe400000116c3 */
[----:B------:R-:W-:-:S04]  /*2ef40*/  SHF.R.U32.HI R195, RZ, 0x6, R195 ;  /* 0x00000006ffc37819 */ /* 0x000fc800000116c3 */
[----:B------:R-:W-:-:S04]  /*2ef50*/  SGXT.U32 R195, R195, 0x1 ;  /* 0x00000001c3c3781a */ /* 0x000fc80000000000 */
[----:B------:R-:W-:Y:S02]  /*2ef60*/  LOP3.LUT R195, R195, 0x76, RZ, 0xfc, !PT ;  /* 0x00000076c3c37812 */ /* 0x000fe400078efcff */
[----:B------:R-:W-:Y:S02]  /*2ef70*/  ISETP.NE.U32.AND P6, PT, R7, RZ, PT ;  /* 0x000000ff0700720c */ /* 0x000fe40003fc5070 */
[----:B------:R-:W-:Y:S02]  /*2ef80*/  SGXT.U32 R194, R194, 0x1 ;  /* 0x00000001c2c2781a */ /* 0x000fe40000000000 */
[----:B------:R-:W-:Y:S02]  /*2ef90*/  ISETP.NE.U32.AND P2, PT, R6, RZ, PT ;  /* 0x000000ff0600720c */ /* 0x000fe40003f45070 */
[----:B------:R-:W-:Y:S02]  /*2efa0*/  LOP3.LUT R194, R194, 0x74, RZ, 0xfc, !PT ;  /* 0x00000074c2c27812 */ /* 0x000fe400078efcff */
[----:B------:R-:W-:-:S02]  /*2efb0*/  SEL R6, R5, RZ, P0 ;  /* 0x000000ff05067207 */ /* 0x000fc40000000000 */
[----:B------:R-:W-:Y:S02]  /*2efc0*/  SEL R5, RZ, 0x4, P4 ;  /* 0x00000004ff057807 */ /* 0x000fe40002000000 */
[----:B------:R-:W-:Y:S02]  /*2efd0*/  ISETP.GE.AND P4, PT, R194, UR4, PT ;  /* 0x00000004c2007c0c */ /* 0x000fe4000bf86270 */
[----:B------:R-:W-:Y:S02]  /*2efe0*/  SEL R7, R8, RZ, P0 ;  /* 0x000000ff08077207 */ /* 0x000fe40000000000 */
[----:B------:R-:W-:Y:S02]  /*2eff0*/  SEL R5, R5, RZ, P0 ;  /* 0x000000ff05057207 */ /* 0x000fe40000000000 */
[----:B------:R-:W-:Y:S02]  /*2f000*/  ISETP.NE.U32.AND P1, PT, R7, RZ, PT ;  /* 0x000000ff0700720c */ /* 0x000fe40003f25070 */
[----:B------:R-:W-:-:S02]  /*2f010*/  SEL R7, RZ, 0x4, P4 ;  /* 0x00000004ff077807 */ /* 0x000fc40002000000 */
[----:B------:R-:W-:Y:S01]  /*2f020*/  ISETP.NE.U32.AND P4, PT, R5, RZ, PT ;  /* 0x000000ff0500720c */ /* 0x000fe20003f85070 */
[----:B----4-:R-:W-:Y:S04]  /*2f030*/  LDGSTS.E [R10+-0x20000], desc[UR18][R208.64], P5 ;  /* 0xe0000000d00a7fae */ /* 0x010fe8000a921852 */
[----:B------:R-:W4:Y:S01]  /*2f040*/  LDL.64 R208, [R1+0xd00] ;  /* 0x000d000001d07983 */ /* 0x000f220000100a00 */
[----:B------:R-:W-:Y:S02]  /*2f050*/  ISETP.GE.AND P5, PT, R195, UR4, PT ;  /* 0x00000004c3007c0c */ /* 0x000fe4000bfa6270 */
[----:B------:R-:W1:Y:S01]  /*2f060*/  S2R R195, SR_TID.X ;  /* 0x0000000000c37919 */ /* 0x000e620000002100 */
[----:B---3--:R1:W-:Y:S01]  /*2f070*/  LDGSTS.E [R10+-0x1fff8], desc[UR18][R246.64], P6 ;  /* 0xe0008000f60a7fae */ /* 0x0083e2000b121852 */
[----:B------:R-:W-:-:S02]  /*2f080*/  SEL R5, RZ, 0x4, P5 ;  /* 0x00000004ff057807 */ /* 0x000fc40002800000 */
[----:B------:R-:W-:Y:S01]  /*2f090*/  ISETP.NE.U32.AND P3, PT, R6, RZ, PT ;  /* 0x000000ff0600720c */ /* 0x000fe20003f65070 */
[----:B------:R-:W-:Y:S01]  /*2f0a0*/  LDGSTS.E [R10+-0x1e000], desc[UR18][R152.64], P2 ;  /* 0xe2000000980a7fae */ /* 0x000fe20009121852 */
[----:B-1----:R-:W-:-:S03]  /*2f0b0*/  SHF.R.U32.HI R247, RZ, 0x6, R195 ;  /* 0x00000006fff77819 */ /* 0x002fc600000116c3 */
[----:B--2---:R1:W-:Y:S01]  /*2f0c0*/  LDGSTS.E [R10+-0x1dff8], desc[UR18][R178.64], P1 ;  /* 0xe2008000b20a7fae */ /* 0x0043e20008921852 */
[----:B------:R-:W-:Y:S02]  /*2f0d0*/  SHF.R.U32.HI R194, RZ, 0x6, R195 ;  /* 0x00000006ffc27819 */ /* 0x000fe400000116c3 */
[----:B------:R-:W-:-:S05]  /*2f0e0*/  SGXT.U32 R247, R247, 0x1 ;  /* 0x00000001f7f7781a */ /* 0x000fca0000000000 */
[----:B------:R-:W-:Y:S01]  /*2f0f0*/  LDGSTS.E [R10+-0x1c000], desc[UR18][R236.64], P3 ;  /* 0xe4000000ec0a7fae */ /* 0x000fe20009921852 */
[----:B------:R-:W-:Y:S02]  /*2f100*/  SGXT.U32 R194, R194, 0x1 ;  /* 0x00000001c2c2781a */ /* 0x000fe40000000000 */
[----:B------:R-:W-:Y:S01]  /*2f110*/  LOP3.LUT R247, R247, 0x1a, RZ, 0xfc, !PT ;  /* 0x0000001af7f77812 */ /* 0x000fe200078efcff */
[----:B------:R-:W2:Y:S01]  /*2f120*/  LDL.64 R152, [R1+0xc10] ;  /* 0x000c100001987983 */ /* 0x000ea20000100a00 */
[----:B------:R-:W-:Y:S02]  /*2f130*/  LOP3.LUT R194, R194, 0x18, RZ, 0xfc, !PT ;  /* 0x00000018c2c27812 */ /* 0x000fe400078efcff */
[----:B------:R-:W-:Y:S01]  /*2f140*/  ISETP.GE.AND P5, PT, R247, UR4, PT ;  /* 0x00000004f7007c0c */ /* 0x000fe2000bfa6270 */
[----:B------:R-:W-:Y:S01]  /*2f150*/  LDGSTS.E [R10+-0x1bff8], desc[UR18][R230.64], P4 ;  /* 0xe4008000e60a7fae */ /* 0x000fe2000a121852 */
[----:B------:R-:W-:Y:S01]  /*2f160*/  ISETP.GE.AND P6, PT, R194, UR4, PT ;  /* 0x00000004c2007c0c */ /* 0x000fe2000bfc6270 */
[----:B------:R-:W3:Y:S02]  /*2f170*/  S2R R247, SR_TID.X ;  /* 0x0000000000f77919 */ /* 0x000ee40000002100 */
[----:B------:R-:W2:Y:S01]  /*2f180*/  LDL.64 R194, [R1+0xd08] ;  /* 0x000d080001c27983 */ /* 0x000ea20000100a00 */
[----:B------:R-:W-:-:S02]  /*2f190*/  SEL R6, R5, RZ, P0 ;  /* 0x000000ff05067207 */ /* 0x000fc40000000000 */
[----:B------:R-:W-:Y:S01]  /*2f1a0*/  SEL R5, RZ, 0x4, P5 ;  /* 0x00000004ff057807 */ /* 0x000fe20002800000 */
[----:B------:R-:W2:Y:S01]  /*2f1b0*/  LDL.64 R236, [R1+0xc18] ;  /* 0x000c180001ec7983 */ /* 0x000ea20000100a00 */
[----:B---3--:R-:W-:-:S04]  /*2f1c0*/  SHF.R.U32.HI R247, RZ, 0x6, R247 ;  /* 0x00000006fff77819 */ /* 0x008fc800000116f7 */
[----:B------:R-:W-:-:S04]  /*2f1d0*/  SGXT.U32 R247, R247, 0x1 ;  /* 0x00000001f7f7781a */ /* 0x000fc80000000000 */
[----:B------:R-:W-:-:S04]  /*2f1e0*/  LOP3.LUT R247, R247, 0x38, RZ, 0xfc, !PT ;  /* 0x00000038f7f77812 */ /* 0x000fc800078efcff */
[----:B------:R-:W-:Y:S02]  /*2f1f0*/  ISETP.GE.AND P5, PT, R247, UR4, PT ;  /* 0x00000004f7007c0c */ /* 0x000fe4000bfa6270 */
[----:B------:R-:W3:Y:S01]  /*2f200*/  LDL.64 R246, [R1+0x428] ;  /* 0x0004280001f67983 */ /* 0x000ee20000100a00 */
[----:B------:R-:W-:Y:S02]  /*2f210*/  SEL R7, R7, RZ, P0 ;  /* 0x000000ff07077207 */ /* 0x000fe40000000000 */
[----:B------:R-:W-:Y:S02]  /*2f220*/  SEL R8, RZ, 0x4, P6 ;  /* 0x00000004ff087807 */ /* 0x000fe40003000000 */
[----:B------:R-:W-:Y:S01]  /*2f230*/  ISETP.NE.U32.AND P6, PT, R7, RZ, PT ;  /* 0x000000ff0700720c */ /* 0x000fe20003fc5070 */
[----:B-1----:R-:W1:Y:S01]  /*2f240*/  S2R R179, SR_TID.X ;  /* 0x0000000000b37919 */ /* 0x002e620000002100 */
[----:B------:R-:W-:Y:S02]  /*2f250*/  ISETP.NE.U32.AND P2, PT, R6, RZ, PT ;  /* 0x000000ff0600720c */ /* 0x000fe40003f45070 */
[----:B------:R-:W-:-:S02]  /*2f260*/  SEL R6, R5, RZ, P0 ;  /* 0x000000ff05067207 */ /* 0x000fc40000000000 */
[----:B------:R-:W-:Y:S02]  /*2f270*/  SEL R5, RZ, 0x4, P5 ;  /* 0x00000004ff057807 */ /* 0x000fe40002800000 */
[----:B------:R-:W-:Y:S02]  /*2f280*/  ISETP.NE.U32.AND P3, PT, R6, RZ, PT ;  /* 0x000000ff0600720c */ /* 0x000fe40003f65070 */
[----:B-1----:R-:W-:-:S04]  /*2f290*/  SHF.R.U32.HI R178, RZ, 0x6, R179 ;  /* 0x00000006ffb27819 */ /* 0x002fc800000116b3 */
[----:B------:R-:W-:-:S04]  /*2f2a0*/  SGXT.U32 R178, R178, 0x1 ;  /* 0x00000001b2b2781a */ /* 0x000fc80000000000 */
[----:B------:R-:W-:-:S04]  /*2f2b0*/  LOP3.LUT R178, R178, 0x3a, RZ, 0xfc, !PT ;  /* 0x0000003ab2b27812 */ /* 0x000fc800078efcff */
[----:B------:R-:W-:Y:S02]  /*2f2c0*/  ISETP.GE.AND P5, PT, R178, UR4, PT ;  /* 0x00000004b2007c0c */ /* 0x000fe4000bfa6270 */
[--C-:B------:R-:W-:Y:S02]  /*2f2d0*/  SHF.R.U32.HI R178, RZ, 0x6, R179.reuse ;  /* 0x00000006ffb27819 */ /* 0x100fe400000116b3 */
[----:B------:R-:W-:-:S04]  /*2f2e0*/  SHF.R.U32.HI R179, RZ, 0x6, R179 ;  /* 0x00000006ffb37819 */ /* 0x000fc800000116b3 */
[----:B------:R-:W-:-:S04]  /*2f2f0*/  SGXT.U32 R179, R179, 0x1 ;  /* 0x00000001b3b3781a */ /* 0x000fc80000000000 */
[----:B------:R-:W-:Y:S01]  /*2f300*/  LOP3.LUT R179, R179, 0x5a, RZ, 0xfc, !PT ;  /* 0x0000005ab3b37812 */ /* 0x000fe200078efcff */
[----:B----4-:R-:W-:Y:S04]  /*2f310*/  LDGSTS.E [R10+-0x1a000], desc[UR18][R208.64], P6 ;  /* 0xe6000000d00a7fae */ /* 0x010fe8000b121852 */
[----:B------:R-:W4:Y:S01]  /*2f320*/  LDL.64 R208, [R1+0xc98] ;  /* 0x000c980001d07983 */ /* 0x000f220000100a00 */
[----:B------:R-:W-:Y:S02]  /*2f330*/  SEL R6, RZ, 0x4, P5 ;  /* 0x00000004ff067807 */ /* 0x000fe40002800000 */
[----:B------:R-:W-:Y:S02]  /*2f340*/  ISETP.GE.AND P5, PT, R179, UR4, PT ;  /* 0x00000004b3007c0c */ /* 0x000fe4000bfa6270 */
[----:B------:R-:W1:Y:S01]  /*2f350*/  S2R R179, SR_TID.X ;  /* 0x0000000000b37919 */ /* 0x000e620000002100 */
[----:B------:R-:W-:-:S02]  /*2f360*/  SGXT.U32 R178, R178, 0x1 ;  /* 0x00000001b2b2781a */ /* 0x000fc40000000000 */
[----:B------:R-:W-:Y:S02]  /*2f370*/  SEL R5, R5, RZ, P0 ;  /* 0x000000ff05057207 */ /* 0x000fe40000000000 */
[----:B------:R-:W-:Y:S02]  /*2f380*/  LOP3.LUT R178, R178, 0x58, RZ, 0xfc, !PT ;  /* 0x00000058b2b27812 */ /* 0x000fe400078efcff */
[----:B------:R-:W-:Y:S02]  /*2f390*/  ISETP.NE.U32.AND P6, PT, R5, RZ, PT ;  /* 0x000000ff0500720c */ /* 0x000fe40003fc5070 */
[----:B------:R-:W-:Y:S02]  /*2f3a0*/  SEL R5, RZ, 0x4, P5 ;  /* 0x00000004ff057807 */ /* 0x000fe40002800000 */
[----:B------:R-:W-:Y:S02]  /*2f3b0*/  ISETP.GE.AND P4, PT, R178, UR4, PT ;  /* 0x00000004b2007c0c */ /* 0x000fe4000bf86270 */
[----:B-1----:R-:W-:-:S04]  /*2f3c0*/  SHF.R.U32.HI R179, RZ, 0x6, R179 ;  /* 0x00000006ffb37819 */ /* 0x002fc800000116b3 */
[----:B------:R-:W-:-:S04]  /*2f3d0*/  SGXT.U32 R179, R179, 0x1 ;  /* 0x00000001b3b3781a */ /* 0x000fc80000000000 */
[----:B------:R-:W-:Y:S01]  /*2f3e0*/  LOP3.LUT R179, R179, 0x78, RZ, 0xfc, !PT ;  /* 0x00000078b3b37812 */ /* 0x000fe200078efcff */
[----:B--2---:R1:W-:Y:S03]  /*2f3f0*/  LDGSTS.E [R10+-0x19ff8], desc[UR18][R194.64], P2 ;  /* 0xe6008000c20a7fae */ /* 0x0043e60009121852 */
[----:B------:R-:W-:Y:S02]  /*2f400*/  ISETP.GE.AND P5, PT, R179, UR4, PT ;  /* 0x00000004b3007c0c */ /* 0x000fe4000bfa6270 */
[----:B------:R-:W2:Y:S01]  /*2f410*/  LDL.64 R178, [R1+0xca0] ;  /* 0x000ca00001b27983 */ /* 0x000ea20000100a00 */
[----:B-1----:R-:W1:Y:S01]  /*2f420*/  S2R R195, SR_TID.X ;  /* 0x0000000000c37919 */ /* 0x002e620000002100 */
[----:B------:R-:W-:-:S04]  /*2f430*/  SEL R7, R8, RZ, P0 ;  /* 0x000000ff08077207 */ /* 0x000fc80000000000 */
[----:B------:R-:W-:Y:S02]  /*2f440*/  ISETP.NE.U32.AND P1, PT, R7, RZ, PT ;  /* 0x000000ff0700720c */ /* 0x000fe40003f25070 */
[----:B------:R-:W-:Y:S02]  /*2f450*/  SEL R6, R6, RZ, P0 ;  /* 0x000000ff06067207 */ /* 0x000fe40000000000 */
[----:B------:R-:W-:Y:S02]  /*2f460*/  SEL R7, RZ, 0x4, P4 ;  /* 0x00000004ff077807 */ /* 0x000fe40002000000 */
[----:B------:R-:W-:Y:S02]  /*2f470*/  ISETP.NE.U32.AND P4, PT, R6, RZ, PT ;  /* 0x000000ff0600720c */ /* 0x000fe40003f85070 */
[----:B------:R-:W-:Y:S02]  /*2f480*/  SEL R6, R5, RZ, P0 ;  /* 0x000000ff05067207 */ /* 0x000fe40000000000 */
[----:B------:R-:W-:-:S03]  /*2f490*/  SEL R5, RZ, 0x4, P5 ;  /* 0x00000004ff057807 */ /* 0x000fc60002800000 */
[----:B---3--:R-:W-:Y:S01]  /*2f4a0*/  LDGSTS.E [R11+-0x20000], desc[UR18][R246.64], P1 ;  /* 0xe0000000f60b7fae */ /* 0x008fe20008921852 */
[----:B-1----:R-:W-:-:S03]  /*2f4b0*/  SHF.R.U32.HI R194, RZ, 0x6, R195 ;  /* 0x00000006ffc27819 */ /* 0x002fc600000116c3 */
[----:B------:R-:W-:Y:S01]  /*2f4c0*/  LDGSTS.E [R11+-0x1fff8], desc[UR18][R184.64], P3 ;  /* 0xe0008000b80b7fae */ /* 0x000fe20009921852 */
[----:B------:R-:W-:-:S03]  /*2f4d0*/  SGXT.U32 R194, R194, 0x1 ;  /* 0x00000001c2c2781a */ /* 0x000fc60000000000 */
[----:B------:R-:W-:Y:S01]  /*2f4e0*/  LDGSTS.E [R11+-0x1e000], desc[UR18][R152.64], P6 ;  /* 0xe2000000980b7fae */ /* 0x000fe2000b121852 */
[----:B------:R-:W-:-:S03]  /*2f4f0*/  LOP3.LUT R194, R194, 0x7a, RZ, 0xfc, !PT ;  /* 0x0000007ac2c27812 */ /* 0x000fc600078efcff */
[----:B------:R-:W3:Y:S01]  /*2f500*/  LDL.64 R246, [R1+0xd10] ;  /* 0x000d100001f67983 */ /* 0x000ee20000100a00 */
[----:B------:R-:W-:Y:S02]  /*2f510*/  SHF.R.U32.HI R231, RZ, 0x6, R195 ;  /* 0x00000006ffe77819 */ /* 0x000fe400000116c3 */
[----:B------:R-:W-:Y:S01]  /*2f520*/  ISETP.GE.AND P5, PT, R194, UR4, PT ;  /* 0x00000004c2007c0c */ /* 0x000fe2000bfa6270 */
[----:B------:R-:W-:Y:S04]  /*2f530*/  LDGSTS.E [R11+-0x1dff8], desc[UR18][R236.64], P4 ;  /* 0xe2008000ec0b7fae */ /* 0x000fe8000a121852 */
[----:B------:R-:W3:Y:S01]  /*2f540*/  LDL.64 R194, [R1+0xd20] ;  /* 0x000d200001c27983 */ /* 0x000ee20000100a00 */
[----:B------:R-:W-:-:S03]  /*2f550*/  SEL R7, R7, RZ, P0 ;  /* 0x000000ff07077207 */ /* 0x000fc60000000000 */
[----:B------:R-:W3:Y:S01]  /*2f560*/  LDL.64 R184, [R1+0xba8] ;  /* 0x000ba80001b87983 */ /* 0x000ee20000100a00 */
[----:B------:R-:W-:Y:S02]  /*2f570*/  ISETP.NE.U32.AND P2, PT, R7, RZ, PT ;  /* 0x000000ff0700720c */ /* 0x000fe40003f45070 */
[----:B------:R-:W-:-:S04]  /*2f580*/  SGXT.U32 R231, R231, 0x1 ;  /* 0x00000001e7e7781a */ /* 0x000fc80000000000 */
[----:B------:R-:W-:-:S04]  /*2f590*/  LOP3.LUT R231, R231, 0x1c, RZ, 0xfc, !PT ;  /* 0x0000001ce7e77812 */ /* 0x000fc800078efcff */
[----:B------:R-:W-:Y:S02]  /*2f5a0*/  ISETP.GE.AND P3, PT, R231, UR4, PT ;  /* 0x00000004e7007c0c */ /* 0x000fe4000bf66270 */
[----:B------:R-:W1:Y:S01]  /*2f5b0*/  S2R R231, SR_TID.X ;  /* 0x0000000000e77919 */ /* 0x000e620000002100 */
[----:B------:R-:W-:Y:S01]  /*2f5c0*/  ISETP.NE.U32.AND P1, PT, R6, RZ, PT ;  /* 0x000000ff0600720c */ /* 0x000fe20003f25070 */
[----:B----4-:R-:W-:Y:S04]  /*2f5d0*/  LDGSTS.E [R11+-0x1c000], desc[UR18][R208.64], P2 ;  /* 0xe4000000d00b7fae */ /* 0x010fe80009121852 */
[----:B------:R-:W4:Y:S01]  /*2f5e0*/  LDL.64 R208, [R1+0xba0] ;  /* 0x000ba00001d07983 */ /* 0x000f220000100a00 */
[--C-:B-1----:R-:W-:Y:S02]  /*2f5f0*/  SHF.R.U32.HI R230, RZ, 0x6, R231.reuse ;  /* 0x00000006ffe67819 */ /* 0x102fe400000116e7 */
[----:B------:R-:W-:-:S04]  /*2f600*/  SHF.R.U32.HI R231, RZ, 0x6, R231 ;  /* 0x00000006ffe77819 */ /* 0x000fc800000116e7 */
[----:B------:R-:W-:Y:S02]  /*2f610*/  SGXT.U32 R231, R231, 0x1 ;  /* 0x00000001e7e7781a */ /* 0x000fe40000000000 */
[----:B------:R-:W-:Y:S02]  /*2f620*/  SEL R5, R5, RZ, P0 ;  /* 0x000000ff05057207 */ /* 0x000fe40000000000 */
[----:B------:R-:W-:Y:S02]  /*2f630*/  LOP3.LUT R231, R231, 0x3c, RZ, 0xfc, !PT ;  /* 0x0000003ce7e77812 */ /* 0x000fe400078efcff */
[----:B------:R-:W-:Y:S02]  /*2f640*/  SEL R7, RZ, 0x4, P5 ;  /* 0x00000004ff077807 */ /* 0x000fe40002800000 */
[----:B------:R-:W-:Y:S02]  /*2f650*/  ISETP.NE.U32.AND P5, PT, R5, RZ, PT ;  /* 0x000000ff0500720c */ /* 0x000fe40003fa5070 */
[----:B------:R-:W-:-:S02]  /*2f660*/  SEL R5, RZ, 0x4, P3 ;  /* 0x00000004ff057807 */ /* 0x000fc40001800000 */
[----:B------:R-:W-:Y:S02]  /*2f670*/  ISETP.GE.AND P3, PT, R231, UR4, PT ;  /* 0x00000004e7007c0c */ /* 0x000fe4000bf66270 */
[----:B------:R-:W1:Y:S01]  /*2f680*/  S2R R231, SR_TID.X ;  /* 0x0000000000e77919 */ /* 0x000e620000002100 */
[----:B--2---:R2:W-:Y:S02]  /*2f690*/  LDGSTS.E [R11+-0x1bff8], desc[UR18][R178.64], P1 ;  /* 0xe4008000b20b7fae */ /* 0x0045e40008921852 */
[----:B--2---:R-:W2:Y:S01]  /*2f6a0*/  S2R R179, SR_TID.X ;  /* 0x0000000000b37919 */ /* 0x004ea20000002100 */
[----:B-1----:R-:W-:Y:S02]  /*2f6b0*/  SHF.R.U32.HI R231, RZ, 0x6, R231 ;  /* 0x00000006ffe77819 */ /* 0x002fe400000116e7 */
[----:B------:R-:W-:Y:S02]  /*2f6c0*/  SGXT.U32 R230, R230, 0x1 ;  /* 0x00000001e6e6781a */ /* 0x000fe40000000000 */
[----:B------:R-:W-:-:S02]  /*2f6d0*/  SGXT.U32 R231, R231, 0x1 ;  /* 0x00000001e7e7781a */ /* 0x000fc40000000000 */
[----:B------:R-:W-:Y:S02]  /*2f6e0*/  SEL R6, R5, RZ, P0 ;  /* 0x000000ff05067207 */ /* 0x000fe40000000000 */
[----:B------:R-:W-:Y:S02]  /*2f6f0*/  SEL R5, RZ, 0x4, P3 ;  /* 0x00000004ff057807 */ /* 0x000fe40001800000 */
[----:B------:R-:W-:Y:S02]  /*2f700*/  LOP3.LUT R231, R231, 0x3e, RZ, 0xfc, !PT ;  /* 0x0000003ee7e77812 */ /* 0x000fe400078efcff */
[----:B------:R-:W-:Y:S02]  /*2f710*/  LOP3.LUT R230, R230, 0x1e, RZ, 0xfc, !PT ;  /* 0x0000001ee6e67812 */ /* 0x000fe400078efcff */
[----:B------:R-:W-:Y:S02]  /*2f720*/  SEL R5, R5, RZ, P0 ;  /* 0x000000ff05057207 */ /* 0x000fe40000000000 */
[----:B------:R-:W-:-:S02]  /*2f730*/  ISETP.GE.AND P3, PT, R231, UR4, PT ;  /* 0x00000004e7007c0c */ /* 0x000fc4000bf66270 */
[----:B------:R-:W-:Y:S02]  /*2f740*/  ISETP.GE.AND P6, PT, R230, UR4, PT ;  /* 0x00000004e6007c0c */ /* 0x000fe4000bfc6270 */
[----:B------:R-:W-:Y:S02]  /*2f750*/  SEL R7, R7, RZ, P0 ;  /* 0x000000ff07077207 */ /* 0x000fe40000000000 */
[----:B--2---:R-:W-:-:S04]  /*2f760*/  SHF.R.U32.HI R178, RZ, 0x6, R179 ;  /* 0x00000006ffb27819 */ /* 0x004fc800000116b3 */
[----:B------:R-:W-:Y:S01]  /*2f770*/  SGXT.U32 R178, R178, 0x1 ;  /* 0x00000001b2b2781a */ /* 0x000fe20000000000 */
[----:B---3--:R-:W-:Y:S01]  /*2f780*/  LDGSTS.E [R11+-0x1a000], desc[UR18][R246.64], P5 ;  /* 0xe6000000f60b7fae */ /* 0x008fe2000a921852 */
[----:B------:R-:W-:Y:S02]  /*2f790*/  ISETP.NE.U32.AND P1, PT, R5, RZ, PT ;  /* 0x000000ff0500720c */ /* 0x000fe40003f25070 */
[----:B------:R-:W-:Y:S02]  /*2f7a0*/  LOP3.LUT R178, R178, 0x5c, RZ, 0xfc, !PT ;  /* 0x0000005cb2b27812 */ /* 0x000fe400078efcff */
[----:B------:R-:W-:Y:S02]  /*2f7b0*/  SEL R5, RZ, 0x4, P3 ;  /* 0x00000004ff057807 */ /* 0x000fe40001800000 */
[----:B------:R-:W-:Y:S02]  /*2f7c0*/  SEL R8, RZ, 0x4, P6 ;  /* 0x00000004ff087807 */ /* 0x000fe40003000000 */
[----:B------:R-:W-:-:S02]  /*2f7d0*/  ISETP.GE.AND P3, PT, R178, UR4, PT ;  /* 0x00000004b2007c0c */ /* 0x000fc4000bf66270 */
[----:B------:R-:W-:Y:S01]  /*2f7e0*/  ISETP.NE.U32.AND P6, PT, R7, RZ, PT ;  /* 0x000000ff0700720c */ /* 0x000fe20003fc5070 */
[----:B------:R-:W2:Y:S01]  /*2f7f0*/  LDL.LU.64 R246, [R1+0x4d0] ;  /* 0x0004d00001f67983 */ /* 0x000ea20000300a00 */
[--C-:B------:R-:W-:Y:S02]  /*2f800*/  SHF.R.U32.HI R178, RZ, 0x6, R179.reuse ;  /* 0x00000006ffb27819 */ /* 0x100fe400000116b3 */
[----:B------:R-:W-:Y:S01]  /*2f810*/  SHF.R.U32.HI R179, RZ, 0x6, R179 ;  /* 0x00000006ffb37819 */ /* 0x000fe200000116b3 */
[----:B------:R-:W3:Y:S03]  /*2f820*/  LDL.LU.64 R236, [R1+0x4c8] ;  /* 0x0004c80001ec7983 */ /* 0x000ee60000300a00 */
[----:B------:R-:W-:-:S04]  /*2f830*/  SGXT.U32 R179, R179, 0x1 ;  /* 0x00000001b3b3781a */ /* 0x000fc80000000000 */
[----:B------:R-:W-:Y:S01]  /*2f840*/  LOP3.LUT R179, R179, 0x5e, RZ, 0xfc, !PT ;  /* 0x0000005eb3b37812 */ /* 0x000fe200078efcff */
[----:B------:R-:W-:Y:S03]  /*2f850*/  LDGSTS.E [R11+-0x19ff8], desc[UR18][R194.64], P6 ;  /* 0xe6008000c20b7fae */ /* 0x000fe6000b121852 */
[----:B------:R-:W-:Y:S02]  /*2f860*/  ISETP.GE.AND P6, PT, R179, UR4, PT ;  /* 0x00000004b3007c0c */ /* 0x000fe4000bfc6270 */
[----:B------:R-:W1:Y:S01]  /*2f870*/  S2R R179, SR_TID.X ;  /* 0x0000000000b37919 */ /* 0x000e620000002100 */
[----:B------:R-:W-:-:S04]  /*2f880*/  SGXT.U32 R178, R178, 0x1 ;  /* 0x00000001b2b2781a */ /* 0x000fc80000000000 */
[----:B------:R-:W-:Y:S02]  /*2f890*/  LOP3.LUT R178, R178, 0x7c, RZ, 0xfc, !PT ;  /* 0x0000007cb2b27812 */ /* 0x000fe400078efcff */
[----:B------:R-:W-:Y:S01]  /*2f8a0*/  ISETP.NE.U32.AND P4, PT, R6, RZ, PT ;  /* 0x000000ff0600720c */ /* 0x000fe20003f85070 */
[----:B------:R-:W3:Y:S01]  /*2f8b0*/  LDL.LU.64 R194, [R1+0x4c0] ;  /* 0x0004c00001c27983 */ /* 0x000ee20000300a00 */
[----:B------:R-:W-:Y:S02]  /*2f8c0*/  ISETP.GE.AND P5, PT, R178, UR4, PT ;  /* 0x00000004b2007c0c */ /* 0x000fe4000bfa6270 */
[----:B------:R-:W-:Y:S01]  /*2f8d0*/  SEL R6, R8, RZ, P0 ;  /* 0x000000ff08067207 */ /* 0x000fe20000000000 */
[----:B------:R-:W3:Y:S01]  /*2f8e0*/  LDL.LU.64 R22, [R1+0x4b8] ;  /* 0x0004b80001167983 */ /* 0x000ee20000300a00 */
[----:B------:R-:W-:Y:S02]  /*2f8f0*/  SEL R5, R5, RZ, P0 ;  /* 0x000000ff05057207 */ /* 0x000fe40000000000 */
[----:B------:R-:W-:-:S02]  /*2f900*/  ISETP.NE.U32.AND P2, PT, R6, RZ, PT ;  /* 0x000000ff0600720c */ /* 0x000fc40003f45070 */
[----:B------:R-:W-:Y:S02]  /*2f910*/  SEL R6, RZ, 0x4, P3 ;  /* 0x00000004ff067807 */ /* 0x000fe40001800000 */
[----:B------:R-:W-:Y:S02]  /*2f920*/  ISETP.NE.U32.AND P3, PT, R5, RZ, PT ;  /* 0x000000ff0500720c */ /* 0x000fe40003f65070 */
[----:B------:R-:W-:Y:S02]  /*2f930*/  SEL R5, RZ, 0x4, P6 ;  /* 0x00000004ff057807 */ /* 0x000fe40003000000 */
[----:B-1----:R-:W-:-:S04]  /*2f940*/  SHF.R.U32.HI R178, RZ, 0x6, R179 ;  /* 0x00000006ffb27819 */ /* 0x002fc800000116b3 */
[----:B------:R-:W-:Y:S02]  /*2f950*/  SGXT.U32 R178, R178, 0x1 ;  /* 0x00000001b2b2781a */ /* 0x000fe40000000000 */
[----:B------:R-:W-:Y:S02]  /*2f960*/  LOP3.LUT R179, R179, 0x7f, RZ, 0xc0, !PT ;  /* 0x0000007fb3b37812 */ /* 0x000fe400078ec0ff */
[----:B------:R-:W-:Y:S02]  /*2f970*/  LOP3.LUT R178, R178, 0x7e, RZ, 0xfc, !PT ;  /* 0x0000007eb2b27812 */ /* 0x000fe400078efcff */
[----:B------:R-:W-:Y:S02]  /*2f980*/  SEL R8, RZ, 0x4, P5 ;  /* 0x00000004ff087807 */ /* 0x000fe40002800000 */
[----:B------:R-:W-:Y:S02]  /*2f990*/  ISETP.GE.AND P6, PT, R178, UR4, PT ;  /* 0x00000004b2007c0c */ /* 0x000fe4000bfc6270 */
[----:B------:R-:W-:-:S02]  /*2f9a0*/  SEL R7, R6, RZ, P0 ;  /* 0x000000ff06077207 */ /* 0x000fc40000000000 */
[----:B------:R-:W-:Y:S02]  /*2f9b0*/  ISETP.GE.AND P5, PT, R179, UR4, PT ;  /* 0x00000004b3007c0c */ /* 0x000fe4000bfa6270 */
[----:B------:R-:W-:Y:S01]  /*2f9c0*/  SEL R6, R5, RZ, P0 ;  /* 0x000000ff05067207 */ /* 0x000fe20000000000 */
[----:B------:R-:W3:Y:S01]  /*2f9d0*/  LDL.LU.64 R178, [R1+0x4b0] ;  /* 0x0004b00001b27983 */ /* 0x000ee20000300a00 */
[----:B------:R-:W-:Y:S02]  /*2f9e0*/  SEL R5, RZ, 0x4, P6 ;  /* 0x00000004ff057807 */ /* 0x000fe40003000000 */
[----:B------:R-:W-:Y:S01]  /*2f9f0*/  ISETP.NE.U32.AND P6, PT, R7, RZ, PT ;  /* 0x000000ff0700720c */ /* 0x000fe20003fc5070 */
[----:B------:R-:W3:Y:S01]  /*2fa00*/  LDL.LU.64 R152, [R1+0x490] ;  /* 0x0004900001987983 */ /* 0x000ee20000300a00 */
[----:B------:R-:W-:Y:S02]  /*2fa10*/  SEL R7, RZ, 0x4, P5 ;  /* 0x00000004ff077807 */ /* 0x000fe40002800000 */
[----:B------:R-:W-:Y:S01]  /*2fa20*/  ISETP.NE.U32.AND P5, PT, R6, RZ, PT ;  /* 0x000000ff0600720c */ /* 0x000fe20003fa5070 */
[----:B------:R-:W3:Y:S01]  /*2fa30*/  LDL.LU.64 R230, [R1+0x488] ;  /* 0x0004880001e67983 */ /* 0x000ee20000300a00 */
[----:B------:R-:W-:-:S02]  /*2fa40*/  SEL R8, R8, RZ, P0 ;  /* 0x000000ff08087207 */ /* 0x000fc40000000000 */
[----:B------:R-:W-:Y:S01]  /*2fa50*/  SEL R6, R5, RZ, P0 ;  /* 0x000000ff05067207 */ /* 0x000fe20000000000 */
[----:B------:R-:W3:Y:S01]  /*2fa60*/  LDL.LU.64 R198, [R1+0x480] ;  /* 0x0004800001c67983 */ /* 0x000ee20000300a00 */
[----:B------:R-:W-:-:S03]  /*2fa70*/  SEL R5, R7, RZ, P0 ;  /* 0x000000ff07057207 */ /* 0x000fc60000000000 */
[----:B------:R-:W3:Y:S01]  /*2fa80*/  LDL.LU.64 R216, [R1+0x478] ;  /* 0x0004780001d87983 */ /* 0x000ee20000300a00 */
[----:B------:R-:W-:-:S03]  /*2fa90*/  ISETP.NE.U32.AND P0, PT, R8, RZ, PT ;  /* 0x000000ff0800720c */ /* 0x000fc60003f05070 */
[----:B------:R-:W3:Y:S04]  /*2faa0*/  LDL.LU.64 R10, [R1+0x470] ;  /* 0x00047000010a7983 */ /* 0x000ee80000300a00 */
[----:B------:R-:W3:Y:S04]  /*2fab0*/  LDL.LU.64 R250, [R1+0x468] ;  /* 0x0004680001fa7983 */ /* 0x000ee80000300a00 */
[----:B------:R-:W3:Y:S04]  /*2fac0*/  LDL.LU.64 R248, [R1+0x460] ;  /* 0x0004600001f87983 */ /* 0x000ee80000300a00 */
[----:B----4-:R-:W-:Y:S04]  /*2fad0*/  LDGSTS.E [R242+-0x20000], desc[UR18][R208.64], P4 ;  /* 0xe0000000d0f27fae */ /* 0x010fe8000a121852 */
[----:B------:R3:W-:Y:S01]  /*2fae0*/  LDGSTS.E [R242+-0x1fff8], desc[UR18][R184.64], P2 ;  /* 0xe0008000b8f27fae */ /* 0x0007e20009121852 */
[----:B------:R-:W-:-:S03]  /*2faf0*/  ISETP.NE.U32.AND P2, PT, R6, RZ, PT ;  /* 0x000000ff0600720c */ /* 0x000fc60003f45070 */
[----:B------:R-:W4:Y:S04]  /*2fb00*/  LDL.LU.64 R208, [R1+0x450] ;  /* 0x0004500001d07983 */ /* 0x000f280000300a00 */
[----:B------:R-:W4:Y:S04]  /*2fb10*/  LDL.LU.64 R8, [R1+0x4a0] ;  /* 0x0004a00001087983 */ /* 0x000f280000300a00 */
[----:B------:R-:W4:Y:S01]  /*2fb20*/  LDL.LU.64 R6, [R1+0x4a8] ;  /* 0x0004a80001067983 */ /* 0x000f220000300a00 */
[----:B--2---:R-:W-:-:S03]  /*2fb30*/  IMAD.WIDE R200, R13, 0x4, R246 ;  /* 0x000000040dc87825 */ /* 0x004fc600078e02f6 */
[----:B------:R-:W2:Y:S01]  /*2fb40*/  LDL.LU.64 R246, [R1+0x448] ;  /* 0x0004480001f67983 */ /* 0x000ea20000300a00 */
[----:B---3--:R-:W-:-:S03]  /*2fb50*/  IMAD.WIDE R184, R13, 0x4, R236 ;  /* 0x000000040db87825 */ /* 0x008fc600078e02ec */
[----:B------:R1:W-:Y:S04]  /*2fb60*/  STL.64 [R1+0x4d0], R200 ;  /* 0x0004d0c801007387 */ /* 0x0003e80000100a00 */
[----:B-1----:R-:W3:Y:S04]  /*2fb70*/  LDL.LU.64 R200, [R1+0x440] ;  /* 0x0004400001c87983 */ /* 0x002ee80000300a00 */
[----:B------:R1:W-:Y:S01]  /*2fb80*/  STL.64 [R1+0x4c8], R184 ;  /* 0x0004c8b801007387 */ /* 0x0003e20000100a00 */
[----:B------:R-:W-:-:S04]  /*2fb90*/  IMAD.WIDE R194, R13, 0x4, R194 ;  /* 0x000000040dc27825 */ /* 0x000fc800078e02c2 */
[C---:B------:R-:W-:Y:S01]  /*2fba0*/  IMAD.WIDE R22, R13.reuse, 0x4, R22 ;  /* 0x000000040d167825 */ /* 0x040fe200078e0216 */
[----:B-1----:R-:W3:Y:S04]  /*2fbb0*/  LDL.LU.64 R184, [R1+0x438] ;  /* 0x0004380001b87983 */ /* 0x002ee80000300a00 */
[----:B------:R1:W-:Y:S04]  /*2fbc0*/  STL.64 [R1+0x4c0], R194 ;  /* 0x0004c0c201007387 */ /* 0x0003e80000100a00 */
[----:B------:R-:W3:Y:S04]  /*2fbd0*/  LDL.LU.64 R236, [R1+0x430] ;  /* 0x0004300001ec7983 */ /* 0x000ee80000300a00 */
[----:B-1----:R-:W3:Y:S04]  /*2fbe0*/  LDL.LU.64 R194, [R1+0x420] ;  /* 0x0004200001c27983 */ /* 0x002ee80000300a00 */
[----:B------:R1:W-:Y:S04]  /*2fbf0*/  STL.64 [R1+0x4b8], R22 ;  /* 0x0004b81601007387 */ /* 0x0003e80000100a00 */
[----:B-1----:R-:W3:Y:S01]  /*2fc00*/  LDL.LU.64 R22, [R1+0x1140] ;  /* 0x0011400001167983 */ /* 0x002ee20000300a00 */
[----:B------:R-:W-:-:S05]  /*2fc10*/  IMAD.WIDE R178, R13, 0x4, R178 ;  /* 0x000000040db27825 */ /* 0x000fca00078e02b2 */
[----:B------:R1:W-:Y:S04]  /*2fc20*/  STL.64 [R1+0x4b0], R178 ;  /* 0x0004b0b201007387 */ /* 0x0003e80000100a00 */
[----:B-1----:R-:W3:Y:S01]  /*2fc30*/  LDL.LU.64 R178, [R1+0x408] ;  /* 0x0004080001b27983 */ /* 0x002ee20000300a00 */
[----:B------:R-:W-:-:S04]  /*2fc40*/  IMAD.WIDE R198, R13, 0x4, R198 ;  /* 0x000000040dc67825 */ /* 0x000fc800078e02c6 */
[----:B----4-:R-:W-:-:S05]  /*2fc50*/  IMAD.WIDE R6, R13, 0x4, R6 ;  /* 0x000000040d067825 */ /* 0x010fca00078e0206 */
[----:B------:R1:W-:Y:S02]  /*2fc60*/  STL.64 [R1+0x4a8], R6 ;  /* 0x0004a80601007387 */ /* 0x0003e40000100a00 */
[----:B-1----:R-:W-:-:S04]  /*2fc70*/  IMAD.WIDE R6, R13, 0x4, R8 ;  /* 0x000000040d067825 */ /* 0x002fc800078e0208 */
[C---:B------:R-:W-:Y:S01]  /*2fc80*/  IMAD.WIDE R8, R13.reuse, 0x4, R152 ;  /* 0x000000040d087825 */ /* 0x040fe200078e0298 */
[----:B------:R1:W-:Y:S04]  /*2fc90*/  STL.64 [R1+0x4a0], R6 ;  /* 0x0004a00601007387 */ /* 0x0003e80000100a00 */
[----:B------:R4:W-:Y:S01]  /*2fca0*/  STL.64 [R1+0x498], R168 ;  /* 0x000498a801007387 */ /* 0x0009e20000100a00 */
[----:B-1----:R-:W-:-:S03]  /*2fcb0*/  IMAD.WIDE R6, R13, 0x4, R230 ;  /* 0x000000040d067825 */ /* 0x002fc600078e02e6 */
[----:B----4-:R-:W4:Y:S04]  /*2fcc0*/  LDL.LU.64 R168, [R1+0x400] ;  /* 0x0004000001a87983 */ /* 0x010f280000300a00 */
[----:B------:R-:W-:Y:S04]  /*2fcd0*/  STL.64 [R1+0x490], R8 ;  /* 0x0004900801007387 */ /* 0x000fe80000100a00 */
[----:B------:R-:W4:Y:S04]  /*2fce0*/  LDL.LU.64 R152, [R1+0x3f0] ;  /* 0x0003f00001987983 */ /* 0x000f280000300a00 */
[----:B------:R1:W-:Y:S04]  /*2fcf0*/  STL.64 [R1+0x488], R6 ;  /* 0x0004880601007387 */ /* 0x0003e80000100a00 */
[----:B-1----:R-:W4:Y:S04]  /*2fd00*/  LDL.LU.64 R6, [R1+0x3e8] ;  /* 0x0003e80001067983 */ /* 0x002f280000300a00 */
[----:B------:R-:W4:Y:S04]  /*2fd10*/  LDL.LU.64 R8, [R1+0x3e0] ;  /* 0x0003e00001087983 */ /* 0x000f280000300a00 */
[----:B------:R-:W4:Y:S04]  /*2fd20*/  LDL.LU.64 R230, [R1+0x3d8] ;  /* 0x0003d80001e67983 */ /* 0x000f280000300a00 */
[----:B------:R1:W-:Y:S04]  /*2fd30*/  STL.64 [R1+0x480], R198 ;  /* 0x000480c601007387 */ /* 0x0003e80000100a00 */
[----:B-1----:R-:W4:Y:S01]  /*2fd40*/  LDL.LU.64 R198, [R1+0x1138] ;  /* 0x0011380001c67983 */ /* 0x002f220000300a00 */
[----:B------:R-:W-:-:S04]  /*2fd50*/  IMAD.WIDE R216, R13, 0x4, R216 ;  /* 0x000000040dd87825 */ /* 0x000fc800078e02d8 */
[C---:B------:R-:W-:Y:S01]  /*2fd60*/  IMAD.WIDE R10, R13.reuse, 0x4, R10 ;  /* 0x000000040d0a7825 */ /* 0x040fe200078e020a */
[----:B------:R1:W-:Y:S03]  /*2fd70*/  STL.64 [R1+0x478], R216 ;  /* 0x000478d801007387 */ /* 0x0003e60000100a00 */
[C---:B------:R-:W-:Y:S01]  /*2fd80*/  IMAD.WIDE R250, R13.reuse, 0x4, R250 ;  /* 0x000000040dfa7825 */ /* 0x040fe200078e02fa */
[----:B-1----:R-:W4:Y:S04]  /*2fd90*/  LDL.LU.64 R216, [R1+0x1130] ;  /* 0x0011300001d87983 */ /* 0x002f280000300a00 */
[----:B------:R1:W-:Y:S04]  /*2fda0*/  STL.64 [R1+0x470], R10 ;  /* 0x0004700a01007387 */ /* 0x0003e80000100a00 */
[----:B------:R-:W-:Y:S01]  /*2fdb0*/  STL.64 [R1+0x468], R250 ;  /* 0x000468fa01007387 */ /* 0x000fe20000100a00 */
[----:B-1----:R-:W-:-:S04]  /*2fdc0*/  IMAD.WIDE R10, R13, 0x4, R248 ;  /* 0x000000040d0a7825 */ /* 0x002fc800078e02f8 */
[C---:B------:R-:W-:Y:S01]  /*2fdd0*/  IMAD.WIDE R248, R13.reuse, 0x4, R20 ;  /* 0x000000040df87825 */ /* 0x040fe200078e0214 */
[----:B------:R1:W-:Y:S03]  /*2fde0*/  STL.64 [R1+0x460], R10 ;  /* 0x0004600a01007387 */ /* 0x0003e60000100a00 */
[----:B------:R-:W-:-:S04]  /*2fdf0*/  IMAD.WIDE R20, R13, 0x4, R208 ;  /* 0x000000040d147825 */ /* 0x000fc800078e02d0 */
[C---:B--2---:R-:W-:Y:S01]  /*2fe00*/  IMAD.WIDE R246, R13.reuse, 0x4, R246 ;  /* 0x000000040df67825 */ /* 0x044fe200078e02f6 */
[----:B-1----:R-:W2:Y:S03]  /*2fe10*/  LDL.LU.64 R10, [R1+0x3b8] ;  /* 0x0003b800010a7983 */ /* 0x002ea60000300a00 */
[C---:B---3--:R-:W-:Y:S01]  /*2fe20*/  IMAD.WIDE R200, R13.reuse, 0x4, R200 ;  /* 0x000000040dc87825 */ /* 0x048fe200078e02c8 */
[----:B------:R1:W-:Y:S04]  /*2fe30*/  STL.64 [R1+0x458], R248 ;  /* 0x000458f801007387 */ /* 0x0003e80000100a00 */
[----:B------:R-:W3:Y:S01]  /*2fe40*/  LDL.LU.64 R250, [R1+0x3b0] ;  /* 0x0003b00001fa7983 */ /* 0x000ee20000300a00 */
[----:B------:R-:W-:-:S03]  /*2fe50*/  IMAD.WIDE R184, R13, 0x4, R184 ;  /* 0x000000040db87825 */ /* 0x000fc600078e02b8 */
[----:B------:R1:W-:Y:S04]  /*2fe60*/  STL.64 [R1+0x450], R20 ;  /* 0x0004501401007387 */ /* 0x0003e80000100a00 */
[----:B-1----:R-:W3:Y:S01]  /*2fe70*/  LDL.LU.64 R248, [R1+0x3a8] ;  /* 0x0003a80001f87983 */ /* 0x002ee20000300a00 */
[----:B------:R-:W-:-:S03]  /*2fe80*/  IMAD.WIDE R236, R13, 0x4, R236 ;  /* 0x000000040dec7825 */ /* 0x000fc600078e02ec */
[----:B------:R-:W3:Y:S04]  /*2fe90*/  LDL.LU.64 R20, [R1+0x3a0] ;  /* 0x0003a00001147983 */ /* 0x000ee80000300a00 */
[----:B------:R-:W3:Y:S04]  /*2fea0*/  LDL.LU.64 R208, [R1+0x390] ;  /* 0x0003900001d07983 */ /* 0x000ee80000300a00 */
[----:B------:R1:W-:Y:S04]  /*2feb0*/  STL.64 [R1+0x448], R246 ;  /* 0x000448f601007387 */ /* 0x0003e80000100a00 */
[----:B-1----:R-:W3:Y:S04]  /*2fec0*/  LDL.LU.64 R246, [R1+0x388] ;  /* 0x0003880001f67983 */ /* 0x002ee80000300a00 */
[----:B------:R1:W-:Y:S04]  /*2fed0*/  STL.64 [R1+0x440], R200 ;  /* 0x000440c801007387 */ /* 0x0003e80000100a00 */
[----:B-1----:R-:W3:Y:S04]  /*2fee0*/  LDL.LU.64 R200, [R1+0x1128] ;  /* 0x0011280001c87983 */ /* 0x002ee80000300a00 */
[----:B------:R1:W-:Y:S04]  /*2fef0*/  STL.64 [R1+0x438], R184 ;  /* 0x000438b801007387 */ /* 0x0003e80000100a00 */
[----:B-1----:R-:W3:Y:S04]  /*2ff00*/  LDL.LU.64 R184, [R1+0x1120] ;  /* 0x0011200001b87983 */ /* 0x002ee80000300a00 */
[----:B------:R1:W-:Y:S02]  /*2ff10*/  STL.64 [R1+0x430], R236 ;  /* 0x000430ec01007387 */ /* 0x0003e40000100a00 */
[----:B-1----:R-:W-:-:S04]  /*2ff20*/  IMAD.WIDE R236, R13, 0x4, R194 ;  /* 0x000000040dec7825 */ /* 0x002fc800078e02c2 */
[C---:B------:R-:W-:Y:S01]  /*2ff30*/  IMAD.WIDE R194, R13.reuse, 0x4, R228 ;  /* 0x000000040dc27825 */ /* 0x040fe200078e02e4 */
[----:B------:R1:W-:Y:S03]  /*2ff40*/  STL.64 [R1+0x420], R236 ;  /* 0x000420ec01007387 */ /* 0x0003e60000100a00 */
[----:B----4-:R-:W-:-:S05]  /*2ff50*/  IMAD.WIDE R198, R13, 0x4, R198 ;  /* 0x000000040dc67825 */ /* 0x010fca00078e02c6 */
[----:B------:R-:W-:Y:S04]  /*2ff60*/  STL.64 [R1+0x418], R198 ;  /* 0x000418c601007387 */ /* 0x000fe80000100a00 */
[----:B-1----:R-:W4:Y:S04]  /*2ff70*/  LDL.LU.64 R236, [R1+0x370] ;  /* 0x0003700001ec7983 */ /* 0x002f280000300a00 */
[----:B------:R1:W-:Y:S04]  /*2ff80*/  STL.64 [R1+0x410], R194 ;  /* 0x000410c201007387 */ /* 0x0003e80000100a00 */
[----:B-1----:R-:W4:Y:S01]  /*2ff90*/  LDL.LU.64 R194, [R1+0x360] ;  /* 0x0003600001c27983 */ /* 0x002f220000300a00 */
[----:B------:R-:W-:-:S04]  /*2ffa0*/  IMAD.WIDE R178, R13, 0x4, R178 ;  /* 0x000000040db27825 */ /* 0x000fc800078e02b2 */
[C---:B------:R-:W-:Y:S01]  /*2ffb0*/  IMAD.WIDE R168, R13.reuse, 0x4, R168 ;  /* 0x000000040da87825 */ /* 0x040fe200078e02a8 */
[----:B------:R1:W-:Y:S03]  /*2ffc0*/  STL.64 [R1+0x408], R178 ;  /* 0x000408b201007387 */ /* 0x0003e60000100a00 */
[C---:B------:R-:W-:Y:S01]  /*2ffd0*/  IMAD.WIDE R152, R13.reuse, 0x4, R152 ;  /* 0x000000040d987825 */ /* 0x040fe200078e0298 */
[----:B------:R-:W4:Y:S03]  /*2ffe0*/  LDL.LU.64 R198, [R1+0x358] ;  /* 0x0003580001c67983 */ /* 0x000f260000300a00 */
[C---:B------:R-:W-:Y:S01]  /*2fff0*/  IMAD.WIDE R6, R13.reuse, 0x4, R6 ;  /* 0x000000040d067825 */ /* 0x040fe200078e0206 */
[----:B------:R-:W4:Y:S04]  /*30000*/  LDL.LU.64 R228, [R1+0x350] ;  /* 0x0003500001e47983 */ /* 0x000f280000300a00 */
[----:B-1----:R-:W4:Y:S01]  /*30010*/  LDL.LU.64 R178, [R1+0x348] ;  /* 0x0003480001b27983 */ /* 0x002f220000300a00 */
[----:B------:R-:W-:-:S03]  /*30020*/  IMAD.WIDE R8, R13, 0x4, R8 ;  /* 0x000000040d087825 */ /* 0x000fc600078e0208 */
[----:B------:R1:W-:Y:S01]  /*30030*/  STL.64 [R1+0x400], R168 ;  /* 0x000400a801007387 */ /* 0x0003e20000100a00 */
[----:B------:R-:W-:-:S03]  /*30040*/  IMAD.WIDE R230, R13, 0x4, R230 ;  /* 0x000000040de67825 */ /* 0x000fc600078e02e6 */
[----:B-1----:R-:W4:Y:S04]  /*30050*/  LDL.LU.64 R168, [R1+0x1118] ;  /* 0x0011180001a87983 */ /* 0x002f280000300a00 */
[----:B------:R1:W-:Y:S01]  /*30060*/  STL.64 [R1+0x3f0], R152 ;  /* 0x0003f09801007387 */ /* 0x0003e20000100a00 */
[----:B--2---:R-:W-:-:S03]  /*30070*/  IMAD.WIDE R10, R13, 0x4, R10 ;  /* 0x000000040d0a7825 */ /* 0x004fc600078e020a */
[----:B-1----:R-:W2:Y:S04]  /*30080*/  LDL.LU.64 R152, [R1+0x1110] ;  /* 0x0011100001987983 */ /* 0x002ea80000300a00 */
[----:B------:R1:W-:Y:S04]  /*30090*/  STL.64 [R1+0x3e8], R6 ;  /* 0x0003e80601007387 */ /* 0x0003e80000100a00 */
[----:B------:R1:W-:Y:S04]  /*300a0*/  STL.64 [R1+0x3e0], R8 ;  /* 0x0003e00801007387 */ /* 0x0003e80000100a00 */
[----:B------:R3:W-:Y:S01]  /*300b0*/  STL.64 [R1+0x3d8], R230 ;  /* 0x0003d8e601007387 */ /* 0x0007e20000100a00 */
[----:B-1----:R-:W-:-:S04]  /*300c0*/  IMAD.WIDE R6, R13, 0x4, R22 ;  /* 0x000000040d067825 */ /* 0x002fc800078e0216 */
[C---:B------:R-:W-:Y:S01]  /*300d0*/  IMAD.WIDE R8, R13.reuse, 0x4, R192 ;  /* 0x000000040d087825 */ /* 0x040fe200078e02c0 */
[----:B---3--:R-:W3:Y:S03]  /*300e0*/  LDL.LU.64 R230, [R1+0x320] ;  /* 0x0003200001e67983 */ /* 0x008ee60000300a00 */
[C---:B------:R-:W-:Y:S01]  /*300f0*/  IMAD.WIDE R250, R13.reuse, 0x4, R250 ;  /* 0x000000040dfa7825 */ /* 0x040fe200078e02fa */
[----:B------:R1:W-:Y:S03]  /*30100*/  STL.64 [R1+0x3d0], R6 ;  /* 0x0003d00601007387 */ /* 0x0003e60000100a00 */
[C---:B------:R-:W-:Y:S01]  /*30110*/  IMAD.WIDE R248, R13.reuse, 0x4, R248 ;  /* 0x000000040df87825 */ /* 0x040fe200078e02f8 */
[----:B-1----:R-:W2:Y:S04]  /*30120*/  LDL.LU.64 R6, [R1+0x318] ;  /* 0x0003180001067983 */ /* 0x002ea80000300a00 */
[----:B------:R1:W-:Y:S04]  /*30130*/  STL.64 [R1+0x3c0], R8 ;  /* 0x0003c00801007387 */ /* 0x0003e80000100a00 */
[----:B-1----:R-:W2:Y:S04]  /*30140*/  LDL.LU.64 R8, [R1+0x310] ;  /* 0x0003100001087983 */ /* 0x002ea80000300a00 */
[----:B------:R-:W2:Y:S04]  /*30150*/  LDL.LU.64 R22, [R1+0x300] ;  /* 0x0003000001167983 */ /* 0x000ea80000300a00 */
[----:B------:R-:W2:Y:S04]  /*30160*/  LDL.LU.64 R192, [R1+0x2f8] ;  /* 0x0002f80001c07983 */ /* 0x000ea80000300a00 */
[----:B------:R1:W-:Y:S04]  /*30170*/  STL.64 [R1+0x3b8], R10 ;  /* 0x0003b80a01007387 */ /* 0x0003e80000100a00 */
        /* <DEDUP_REMOVED lines=8> */
[----:B------:R-:W-:Y:S04]  /*30200*/  STL.64 [R1+0x390], R248 ;  /* 0x000390f801007387 */ /* 0x000fe80000100a00 */
[----:B------:R-:W2:Y:S04]  /*30210*/  LDL.LU.64 R246, [R1+0x2c8] ;  /* 0x0002c80001f67983 */ /* 0x000ea80000300a00 */
[----:B------:R1:W-:Y:S04]  /*30220*/  STL.64 [R1+0x388], R10 ;  /* 0x0003880a01007387 */ /* 0x0003e80000100a00 */
[----:B-1----:R-:W2:Y:S04]  /*30230*/  LDL.LU.64 R10, [R1+0x2c0] ;  /* 0x0002c000010a7983 */ /* 0x002ea80000300a00 */
[----:B------:R-:W2:Y:S04]  /*30240*/  LDL.LU.64 R250, [R1+0x2b8] ;  /* 0x0002b80001fa7983 */ /* 0x000ea80000300a00 */
[----:B------:R-:W2:Y:S04]  /*30250*/  LDL.LU.64 R248, [R1+0x2b0] ;  /* 0x0002b00001f87983 */ /* 0x000ea80000300a00 */
[----:B------:R1:W-:Y:S04]  /*30260*/  STL.64 [R1+0x380], R226 ;  /* 0x000380e201007387 */ /* 0x0003e80000100a00 */
[----:B-1----:R-:W2:Y:S04]  /*30270*/  LDL.LU.64 R226, [R1+0x1108] ;  /* 0x0011080001e27983 */ /* 0x002ea80000300a00 */
[----:B------:R1:W-:Y:S04]  /*30280*/  STL.64 [R1+0x378], R2 ;  /* 0x0003780201007387 */ /* 0x0003e80000100a00 */
[----:B-1----:R-:W2:Y:S01]  /*30290*/  LDL.LU.64 R2, [R1+0x1100] ;  /* 0x0011000001027983 */ /* 0x002ea20000300a00 */
[----:B----4-:R-:W-:-:S05]  /*302a0*/  IMAD.WIDE R236, R13, 0x4, R236 ;  /* 0x000000040dec7825 */ /* 0x010fca00078e02ec */
[----:B------:R1:W-:Y:S01]  /*302b0*/  STL.64 [R1+0x370], R236 ;  /* 0x000370ec01007387 */ /* 0x0003e20000100a00 */
[----:B------:R-:W-:-:S03]  /*302c0*/  IMAD.WIDE R194, R13, 0x4, R194 ;  /* 0x000000040dc27825 */ /* 0x000fc600078e02c2 */
[----:B-1----:R-:W4:Y:S04]  /*302d0*/  LDL.LU.64 R236, [R1+0x10f8] ;  /* 0x0010f80001ec7983 */ /* 0x002f280000300a00 */
[----:B------:R1:W-:Y:S04]  /*302e0*/  STL.64 [R1+0x360], R194 ;  /* 0x000360c201007387 */ /* 0x0003e80000100a00 */
[----:B-1----:R-:W4:Y:S01]  /*302f0*/  LDL.LU.64 R194, [R1+0x10f0] ;  /* 0x0010f00001c27983 */ /* 0x002f220000300a00 */
[----:B------:R-:W-:-:S05]  /*30300*/  IMAD.WIDE R198, R13, 0x4, R198 ;  /* 0x000000040dc67825 */ /* 0x000fca00078e02c6 */
[----:B------:R1:W-:Y:S01]  /*30310*/  STL.64 [R1+0x358], R198 ;  /* 0x000358c601007387 */ /* 0x0003e20000100a00 */
[----:B------:R-:W-:-:S04]  /*30320*/  IMAD.WIDE R16, R13, 0x4, R16 ;  /* 0x000000040d107825 */ /* 0x000fc800078e0210 */
[----:B-1----:R-:W-:-:S04]  /*30330*/  IMAD.WIDE R198, R13, 0x4, R228 ;  /* 0x000000040dc67825 */ /* 0x002fc800078e02e4 */
[C---:B------:R-:W-:Y:S01]  /*30340*/  IMAD.WIDE R228, R13.reuse, 0x4, R178 ;  /* 0x000000040de47825 */ /* 0x040fe200078e02b2 */
[----:B------:R1:W-:Y:S03]  /*30350*/  STL.64 [R1+0x350], R198 ;  /* 0x000350c601007387 */ /* 0x0003e60000100a00 */
[C---:B------:R-:W-:Y:S01]  /*30360*/  IMAD.WIDE R18, R13.reuse, 0x4, R18 ;  /* 0x000000040d127825 */ /* 0x040fe200078e0212 */
[----:B-1----:R-:W4:Y:S04]  /*30370*/  LDL.LU.64 R198, [R1+0x288] ;  /* 0x0002880001c67983 */ /* 0x002f280000300a00 */
[----:B------:R-:W4:Y:S04]  /*30380*/  LDL.LU.64 R178, [R1+0x280] ;  /* 0x0002800001b27983 */ /* 0x000f280000300a00 */
[----:B------:R1:W-:Y:S04]  /*30390*/  STL.64 [R1+0x348], R228 ;  /* 0x000348e401007387 */ /* 0x0003e80000100a00 */
[----:B-1----:R-:W4:Y:S01]  /*303a0*/  LDL.LU.64 R228, [R1+0x270] ;  /* 0x0002700001e47983 */ /* 0x002f220000300a00 */
[----:B---3--:R-:W-:-:S04]  /*303b0*/  IMAD.WIDE R230, R13, 0x4, R230 ;  /* 0x000000040de67825 */ /* 0x008fc800078e02e6 */
[----:B--2---:R-:W-:-:S04]  /*303c0*/  IMAD.WIDE R6, R13, 0x4, R6 ;  /* 0x000000040d067825 */ /* 0x004fc800078e0206 */
[----:B------:R-:W-:-:S04]  /*303d0*/  IMAD.WIDE R162, R13, 0x4, R162 ;  /* 0x000000040da27825 */ /* 0x000fc800078e02a2 */
[----:B------:R-:W-:-:S04]  /*303e0*/  IMAD.WIDE R244, R13, 0x4, R244 ;  /* 0x000000040df47825 */ /* 0x000fc800078e02f4 */
[----:B------:R-:W-:-:S04]  /*303f0*/  IMAD.WIDE R20, R13, 0x4, R20 ;  /* 0x000000040d147825 */ /* 0x000fc800078e0214 */
[----:B------:R-:W-:-:S04]  /*30400*/  IMAD.WIDE R208, R13, 0x4, R208 ;  /* 0x000000040dd07825 */ /* 0x000fc800078e02d0 */
[----:B------:R-:W-:-:S04]  /*30410*/  IMAD.WIDE R246, R13, 0x4, R246 ;  /* 0x000000040df67825 */ /* 0x000fc800078e02f6 */
[----:B----4-:R-:W-:-:S05]  /*30420*/  IMAD.WIDE R194, R13, 0x4, R194 ;  /* 0x000000040dc27825 */ /* 0x010fca00078e02c2 */
[----:B------:R1:W-:Y:S04]  /*30430*/  STL.64 [R1+0x340], R194 ;  /* 0x000340c201007387 */ /* 0x0003e80000100a00 */
[----:B-1----:R-:W2:Y:S04]  /*30440*/  LDL.LU.64 R194, [R1+0x268] ;  /* 0x0002680001c27983 */ /* 0x002ea80000300a00 */
[----:B------:R1:W-:Y:S04]  /*30450*/  STL.64 [R1+0x330], R16 ;  /* 0x0003301001007387 */ /* 0x0003e80000100a00 */
[----:B-1----:R-:W3:Y:S04]  /*30460*/  LDL.LU.64 R16, [R1+0x10e8] ;  /* 0x0010e80001107983 */ /* 0x002ee80000300a00 */
[----:B------:R1:W-:Y:S04]  /*30470*/  STL.64 [R1+0x328], R18 ;  /* 0x0003281201007387 */ /* 0x0003e80000100a00 */
[----:B-1----:R-:W4:Y:S04]  /*30480*/  LDL.LU.64 R18, [R1+0x10e0] ;  /* 0x0010e00001127983 */ /* 0x002f280000300a00 */
[----:B------:R1:W-:Y:S04]  /*30490*/  STL.64 [R1+0x320], R230 ;  /* 0x000320e601007387 */ /* 0x0003e80000100a00 */
[----:B-1----:R-:W3:Y:S04]  /*304a0*/  LDL.LU.64 R230, [R1+0x10d8] ;  /* 0x0010d80001e67983 */ /* 0x002ee80000300a00 */
[----:B------:R1:W-:Y:S02]  /*304b0*/  STL.64 [R1+0x318], R6 ;  /* 0x0003180601007387 */ /* 0x0003e40000100a00 */
[----:B-1----:R-:W-:-:S04]  /*304c0*/  IMAD.WIDE R6, R13, 0x4, R8 ;  /* 0x000000040d067825 */ /* 0x002fc800078e0208 */
[C---:B------:R-:W-:Y:S01]  /*304d0*/  IMAD.WIDE R8, R13.reuse, 0x4, R22 ;  /* 0x000000040d087825 */ /* 0x040fe200078e0216 */
[----:B------:R1:W-:Y:S04]  /*304e0*/  STL.64 [R1+0x310], R6 ;  /* 0x0003100601007387 */ /* 0x0003e80000100a00 */
[----:B------:R-:W4:Y:S04]  /*304f0*/  LDL.LU.64 R22, [R1+0x238] ;  /* 0x0002380001167983 */ /* 0x000f280000300a00 */
[----:B------:R-:W-:Y:S01]  /*30500*/  STL.64 [R1+0x300], R8 ;  /* 0x0003000801007387 */ /* 0x000fe20000100a00 */
[----:B-1----:R-:W-:-:S03]  /*30510*/  IMAD.WIDE R6, R13, 0x4, R192 ;  /* 0x000000040d067825 */ /* 0x002fc600078e02c0 */
[----:B------:R-:W3:Y:S04]  /*30520*/  LDL.LU.64 R192, [R1+0x230] ;  /* 0x0002300001c07983 */ /* 0x000ee80000300a00 */
[----:B------:R1:W-:Y:S04]  /*30530*/  STL.64 [R1+0x2f8], R6 ;  /* 0x0002f80601007387 */ /* 0x0003e80000100a00 */
[----:B-1----:R-:W3:Y:S04]  /*30540*/  LDL.LU.64 R6, [R1+0x228] ;  /* 0x0002280001067983 */ /* 0x002ee80000300a00 */
[----:B------:R-:W3:Y:S04]  /*30550*/  LDL.LU.64 R8, [R1+0x220] ;  /* 0x0002200001087983 */ /* 0x000ee80000300a00 */
[----:B------:R1:W-:Y:S04]  /*30560*/  STL.64 [R1+0x2f0], R20 ;  /* 0x0002f01401007387 */ /* 0x0003e80000100a00 */
[----:B-1----:R-:W3:Y:S04]  /*30570*/  LDL.LU.64 R20, [R1+0x10d0] ;  /* 0x0010d00001147983 */ /* 0x002ee80000300a00 */
[----:B------:R1:W-:Y:S04]  /*30580*/  STL.64 [R1+0x2e8], R162 ;  /* 0x0002e8a201007387 */ /* 0x0003e80000100a00 */
[----:B-1----:R-:W3:Y:S04]  /*30590*/  LDL.LU.64 R162, [R1+0x10c8] ;  /* 0x0010c80001a27983 */ /* 0x002ee80000300a00 */
[----:B------:R1:W-:Y:S04]  /*305a0*/  STL.64 [R1+0x2e0], R244 ;  /* 0x0002e0f401007387 */ /* 0x0003e80000100a00 */
[----:B-1----:R-:W3:Y:S04]  /*305b0*/  LDL.LU.64 R244, [R1+0x10c0] ;  /* 0x0010c00001f47983 */ /* 0x002ee80000300a00 */
[----:B------:R1:W-:Y:S04]  /*305c0*/  STL.64 [R1+0x2d0], R208 ;  /* 0x0002d0d001007387 */ /* 0x0003e80000100a00 */
[----:B-1----:R-:W3:Y:S04]  /*305d0*/  LDL.LU.64 R208, [R1+0x10b8] ;  /* 0x0010b80001d07983 */ /* 0x002ee80000300a00 */
[----:B------:R1:W-:Y:S04]  /*305e0*/  STL.64 [R1+0x2c8], R246 ;  /* 0x0002c8f601007387 */ /* 0x0003e80000100a00 */
[----:B-1----:R-:W2:Y:S01]  /*305f0*/  LDL.LU.64 R246, [R1+0x10b0] ;  /* 0x0010b00001f67983 */ /* 0x002ea20000300a00 */
[----:B------:R-:W-:-:S04]  /*30600*/  IMAD.WIDE R10, R13, 0x4, R10 ;  /* 0x000000040d0a7825 */ /* 0x000fc800078e020a */
[C---:B------:R-:W-:Y:S01]  /*30610*/  IMAD.WIDE R250, R13.reuse, 0x4, R250 ;  /* 0x000000040dfa7825 */ /* 0x040fe200078e02fa */
[----:B------:R1:W-:Y:S03]  /*30620*/  STL.64 [R1+0x2c0], R10 ;  /* 0x0002c00a01007387 */ /* 0x0003e60000100a00 */
[----:B------:R-:W-:-:S04]  /*30630*/  IMAD.WIDE R248, R13, 0x4, R248 ;  /* 0x000000040df87825 */ /* 0x000fc800078e02f8 */
[C---:B------:R-:W-:Y:S01]  /*30640*/  IMAD.WIDE R210, R13.reuse, 0x4, R210 ;  /* 0x000000040dd27825 */ /* 0x040fe200078e02d2 */
[----:B-1----:R-:W3:Y:S03]  /*30650*/  LDL.LU.64 R10, [R1+0x1f0] ;  /* 0x0001f000010a7983 */ /* 0x002ee60000300a00 */
[C---:B------:R-:W-:Y:S01]  /*30660*/  IMAD.WIDE R214, R13.reuse, 0x4, R214 ;  /* 0x000000040dd67825 */ /* 0x040fe200078e02d6 */
[----:B------:R1:W-:Y:S03]  /*30670*/  STL.64 [R1+0x2b8], R250 ;  /* 0x0002b8fa01007387 */ /* 0x0003e60000100a00 */
[----:B------:R-:W-:-:S04]  /*30680*/  IMAD.WIDE R198, R13, 0x4, R198 ;  /* 0x000000040dc67825 */ /* 0x000fc800078e02c6 */
[C---:B------:R-:W-:Y:S01]  /*30690*/  IMAD.WIDE R178, R13.reuse, 0x4, R178 ;  /* 0x000000040db27825 */ /* 0x040fe200078e02b2 */
[----:B-1----:R-:W3:Y:S04]  /*306a0*/  LDL.LU.64 R250, [R1+0x1e0] ;  /* 0x0001e00001fa7983 */ /* 0x002ee80000300a00 */
[----:B------:R1:W-:Y:S04]  /*306b0*/  STL.64 [R1+0x2b0], R248 ;  /* 0x0002b0f801007387 */ /* 0x0003e80000100a00 */
[----:B-1----:R-:W3:Y:S01]  /*306c0*/  LDL.LU.64 R248, [R1+0x1d8] ;  /* 0x0001d80001f87983 */ /* 0x002ee20000300a00 */
[----:B--2---:R-:W-:-:S05]  /*306d0*/  IMAD.WIDE R246, R13, 0x4, R246 ;  /* 0x000000040df67825 */ /* 0x004fca00078e02f6 */
[----:B------:R1:W-:Y:S04]  /*306e0*/  STL.64 [R1+0x2a0], R246 ;  /* 0x0002a0f601007387 */ /* 0x0003e80000100a00 */
[----:B-1----:R-:W2:Y:S04]  /*306f0*/  LDL.LU.64 R246, [R1+0x1d0] ;  /* 0x0001d00001f67983 */ /* 0x002ea80000300a00 */
[----:B------:R1:W-:Y:S04]  /*30700*/  STL.64 [R1+0x298], R210 ;  /* 0x000298d201007387 */ /* 0x0003e80000100a00 */
[----:B-1----:R-:W2:Y:S04]  /*30710*/  LDL.LU.64 R210, [R1+0x10a8] ;  /* 0x0010a80001d27983 */ /* 0x002ea80000300a00 */
[----:B------:R1:W-:Y:S04]  /*30720*/  STL.64 [R1+0x290], R214 ;  /* 0x000290d601007387 */ /* 0x0003e80000100a00 */
[----:B-1----:R-:W2:Y:S04]  /*30730*/  LDL.LU.64 R214, [R1+0x10a0] ;  /* 0x0010a00001d67983 */ /* 0x002ea80000300a00 */
[----:B------:R1:W-:Y:S04]  /*30740*/  STL.64 [R1+0x288], R198 ;  /* 0x000288c601007387 */ /* 0x0003e80000100a00 */
[----:B-1----:R-:W2:Y:S04]  /*30750*/  LDL.LU.64 R198, [R1+0x1098] ;  /* 0x0010980001c67983 */ /* 0x002ea80000300a00 */
[----:B------:R1:W-:Y:S04]  /*30760*/  STL.64 [R1+0x280], R178 ;  /* 0x000280b201007387 */ /* 0x0003e80000100a00 */
[----:B-1----:R-:W2:Y:S01]  /*30770*/  LDL.LU.64 R178, [R1+0x1090] ;  /* 0x0010900001b27983 */ /* 0x002ea20000300a00 */
[----:B------:R-:W-:-:S04]  /*30780*/  IMAD.WIDE R228, R13, 0x4, R228 ;  /* 0x000000040de47825 */ /* 0x000fc800078e02e4 */
[C---:B------:R-:W-:Y:S01]  /*30790*/  IMAD.WIDE R194, R13.reuse, 0x4, R194 ;  /* 0x000000040dc27825 */ /* 0x040fe200078e02c2 */
[----:B------:R1:W-:Y:S03]  /*307a0*/  STL.64 [R1+0x270], R228 ;  /* 0x000270e401007387 */ /* 0x0003e60000100a00 */
[C---:B------:R-:W-:Y:S01]  /*307b0*/  IMAD.WIDE R182, R13.reuse, 0x4, R182 ;  /* 0x000000040db67825 */ /* 0x040fe200078e02b6 */
[----:B-1----:R-:W2:Y:S04]  /*307c0*/  LDL.LU.64 R228, [R1+0x1c8] ;  /* 0x0001c80001e47983 */ /* 0x002ea80000300a00 */
[----:B------:R2:W-:Y:S01]  /*307d0*/  STL.64 [R1+0x268], R194 ;  /* 0x000268c201007387 */ /* 0x0005e20000100a00 */
[----:B------:R-:W-:-:S04]  /*307e0*/  IMAD.WIDE R166, R13, 0x4, R166 ;  /* 0x000000040da67825 */ /* 0x000fc800078e02a6 */
[----:B----4-:R-:W-:-:S04]  /*307f0*/  IMAD.WIDE R22, R13, 0x4, R22 ;  /* 0x000000040d167825 */ /* 0x010fc800078e0216 */
[----:B---3--:R-:W-:-:S04]  /*30800*/  IMAD.WIDE R192, R13, 0x4, R192 ;  /* 0x000000040dc07825 */ /* 0x008fc800078e02c0 */
[----:B--2---:R-:W-:-:S04]  /*30810*/  IMAD.WIDE R194, R13, 0x4, R178 ;  /* 0x000000040dc27825 */ /* 0x004fc800078e02b2 */
[C---:B------:R-:W-:Y:S01]  /*30820*/  IMAD.WIDE R178, R13.reuse, 0x4, R210 ;  /* 0x000000040db27825 */ /* 0x040fe200078e02d2 */
[----:B------:R1:W-:Y:S04]  /*30830*/  STL.64 [R1+0x260], R194 ;  /* 0x000260c201007387 */ /* 0x0003e80000100a00 */
[----:B-1----:R-:W2:Y:S04]  /*30840*/  LDL.LU.64 R194, [R1+0x1a8] ;  /* 0x0001a80001c27983 */ /* 0x002ea80000300a00 */
[----:B------:R-:W3:Y:S04]  /*30850*/  LDL.LU.64 R210, [R1+0x1a0] ;  /* 0x0001a00001d27983 */ /* 0x000ee80000300a00 */
[----:B------:R1:W-:Y:S04]  /*30860*/  STL.64 [R1+0x258], R178 ;  /* 0x000258b201007387 */ /* 0x0003e80000100a00 */
[----:B-1----:R-:W4:Y:S04]  /*30870*/  LDL.LU.64 R178, [R1+0x198] ;  /* 0x0001980001b27983 */ /* 0x002f280000300a00 */
[----:B------:R1:W-:Y:S04]  /*30880*/  STL.64 [R1+0x4d8], R182 ;  /* 0x0004d8b601007387 */ /* 0x0003e80000100a00 */
[----:B-1----:R-:W4:Y:S04]  /*30890*/  LDL.LU.64 R182, [R1+0x1088] ;  /* 0x0010880001b67983 */ /* 0x002f280000300a00 */
[----:B------:R1:W-:Y:S04]  /*308a0*/  STL.64 [R1+0x4e0], R166 ;  /* 0x0004e0a601007387 */ /* 0x0003e80000100a00 */
[----:B-1----:R-:W4:Y:S04]  /*308b0*/  LDL.LU.64 R166, [R1+0x1080] ;  /* 0x0010800001a67983 */ /* 0x002f280000300a00 */
[----:B------:R1:W-:Y:S04]  /*308c0*/  STL.64 [R1+0x4e8], R22 ;  /* 0x0004e81601007387 */ /* 0x0003e80000100a00 */
[----:B-1----:R-:W4:Y:S04]  /*308d0*/  LDL.LU.64 R22, [R1+0x1078] ;  /* 0x0010780001167983 */ /* 0x002f280000300a00 */
[----:B------:R1:W-:Y:S04]  /*308e0*/  STL.64 [R1+0x4f0], R192 ;  /* 0x0004f0c001007387 */ /* 0x0003e80000100a00 */
[----:B-1----:R-:W4:Y:S01]  /*308f0*/  LDL.LU.64 R192, [R1+0x1070] ;  /* 0x0010700001c07983 */ /* 0x002f220000300a00 */
[----:B------:R-:W-:-:S05]  /*30900*/  IMAD.WIDE R6, R13, 0x4, R6 ;  /* 0x000000040d067825 */ /* 0x000fca00078e0206 */
[----:B------:R1:W-:Y:S02]  /*30910*/  STL.64 [R1+0x4f8], R6 ;  /* 0x0004f80601007387 */ /* 0x0003e40000100a00 */
[----:B-1----:R-:W-:-:S05]  /*30920*/  IMAD.WIDE R6, R13, 0x4, R8 ;  /* 0x000000040d067825 */ /* 0x002fca00078e0208 */
[----:B------:R1:W-:Y:S01]  /*30930*/  STL.64 [R1+0x500], R6 ;  /* 0x0005000601007387 */ /* 0x0003e20000100a00 */
[----:B------:R-:W-:-:S04]  /*30940*/  IMAD.WIDE R10, R13, 0x4, R10 ;  /* 0x000000040d0a7825 */ /* 0x000fc800078e020a */
[----:B-1----:R-:W-:-:S04]  /*30950*/  IMAD.WIDE R6, R13, 0x4, R208 ;  /* 0x000000040d067825 */ /* 0x002fc800078e02d0 */
[----:B------:R-:W-:-:S04]  /*30960*/  IMAD.WIDE R246, R13, 0x4, R246 ;  /* 0x000000040df67825 */ /* 0x000fc800078e02f6 */
[----:B------:R-:W-:-:S04]  /*30970*/  IMAD.WIDE R228, R13, 0x4, R228 ;  /* 0x000000040de47825 */ /* 0x000fc800078e02e4 */
[----:B------:R-:W-:-:S04]  /*30980*/  IMAD.WIDE R244, R13, 0x4, R244 ;  /* 0x000000040df47825 */ /* 0x000fc800078e02f4 */
[----:B------:R-:W-:-:S04]  /*30990*/  IMAD.WIDE R14, R13, 0x4, R14 ;  /* 0x000000040d0e7825 */ /* 0x000fc800078e020e */
[----:B------:R-:W-:-:S04]  /*309a0*/  IMAD.WIDE R160, R13, 0x4, R160 ;  /* 0x000000040da07825 */ /* 0x000fc800078e02a0 */
[----:B--2---:R-:W-:-:S04]  /*309b0*/  IMAD.WIDE R194, R13, 0x4, R194 ;  /* 0x000000040dc27825 */ /* 0x004fc800078e02c2 */
[----:B---3--:R-:W-:-:S04]  /*309c0*/  IMAD.WIDE R210, R13, 0x4, R210 ;  /* 0x000000040dd27825 */ /* 0x008fc800078e02d2 */
[C---:B----4-:R-:W-:Y:S02]  /*309d0*/  IMAD.WIDE R8, R13.reuse, 0x4, R192 ;  /* 0x000000040d087825 */ /* 0x050fe400078e02c0 */
[----:B------:R-:W2:Y:S04]  /*309e0*/  LDL.LU.64 R192, [R1+0x168] ;  /* 0x0001680001c07983 */ /* 0x000ea80000300a00 */
[----:B------:R1:W-:Y:S04]  /*309f0*/  STL.64 [R1+0x508], R8 ;  /* 0x0005080801007387 */ /* 0x0003e80000100a00 */
[----:B------:R-:W3:Y:S04]  /*30a00*/  LDL.LU.64 R208, [R1+0x160] ;  /* 0x0001600001d07983 */ /* 0x000ee80000300a00 */
[----:B------:R4:W-:Y:S01]  /*30a10*/  STL.64 [R1+0x510], R6 ;  /* 0x0005100601007387 */ /* 0x0009e20000100a00 */
[----:B-1----:R-:W-:-:S03]  /*30a20*/  IMAD.WIDE R8, R13, 0x4, R196 ;  /* 0x000000040d087825 */ /* 0x002fc600078e02c4 */
[----:B------:R-:W3:Y:S01]  /*30a30*/  LDL.LU.64 R196, [R1+0x158] ;  /* 0x0001580001c47983 */ /* 0x000ee20000300a00 */
[----:B----4-:R-:W-:-:S03]  /*30a40*/  IMAD.WIDE R6, R13, 0x4, R180 ;  /* 0x000000040d067825 */ /* 0x010fc600078e02b4 */
[----:B------:R1:W-:Y:S04]  /*30a50*/  STL.64 [R1+0x518], R8 ;  /* 0x0005180801007387 */ /* 0x0003e80000100a00 */
[----:B------:R-:W4:Y:S04]  /*30a60*/  LDL.LU.64 R180, [R1+0x150] ;  /* 0x0001500001b47983 */ /* 0x000f280000300a00 */
[----:B------:R1:W-:Y:S02]  /*30a70*/  STL.64 [R1+0x520], R6 ;  /* 0x0005200601007387 */ /* 0x0003e40000100a00 */
[----:B-1----:R-:W-:-:S02]  /*30a80*/  IMAD.WIDE R8, R13, 0x4, R250 ;  /* 0x000000040d087825 */ /* 0x002fc400078e02fa */
[----:B------:R-:W4:Y:S04]  /*30a90*/  LDL.LU.64 R6, [R1+0x138] ;  /* 0x0001380001067983 */ /* 0x000f280000300a00 */
[----:B------:R1:W-:Y:S04]  /*30aa0*/  STL.64 [R1+0x528], R10 ;  /* 0x0005280a01007387 */ /* 0x0003e80000100a00 */
[----:B------:R1:W-:Y:S02]  /*30ab0*/  STL.64 [R1+0x530], R8 ;  /* 0x0005300801007387 */ /* 0x0003e40000100a00 */
[----:B-1----:R-:W-:-:S02]  /*30ac0*/  IMAD.WIDE R10, R13, 0x4, R248 ;  /* 0x000000040d0a7825 */ /* 0x002fc400078e02f8 */
[----:B------:R-:W4:Y:S04]  /*30ad0*/  LDL.LU.64 R8, [R1+0x128] ;  /* 0x0001280001087983 */ /* 0x000f280000300a00 */
[----:B------:R1:W-:Y:S04]  /*30ae0*/  STL.64 [R1+0x538], R10 ;  /* 0x0005380a01007387 */ /* 0x0003e80000100a00 */
[----:B-1----:R-:W4:Y:S04]  /*30af0*/  LDL.LU.64 R10, [R1+0x120] ;  /* 0x00012000010a7983 */ /* 0x002f280000300a00 */
[----:B------:R1:W-:Y:S04]  /*30b00*/  STL.64 [R1+0x540], R246 ;  /* 0x000540f601007387 */ /* 0x0003e80000100a00 */
[----:B------:R-:W4:Y:S04]  /*30b10*/  LDL.LU.64 R250, [R1+0x118] ;  /* 0x0001180001fa7983 */ /* 0x000f280000300a00 */
[----:B------:R-:W4:Y:S04]  /*30b20*/  LDL.LU.64 R248, [R1+0x110] ;  /* 0x0001100001f87983 */ /* 0x000f280000300a00 */
        /* <DEDUP_REMOVED lines=10> */
[----:B-1----:R-:W2:Y:S04]  /*30bd0*/  LDL.LU.64 R194, [R1+0x1048] ;  /* 0x0010480001c27983 */ /* 0x002ea80000300a00 */
[----:B------:R1:W-:Y:S04]  /*30be0*/  STL.64 [R1+0x570], R210 ;  /* 0x000570d201007387 */ /* 0x0003e80000100a00 */
[----:B-1----:R-:W3:Y:S01]  /*30bf0*/  LDL.LU.64 R210, [R1+0x1040] ;  /* 0x0010400001d27983 */ /* 0x002ee20000300a00 */
[----:B------:R-:W-:-:S04]  /*30c00*/  IMAD.WIDE R178, R13, 0x4, R178 ;  /* 0x000000040db27825 */ /* 0x000fc800078e02b2 */
[C---:B------:R-:W-:Y:S01]  /*30c10*/  IMAD.WIDE R162, R13.reuse, 0x4, R162 ;  /* 0x000000040da27825 */ /* 0x040fe200078e02a2 */
[----:B------:R1:W-:Y:S03]  /*30c20*/  STL.64 [R1+0x578], R178 ;  /* 0x000578b201007387 */ /* 0x0003e60000100a00 */
[C---:B------:R-:W-:Y:S01]  /*30c30*/  IMAD.WIDE R164, R13.reuse, 0x4, R164 ;  /* 0x000000040da47825 */ /* 0x040fe200078e02a4 */
[----:B-1----:R-:W4:Y:S03]  /*30c40*/  LDL.LU.64 R178, [R1+0xe8] ;  /* 0x0000e80001b27983 */ /* 0x002f260000300a00 */
[----:B--2---:R-:W-:-:S04]  /*30c50*/  IMAD.WIDE R194, R13, 0x4, R194 ;  /* 0x000000040dc27825 */ /* 0x004fc800078e02c2 */
[----:B---3--:R-:W-:-:S05]  /*30c60*/  IMAD.WIDE R210, R13, 0x4, R210 ;  /* 0x000000040dd27825 */ /* 0x008fca00078e02d2 */
[----:B------:R1:W-:Y:S04]  /*30c70*/  STL.64 [R1+0x580], R210 ;  /* 0x000580d201007387 */ /* 0x0003e80000100a00 */
[----:B-1----:R-:W2:Y:S04]  /*30c80*/  LDL.LU.64 R210, [R1+0xe0] ;  /* 0x0000e00001d27983 */ /* 0x002ea80000300a00 */
        /* <DEDUP_REMOVED lines=12> */
[C---:B----4-:R-:W-:Y:S01]  /*30d50*/  IMAD.WIDE R180, R13.reuse, 0x4, R180 ;  /* 0x000000040db47825 */ /* 0x050fe200078e02b4 */
[----:B------:R1:W-:Y:S03]  /*30d60*/  STL.64 [R1+0x5a8], R192 ;  /* 0x0005a8c001007387 */ /* 0x0003e60000100a00 */
[----:B------:R-:W-:-:S04]  /*30d70*/  IMAD.WIDE R20, R13, 0x4, R20 ;  /* 0x000000040d147825 */ /* 0x000fc800078e0214 */
[C---:B------:R-:W-:Y:S01]  /*30d80*/  IMAD.WIDE R6, R13.reuse, 0x4, R6 ;  /* 0x000000040d067825 */ /* 0x040fe200078e0206 */
[----:B-1----:R-:W4:Y:S04]  /*30d90*/  LDL.LU.64 R192, [R1+0xa8] ;  /* 0x0000a80001c07983 */ /* 0x002f280000300a00 */
[----:B------:R1:W-:Y:S04]  /*30da0*/  STL.64 [R1+0x5b0], R208 ;  /* 0x0005b0d001007387 */ /* 0x0003e80000100a00 */
[----:B-1----:R-:W4:Y:S04]  /*30db0*/  LDL.LU.64 R208, [R1+0xa0] ;  /* 0x0000a00001d07983 */ /* 0x002f280000300a00 */
[----:B------:R1:W-:Y:S01]  /*30dc0*/  STL.64 [R1+0x5b8], R196 ;  /* 0x0005b8c401007387 */ /* 0x0003e20000100a00 */
[----:B------:R-:W-:-:S03]  /*30dd0*/  IMAD.WIDE R8, R13, 0x4, R8 ;  /* 0x000000040d087825 */ /* 0x000fc600078e0208 */
[----:B-1----:R-:W4:Y:S04]  /*30de0*/  LDL.LU.64 R196, [R1+0x1020] ;  /* 0x0010200001c47983 */ /* 0x002f280000300a00 */
[----:B------:R1:W-:Y:S01]  /*30df0*/  STL.64 [R1+0x5c0], R180 ;  /* 0x0005c0b401007387 */ /* 0x0003e20000100a00 */
[----:B------:R-:W-:-:S03]  /*30e00*/  IMAD.WIDE R10, R13, 0x4, R10 ;  /* 0x000000040d0a7825 */ /* 0x000fc600078e020a */
[----:B-1----:R-:W4:Y:S01]  /*30e10*/  LDL.LU.64 R180, [R1+0x1018] ;  /* 0x0010180001b47983 */ /* 0x002f220000300a00 */
[----:B------:R-:W-:-:S04]  /*30e20*/  IMAD.WIDE R230, R13, 0x4, R230 ;  /* 0x000000040de67825 */ /* 0x000fc800078e02e6 */
[----:B------:R-:W-:-:S04]  /*30e30*/  IMAD.WIDE R158, R13, 0x4, R158 ;  /* 0x000000040d9e7825 */ /* 0x000fc800078e029e */
[----:B------:R-:W-:-:S04]  /*30e40*/  IMAD.WIDE R176, R13, 0x4, R176 ;  /* 0x000000040db07825 */ /* 0x000fc800078e02b0 */
[----:B------:R-:W-:-:S04]  /*30e50*/  IMAD.WIDE R178, R13, 0x4, R178 ;  /* 0x000000040db27825 */ /* 0x000fc800078e02b2 */
[----:B--2---:R-:W-:-:S05]  /*30e60*/  IMAD.WIDE R164, R13, 0x4, R164 ;  /* 0x000000040da47825 */ /* 0x004fca00078e02a4 */
[----:B------:R1:W-:Y:S04]  /*30e70*/  STL.64 [R1+0x5c8], R164 ;  /* 0x0005c8a401007387 */ /* 0x0003e80000100a00 */
[----:B-1----:R-:W2:Y:S04]  /*30e80*/  LDL.LU.64 R164, [R1+0x1010] ;  /* 0x0010100001a47983 */ /* 0x002ea80000300a00 */
[----:B------:R1:W-:Y:S04]  /*30e90*/  STL.64 [R1+0x5d0], R20 ;  /* 0x0005d01401007387 */ /* 0x0003e80000100a00 */
[----:B-1----:R-:W2:Y:S04]  /*30ea0*/  LDL.LU.64 R20, [R1+0x1008] ;  /* 0x0010080001147983 */ /* 0x002ea80000300a00 */
[----:B------:R1:W-:Y:S02]  /*30eb0*/  STL.64 [R1+0x5d8], R6 ;  /* 0x0005d80601007387 */ /* 0x0003e40000100a00 */
[----:B-1----:R-:W-:-:S02]  /*30ec0*/  IMAD.WIDE R6, R13, 0x4, R206 ;  /* 0x000000040d067825 */ /* 0x002fc400078e02ce */
[----:B------:R-:W2:Y:S04]  /*30ed0*/  LDL.LU.64 R206, [R1+0x68] ;  /* 0x0000680001ce7983 */ /* 0x000ea80000300a00 */
[----:B------:R1:W-:Y:S04]  /*30ee0*/  STL.64 [R1+0x5e0], R6 ;  /* 0x0005e00601007387 */ /* 0x0003e80000100a00 */
[----:B------:R3:W-:Y:S04]  /*30ef0*/  STL.64 [R1+0x5e8], R8 ;  /* 0x0005e80801007387 */ /* 0x0007e80000100a00 */
[----:B------:R3:W-:Y:S01]  /*30f00*/  STL.64 [R1+0x5f0], R10 ;  /* 0x0005f00a01007387 */ /* 0x0007e20000100a00 */
[----:B-1----:R-:W-:-:S04]  /*30f10*/  IMAD.WIDE R6, R13, 0x4, R250 ;  /* 0x000000040d067825 */ /* 0x002fc800078e02fa */
[C---:B---3--:R-:W-:Y:S01]  /*30f20*/  IMAD.WIDE R8, R13.reuse, 0x4, R248 ;  /* 0x000000040d087825 */ /* 0x048fe200078e02f8 */
[----:B------:R1:W-:Y:S03]  /*30f30*/  STL.64 [R1+0x5f8], R6 ;  /* 0x0005f80601007387 */ /* 0x0003e60000100a00 */
[C---:B------:R-:W-:Y:S01]  /*30f40*/  IMAD.WIDE R10, R13.reuse, 0x4, R246 ;  /* 0x000000040d0a7825 */ /* 0x040fe200078e02f6 */
[----:B-1----:R-:W3:Y:S04]  /*30f50*/  LDL.LU.64 R6, [R1+0x38] ;  /* 0x0000380001067983 */ /* 0x002ee80000300a00 */
[----:B------:R1:W-:Y:S04]  /*30f60*/  STL.64 [R1+0x600], R8 ;  /* 0x0006000801007387 */ /* 0x0003e80000100a00 */
[----:B-1----:R-:W3:Y:S04]  /*30f70*/  LDL.LU.64 R8, [R1+0x30] ;  /* 0x0000300001087983 */ /* 0x002ee80000300a00 */
[----:B------:R1:W-:Y:S04]  /*30f80*/  STL.64 [R1+0x608], R10 ;  /* 0x0006080a01007387 */ /* 0x0003e80000100a00 */
[----:B-1----:R-:W3:Y:S04]  /*30f90*/  LDL.LU.64 R10, [R1+0x28] ;  /* 0x00002800010a7983 */ /* 0x002ee80000300a00 */
[----:B------:R-:W3:Y:S04]  /*30fa0*/  LDL.LU.64 R250, [R1+0x20] ;  /* 0x0000200001fa7983 */ /* 0x000ee80000300a00 */
[----:B------:R-:W3:Y:S04]  /*30fb0*/  LDL.LU.64 R248, [R1+0x18] ;  /* 0x0000180001f87983 */ /* 0x000ee80000300a00 */
[----:B------:R-:W3:Y:S04]  /*30fc0*/  LDL.LU.64 R246, [R1+0x10] ;  /* 0x0000100001f67983 */ /* 0x000ee80000300a00 */
[----:B------:R1:W-:Y:S04]  /*30fd0*/  STL.64 [R1+0x610], R230 ;  /* 0x000610e601007387 */ /* 0x0003e80000100a00 */
[----:B-1----:R-:W3:Y:S04]  /*30fe0*/  LDL.LU.64 R230, [R1+0x1000] ;  /* 0x0010000001e67983 */ /* 0x002ee80000300a00 */
[----:B------:R1:W-:Y:S04]  /*30ff0*/  STL.64 [R1+0x618], R158 ;  /* 0x0006189e01007387 */ /* 0x0003e80000100a00 */
[----:B-1----:R-:W3:Y:S04]  /*31000*/  LDL.LU.64 R158, [R1+0xff8] ;  /* 0x000ff800019e7983 */ /* 0x002ee80000300a00 */
[----:B------:R1:W-:Y:S04]  /*31010*/  STL.64 [R1+0x620], R176 ;  /* 0x000620b001007387 */ /* 0x0003e80000100a00 */
[----:B-1----:R-:W2:Y:S04]  /*31020*/  LDL.LU.64 R176, [R1+0xff0] ;  /* 0x000ff00001b07983 */ /* 0x002ea80000300a00 */
[----:B------:R1:W-:Y:S04]  /*31030*/  STL.64 [R1+0x628], R178 ;  /* 0x000628b201007387 */ /* 0x0003e80000100a00 */
[----:B-1----:R-:W3:Y:S01]  /*31040*/  LDL.LU.64 R178, [R1+0xfe8] ;  /* 0x000fe80001b27983 */ /* 0x002ee20000300a00 */
[----:B------:R-:W-:-:S04]  /*31050*/  IMAD.WIDE R210, R13, 0x4, R210 ;  /* 0x000000040dd27825 */ /* 0x000fc800078e02d2 */
[C---:B------:R-:W-:Y:S01]  /*31060*/  IMAD.WIDE R194, R13.reuse, 0x4, R194 ;  /* 0x000000040dc27825 */ /* 0x040fe200078e02c2 */
[----:B------:R1:W-:Y:S03]  /*31070*/  STL.64 [R1+0x630], R210 ;  /* 0x000630d201007387 */ /* 0x0003e60000100a00 */
[----:B------:R-:W-:-:S04]  /*31080*/  IMAD.WIDE R162, R13, 0x4, R162 ;  /* 0x000000040da27825 */ /* 0x000fc800078e02a2 */
[C---:B------:R-:W-:Y:S01]  /*31090*/  IMAD.WIDE R18, R13.reuse, 0x4, R18 ;  /* 0x000000040d127825 */ /* 0x040fe200078e0212 */
[----:B-1----:R-:W2:Y:S03]  /*310a0*/  LDL.LU.64 R210, [R1+0xfe0] ;  /* 0x000fe00001d27983 */ /* 0x002ea60000300a00 */
[C---:B------:R-:W-:Y:S01]  /*310b0*/  IMAD.WIDE R232, R13.reuse, 0x4, R232 ;  /* 0x000000040de87825 */ /* 0x040fe200078e02e8 */
[----:B------:R1:W-:Y:S03]  /*310c0*/  STL.64 [R1+0x638], R194 ;  /* 0x000638c201007387 */ /* 0x0003e60000100a00 */
[----:B------:R-:W-:-:S04]  /*310d0*/  IMAD.WIDE R174, R13, 0x4, R174 ;  /* 0x000000040dae7825 */ /* 0x000fc800078e02ae */
[C---:B----4-:R-:W-:Y:S01]  /*310e0*/  IMAD.WIDE R192, R13.reuse, 0x4, R192 ;  /* 0x000000040dc07825 */ /* 0x050fe200078e02c0 */
[----:B-1----:R-:W4:Y:S03]  /*310f0*/  LDL.LU.64 R194, [R1+0xfd8] ;  /* 0x000fd80001c27983 */ /* 0x002f260000300a00 */
[----:B---3--:R-:W-:-:S05]  /*31100*/  IMAD.WIDE R178, R13, 0x4, R178 ;  /* 0x000000040db27825 */ /* 0x008fca00078e02b2 */
[----:B------:R1:W-:Y:S04]  /*31110*/  STL.64 [R1+0x640], R178 ;  /* 0x000640b201007387 */ /* 0x0003e80000100a00 */
[----:B-1----:R-:W3:Y:S04]  /*31120*/  LDL.LU.64 R178, [R1+0xfd0] ;  /* 0x000fd00001b27983 */ /* 0x002ee80000300a00 */
[----:B------:R1:W-:Y:S04]  /*31130*/  STL.64 [R1+0x648], R162 ;  /* 0x000648a201007387 */ /* 0x0003e80000100a00 */
[----:B-1----:R-:W4:Y:S04]  /*31140*/  LDL.LU.64 R162, [R1+0xfc8] ;  /* 0x000fc80001a27983 */ /* 0x002f280000300a00 */
[----:B------:R1:W-:Y:S04]  /*31150*/  STL.64 [R1+0x650], R18 ;  /* 0x0006501201007387 */ /* 0x0003e80000100a00 */
[----:B-1----:R-:W3:Y:S04]  /*31160*/  LDL.LU.64 R18, [R1+0xfc0] ;  /* 0x000fc00001127983 */ /* 0x002ee80000300a00 */
[----:B------:R1:W-:Y:S04]  /*31170*/  STL.64 [R1+0x658], R232 ;  /* 0x000658e801007387 */ /* 0x0003e80000100a00 */
[----:B-1----:R-:W4:Y:S04]  /*31180*/  LDL.LU.64 R232, [R1+0xfb8] ;  /* 0x000fb80001e87983 */ /* 0x002f280000300a00 */
[----:B------:R1:W-:Y:S04]  /*31190*/  STL.64 [R1+0x660], R174 ;  /* 0x000660ae01007387 */ /* 0x0003e80000100a00 */
[----:B-1----:R-:W3:Y:S04]  /*311a0*/  LDL.LU.64 R174, [R1+0xfb0] ;  /* 0x000fb00001ae7983 */ /* 0x002ee80000300a00 */
[----:B------:R1:W-:Y:S04]  /*311b0*/  STL.64 [R1+0x668], R192 ;  /* 0x000668c001007387 */ /* 0x0003e80000100a00 */
[----:B-1----:R-:W4:Y:S01]  /*311c0*/  LDL.LU.64 R192, [R1+0xfa8] ;  /* 0x000fa80001c07983 */ /* 0x002f220000300a00 */
[----:B------:R-:W-:-:S04]  /*311d0*/  IMAD.WIDE R208, R13, 0x4, R208 ;  /* 0x000000040dd07825 */ /* 0x000fc800078e02d0 */
[C---:B--2---:R-:W-:Y:S01]  /*311e0*/  IMAD.WIDE R176, R13.reuse, 0x4, R176 ;  /* 0x000000040db07825 */ /* 0x044fe200078e02b0 */
[----:B------:R1:W-:Y:S03]  /*311f0*/  STL.64 [R1+0x670], R208 ;  /* 0x000670d001007387 */ /* 0x0003e60000100a00 */
[----:B------:R-:W-:-:S04]  /*31200*/  IMAD.WIDE R160, R13, 0x4, R160 ;  /* 0x000000040da07825 */ /* 0x000fc800078e02a0 */
[C---:B------:R-:W-:Y:S01]  /*31210*/  IMAD.WIDE R16, R13.reuse, 0x4, R16 ;  /* 0x000000040d107825 */ /* 0x040fe200078e0210 */
[----:B-1----:R-:W2:Y:S03]  /*31220*/  LDL.LU.64 R208, [R1+0xfa0] ;  /* 0x000fa00001d07983 */ /* 0x002ea60000300a00 */
[----:B------:R-:W-:-:S04]  /*31230*/  IMAD.WIDE R234, R13, 0x4, R234 ;  /* 0x000000040dea7825 */ /* 0x000fc800078e02ea */
[----:B------:R-:W-:-:S04]  /*31240*/  IMAD.WIDE R190, R13, 0x4, R190 ;  /* 0x000000040dbe7825 */ /* 0x000fc800078e02be */
[----:B----4-:R-:W-:-:S05]  /*31250*/  IMAD.WIDE R192, R13, 0x4, R192 ;  /* 0x000000040dc07825 */ /* 0x010fca00078e02c0 */
[----:B------:R1:W-:Y:S04]  /*31260*/  STL.64 [R1+0x678], R192 ;  /* 0x000678c001007387 */ /* 0x0003e80000100a00 */
[----:B-1----:R-:W4:Y:S04]  /*31270*/  LDL.LU.64 R192, [R1+0xf98] ;  /* 0x000f980001c07983 */ /* 0x002f280000300a00 */
[----:B------:R1:W-:Y:S04]  /*31280*/  STL.64 [R1+0x680], R176 ;  /* 0x000680b001007387 */ /* 0x0003e80000100a00 */
[----:B-1----:R-:W2:Y:S04]  /*31290*/  LDL.LU.64 R176, [R1+0xf90] ;  /* 0x000f900001b07983 */ /* 0x002ea80000300a00 */
[----:B------:R1:W-:Y:S04]  /*312a0*/  STL.64 [R1+0x688], R160 ;  /* 0x000688a001007387 */ /* 0x0003e80000100a00 */
[----:B-1----:R-:W4:Y:S04]  /*312b0*/  LDL.LU.64 R160, [R1+0xf88] ;  /* 0x000f880001a07983 */ /* 0x002f280000300a00 */
[----:B------:R1:W-:Y:S04]  /*312c0*/  STL.64 [R1+0x690], R16 ;  /* 0x0006901001007387 */ /* 0x0003e80000100a00 */
[----:B-1----:R-:W2:Y:S04]  /*312d0*/  LDL.LU.64 R16, [R1+0xf80] ;  /* 0x000f800001107983 */ /* 0x002ea80000300a00 */
[----:B------:R1:W-:Y:S04]  /*312e0*/  STL.64 [R1+0x698], R234 ;  /* 0x000698ea01007387 */ /* 0x0003e80000100a00 */
[----:B-1----:R-:W4:Y:S04]  /*312f0*/  LDL.LU.64 R234, [R1+0xf78] ;  /* 0x000f780001ea7983 */ /* 0x002f280000300a00 */
[----:B------:R1:W-:Y:S04]  /*31300*/  STL.64 [R1+0x6a0], R190 ;  /* 0x0006a0be01007387 */ /* 0x0003e80000100a00 */
[----:B-1----:R-:W2:Y:S01]  /*31310*/  LDL.LU.64 R190, [R1+0xf70] ;  /* 0x000f700001be7983 */ /* 0x002ea20000300a00 */
[----:B------:R-:W-:-:S04]  /*31320*/  IMAD.WIDE R206, R13, 0x4, R206 ;  /* 0x000000040dce7825 */ /* 0x000fc800078e02ce */
[C---:B---3--:R-:W-:Y:S01]  /*31330*/  IMAD.WIDE R174, R13.reuse, 0x4, R174 ;  /* 0x000000040dae7825 */ /* 0x048fe200078e02ae */
[----:B------:R1:W-:Y:S03]  /*31340*/  STL.64 [R1+0x6a8], R206 ;  /* 0x0006a8ce01007387 */ /* 0x0003e60000100a00 */
[----:B------:R-:W-:-:S04]  /*31350*/  IMAD.WIDE R158, R13, 0x4, R158 ;  /* 0x000000040d9e7825 */ /* 0x000fc800078e029e */
[C---:B------:R-:W-:Y:S01]  /*31360*/  IMAD.WIDE R14, R13.reuse, 0x4, R14 ;  /* 0x000000040d0e7825 */ /* 0x040fe200078e020e */
[----:B-1----:R-:W3:Y:S03]  /*31370*/  LDL.LU.64 R206, [R1+0xf68] ;  /* 0x000f680001ce7983 */ /* 0x002ee60000300a00 */
[----:B------:R-:W-:-:S04]  /*31380*/  IMAD.WIDE R236, R13, 0x4, R236 ;  /* 0x000000040dec7825 */ /* 0x000fc800078e02ec */
[----:B--2---:R-:W-:-:S05]  /*31390*/  IMAD.WIDE R190, R13, 0x4, R190 ;  /* 0x000000040dbe7825 */ /* 0x004fca00078e02be */
[----:B------:R1:W-:Y:S04]  /*313a0*/  STL.64 [R1+0x6b0], R190 ;  /* 0x0006b0be01007387 */ /* 0x0003e80000100a00 */
[----:B-1----:R-:W2:Y:S04]  /*313b0*/  LDL.LU.64 R190, [R1+0xf60] ;  /* 0x000f600001be7983 */ /* 0x002ea80000300a00 */
[----:B------:R1:W-:Y:S04]  /*313c0*/  STL.64 [R1+0x6b8], R174 ;  /* 0x0006b8ae01007387 */ /* 0x0003e80000100a00 */
[----:B-1----:R-:W3:Y:S04]  /*313d0*/  LDL.LU.64 R174, [R1+0xf58] ;  /* 0x000f580001ae7983 */ /* 0x002ee80000300a00 */
[----:B------:R1:W-:Y:S04]  /*313e0*/  STL.64 [R1+0x6c0], R158 ;  /* 0x0006c09e01007387 */ /* 0x0003e80000100a00 */
[----:B-1----:R-:W2:Y:S04]  /*313f0*/  LDL.LU.64 R158, [R1+0xf50] ;  /* 0x000f5000019e7983 */ /* 0x002ea80000300a00 */
[----:B------:R1:W-:Y:S04]  /*31400*/  STL.64 [R1+0x6c8], R14 ;  /* 0x0006c80e01007387 */ /* 0x0003e80000100a00 */
[----:B-1----:R-:W3:Y:S04]  /*31410*/  LDL.LU.64 R14, [R1+0xf48] ;  /* 0x000f4800010e7983 */ /* 0x002ee80000300a00 */
[----:B------:R1:W-:Y:S04]  /*31420*/  STL.64 [R1+0x6d0], R236 ;  /* 0x0006d0ec01007387 */ /* 0x0003e80000100a00 */
[----:B-1----:R-:W2:Y:S01]  /*31430*/  LDL.LU.64 R236, [R1+0xf40] ;  /* 0x000f400001ec7983 */ /* 0x002ea20000300a00 */
[----:B------:R-:W-:-:S04]  /*31440*/  IMAD.WIDE R6, R13, 0x4, R6 ;  /* 0x000000040d067825 */ /* 0x000fc800078e0206 */
[C---:B------:R-:W-:Y:S01]  /*31450*/  IMAD.WIDE R8, R13.reuse, 0x4, R8 ;  /* 0x000000040d087825 */ /* 0x040fe200078e0208 */
        /* <DEDUP_REMOVED lines=8> */
[----:B------:R4:W-:Y:S04]  /*314e0*/  STL.64 [R1+0x6f8], R8 ;  /* 0x0006f80801007387 */ /* 0x0009e80000100a00 */
[----:B------:R-:W-:Y:S01]  /*314f0*/  STL.64 [R1+0x700], R10 ;  /* 0x0007000a01007387 */ /* 0x000fe20000100a00 */
[----:B-1----:R-:W-:-:S04]  /*31500*/  IMAD.WIDE R6, R13, 0x4, R244 ;  /* 0x000000040d067825 */ /* 0x002fc800078e02f4 */
[C---:B----4-:R-:W-:Y:S01]  /*31510*/  IMAD.WIDE R8, R13.reuse, 0x4, R2 ;  /* 0x000000040d087825 */ /* 0x050fe200078e0202 */
[----:B------:R1:W-:Y:S03]  /*31520*/  STL.64 [R1+0x708], R6 ;  /* 0x0007080601007387 */ /* 0x0003e60000100a00 */
[C---:B------:R-:W-:Y:S01]  /*31530*/  IMAD.WIDE R2, R13.reuse, 0x4, R240 ;  /* 0x000000040d027825 */ /* 0x040fe200078e02f0 */
[----:B------:R-:W-:Y:S04]  /*31540*/  STL.64 [R1+0x710], R8 ;  /* 0x0007100801007387 */ /* 0x000fe80000100a00 */
[----:B------:R4:W-:Y:S01]  /*31550*/  STL.64 [R1+0x718], R2 ;  /* 0x0007180201007387 */ /* 0x0009e20000100a00 */
[----:B-1----:R-:W-:-:S05]  /*31560*/  IMAD.WIDE R6, R13, 0x4, R238 ;  /* 0x000000040d067825 */ /* 0x002fca00078e02ee */
[----:B------:R1:W-:Y:S01]  /*31570*/  STL.64 [R1+0x720], R6 ;  /* 0x0007200601007387 */ /* 0x0003e20000100a00 */
[----:B----4-:R-:W-:-:S04]  /*31580*/  IMAD.WIDE R2, R13, 0x4, R234 ;  /* 0x000000040d027825 */ /* 0x010fc800078e02ea */
[----:B-1----:R-:W-:-:S04]  /*31590*/  IMAD.WIDE R6, R13, 0x4, R232 ;  /* 0x000000040d067825 */ /* 0x002fc800078e02e8 */
[----:B------:R-:W-:-:S04]  /*315a0*/  IMAD.WIDE R234, R13, 0x4, R92 ;  /* 0x000000040dea7825 */ /* 0x000fc800078e025c */
[----:B------:R-:W-:-:S04]  /*315b0*/  IMAD.WIDE R244, R13, 0x4, R110 ;  /* 0x000000040df47825 */ /* 0x000fc800078e026e */
[----:B------:R-:W-:-:S04]  /*315c0*/  IMAD.WIDE R250, R13, 0x4, R122 ;  /* 0x000000040dfa7825 */ /* 0x000fc800078e027a */
[----:B------:R-:W-:-:S04]  /*315d0*/  IMAD.WIDE R238, R13, 0x4, R124 ;  /* 0x000000040dee7825 */ /* 0x000fc800078e027c */
[----:B------:R-:W-:-:S04]  /*315e0*/  IMAD.WIDE R246, R13, 0x4, R130 ;  /* 0x000000040df67825 */ /* 0x000fc800078e0282 */
[----:B------:R-:W-:-:S04]  /*315f0*/  IMAD.WIDE R248, R13, 0x4, R134 ;  /* 0x000000040df87825 */ /* 0x000fc800078e0286 */
[----:B--2---:R-:W-:-:S05]  /*31600*/  IMAD.WIDE R8, R13, 0x4, R236 ;  /* 0x000000040d087825 */ /* 0x004fca00078e02ec */
[----:B------:R1:W-:Y:S04]  /*31610*/  STL.64 [R1+0x728], R8 ;  /* 0x0007280801007387 */ /* 0x0003e80000100a00 */
[----:B------:R-:W2:Y:S04]  /*31620*/  LDL.64 R232, [R1+0xc38] ;  /* 0x000c380001e87983 */ /* 0x000ea80000100a00 */
[----:B------:R4:W-:Y:S04]  /*31630*/  STL.64 [R1+0x730], R2 ;  /* 0x0007300201007387 */ /* 0x0009e80000100a00 */
[----:B------:R3:W-:Y:S01]  /*31640*/  STL.64 [R1+0x738], R6 ;  /* 0x0007380601007387 */ /* 0x0007e20000100a00 */
[----:B-1----:R-:W-:-:S04]  /*31650*/  IMAD.WIDE R8, R13, 0x4, R228 ;  /* 0x000000040d087825 */ /* 0x002fc800078e02e4 */
[C---:B----4-:R-:W-:Y:S02]  /*31660*/  IMAD.WIDE R2, R13.reuse, 0x4, R230 ;  /* 0x000000040d027825 */ /* 0x050fe400078e02e6 */
[----:B------:R-:W4:Y:S04]  /*31670*/  LDL.64 R230, [R1+0xca8] ;  /* 0x000ca80001e67983 */ /* 0x000f280000100a00 */
[----:B------:R1:W-:Y:S01]  /*31680*/  STL.64 [R1+0x740], R2 ;  /* 0x0007400201007387 */ /* 0x0003e20000100a00 */
[----:B---3--:R-:W-:-:S03]  /*31690*/  IMAD.WIDE R6, R13, 0x4, R224 ;  /* 0x000000040d067825 */ /* 0x008fc600078e02e0 */
[----:B------:R3:W-:Y:S04]  /*316a0*/  STL.64 [R1+0x748], R8 ;  /* 0x0007480801007387 */ /* 0x0007e80000100a00 */
[----:B------:R-:W2:Y:S01]  /*316b0*/  LDL.64 R224, [R1+0xc28] ;  /* 0x000c280001e07983 */ /* 0x000ea20000100a00 */
[----:B-1----:R-:W-:-:S05]  /*316c0*/  IMAD.WIDE R2, R13, 0x4, R226 ;  /* 0x000000040d027825 */ /* 0x002fca00078e02e2 */
[----:B------:R1:W-:Y:S01]  /*316d0*/  STL.64 [R1+0x750], R2 ;  /* 0x0007500201007387 */ /* 0x0003e20000100a00 */
[----:B---3--:R-:W-:-:S03]  /*316e0*/  IMAD.WIDE R8, R13, 0x4, R14 ;  /* 0x000000040d087825 */ /* 0x008fc600078e020e */
[----:B------:R3:W-:Y:S01]  /*316f0*/  STL.64 [R1+0x758], R6 ;  /* 0x0007580601007387 */ /* 0x0007e20000100a00 */
[----:B-1----:R-:W-:-:S03]  /*31700*/  IMAD.WIDE R2, R13, 0x4, R222 ;  /* 0x000000040d027825 */ /* 0x002fc600078e02de */
[----:B------:R-:W4:Y:S01]  /*31710*/  LDL.64 R222, [R1+0xc20] ;  /* 0x000c200001de7983 */ /* 0x000f220000100a00 */
[----:B---3--:R-:W-:-:S03]  /*31720*/  IMAD.WIDE R6, R13, 0x4, R16 ;  /* 0x000000040d067825 */ /* 0x008fc600078e0210 */
[----:B------:R-:W-:Y:S04]  /*31730*/  STL.64 [R1+0x760], R2 ;  /* 0x0007600201007387 */ /* 0x000fe80000100a00 */
[----:B------:R1:W-:Y:S04]  /*31740*/  STL.64 [R1+0x768], R8 ;  /* 0x0007680801007387 */ /* 0x0003e80000100a00 */
[----:B------:R3:W-:Y:S04]  /*31750*/  STL.64 [R1+0xe60], R2 ;  /* 0x000e600201007387 */ /* 0x0007e80000100a00 */
[----:B------:R3:W-:Y:S01]  /*31760*/  STL.64 [R1+0x770], R6 ;  /* 0x0007700601007387 */ /* 0x0007e20000100a00 */
[----:B-1----:R-:W-:-:S04]  /*31770*/  IMAD.WIDE R8, R13, 0x4, R22 ;  /* 0x000000040d087825 */ /* 0x002fc800078e0216 */
[----:B---3--:R-:W-:-:S04]  /*31780*/  IMAD.WIDE R2, R13, 0x4, R20 ;  /* 0x000000040d027825 */ /* 0x008fc800078e0214 */
[----:B------:R-:W-:-:S05]  /*31790*/  IMAD.WIDE R6, R13, 0x4, R18 ;  /* 0x000000040d067825 */ /* 0x000fca00078e0212 */
[----:B------:R1:W-:Y:S04]  /*317a0*/  STL.64 [R1+0x778], R6 ;  /* 0x0007780601007387 */ /* 0x0003e80000100a00 */
[----:B------:R3:W-:Y:S01]  /*317b0*/  STL.64 [R1+0x780], R2 ;  /* 0x0007800201007387 */ /* 0x0007e20000100a00 */
[----:B------:R-:W-:-:S03]  /*317c0*/  IMAD.WIDE R16, R13, 0x4, R28 ;  /* 0x000000040d107825 */ /* 0x000fc600078e021c */
[----:B------:R3:W-:Y:S01]  /*317d0*/  STL.64 [R1+0x788], R8 ;  /* 0x0007880801007387 */ /* 0x0007e20000100a00 */
[----:B-1----:R-:W-:-:S04]  /*317e0*/  IMAD.WIDE R6, R13, 0x4, R24 ;  /* 0x000000040d067825 */ /* 0x002fc800078e0218 */
[C---:B---3--:R-:W-:Y:S01]  /*317f0*/  IMAD.WIDE R2, R13.reuse, 0x4, R26 ;  /* 0x000000040d027825 */ /* 0x048fe200078e021a */
[----:B------:R1:W-:Y:S03]  /*31800*/  STL.64 [R1+0x790], R6 ;  /* 0x0007900601007387 */ /* 0x0003e60000100a00 */
[C---:B------:R-:W-:Y:S01]  /*31810*/  IMAD.WIDE R8, R13.reuse, 0x4, R30 ;  /* 0x000000040d087825 */ /* 0x040fe200078e021e */
[----:B------:R3:W-:Y:S04]  /*31820*/  STL.64 [R1+0x798], R2 ;  /* 0x0007980201007387 */ /* 0x0007e80000100a00 */
[----:B------:R3:W-:Y:S01]  /*31830*/  STL.64 [R1+0x7a8], R8 ;  /* 0x0007a80801007387 */ /* 0x0007e20000100a00 */
[----:B-1----:R-:W-:-:S03]  /*31840*/  IMAD.WIDE R6, R13, 0x4, R32 ;  /* 0x000000040d067825 */ /* 0x002fc600078e0220 */
[----:B------:R-:W-:Y:S01]  /*31850*/  STL.64 [R1+0x7a0], R16 ;  /* 0x0007a01001007387 */ /* 0x000fe20000100a00 */
[----:B---3--:R-:W-:-:S03]  /*31860*/  IMAD.WIDE R2, R13, 0x4, R34 ;  /* 0x000000040d027825 */ /* 0x008fc600078e0222 */
[----:B------:R1:W-:Y:S04]  /*31870*/  STL.64 [R1+0x7b0], R6 ;  /* 0x0007b00601007387 */ /* 0x0003e80000100a00 */
[----:B------:R-:W-:Y:S01]  /*31880*/  STL.64 [R1+0xe68], R16 ;  /* 0x000e681001007387 */ /* 0x000fe20000100a00 */
[----:B------:R-:W-:-:S03]  /*31890*/  IMAD.WIDE R8, R13, 0x4, R38 ;  /* 0x000000040d087825 */ /* 0x000fc600078e0226 */
[----:B------:R3:W-:Y:S01]  /*318a0*/  STL.64 [R1+0x7b8], R2 ;  /* 0x0007b80201007387 */ /* 0x0007e20000100a00 */
[----:B-1----:R-:W-:-:S04]  /*318b0*/  IMAD.WIDE R6, R13, 0x4, R40 ;  /* 0x000000040d067825 */ /* 0x002fc800078e0228 */
[----:B---3--:R-:W-:-:S05]  /*318c0*/  IMAD.WIDE R2, R13, 0x4, R36 ;  /* 0x000000040d027825 */ /* 0x008fca00078e0224 */
[----:B------:R1:W-:Y:S01]  /*318d0*/  STL.64 [R1+0x7c0], R2 ;  /* 0x0007c00201007387 */ /* 0x0003e20000100a00 */
[----:B------:R-:W-:-:S03]  /*318e0*/  IMAD.WIDE R14, R13, 0x4, R44 ;  /* 0x000000040d0e7825 */ /* 0x000fc600078e022c */
[----:B------:R3:W-:Y:S04]  /*318f0*/  STL.64 [R1+0x7c8], R8 ;  /* 0x0007c80801007387 */ /* 0x0007e80000100a00 */
[----:B------:R3:W-:Y:S01]  /*31900*/  STL.64 [R1+0x7d0], R6 ;  /* 0x0007d00601007387 */ /* 0x0007e20000100a00 */
[----:B-1----:R-:W-:-:S04]  /*31910*/  IMAD.WIDE R2, R13, 0x4, R42 ;  /* 0x000000040d027825 */ /* 0x002fc800078e022a */
[C---:B---3--:R-:W-:Y:S01]  /*31920*/  IMAD.WIDE R8, R13.reuse, 0x4, R46 ;  /* 0x000000040d087825 */ /* 0x048fe200078e022e */
[----:B------:R1:W-:Y:S03]  /*31930*/  STL.64 [R1+0x7d8], R2 ;  /* 0x0007d80201007387 */ /* 0x0003e60000100a00 */
[C---:B------:R-:W-:Y:S01]  /*31940*/  IMAD.WIDE R6, R13.reuse, 0x4, R48 ;  /* 0x000000040d067825 */ /* 0x040fe200078e0230 */
[----:B------:R3:W-:Y:S04]  /*31950*/  STL.64 [R1+0x7e8], R8 ;  /* 0x0007e80801007387 */ /* 0x0007e80000100a00 */
[----:B------:R-:W-:Y:S01]  /*31960*/  STL.64 [R1+0x7e0], R14 ;  /* 0x0007e00e01007387 */ /* 0x000fe20000100a00 */
[----:B-1----:R-:W-:-:S03]  /*31970*/  IMAD.WIDE R2, R13, 0x4, R50 ;  /* 0x000000040d027825 */ /* 0x002fc600078e0232 */
[----:B------:R1:W-:Y:S01]  /*31980*/  STL.64 [R1+0x7f0], R6 ;  /* 0x0007f00601007387 */ /* 0x0003e20000100a00 */
[----:B---3--:R-:W-:-:S03]  /*31990*/  IMAD.WIDE R8, R13, 0x4, R52 ;  /* 0x000000040d087825 */ /* 0x008fc600078e0234 */
[----:B------:R-:W-:Y:S04]  /*319a0*/  STL.64 [R1+0xe70], R14 ;  /* 0x000e700e01007387 */ /* 0x000fe80000100a00 */
[----:B------:R3:W-:Y:S01]  /*319b0*/  STL.64 [R1+0x7f8], R2 ;  /* 0x0007f80201007387 */ /* 0x0007e20000100a00 */
[----:B-1----:R-:W-:-:S03]  /*319c0*/  IMAD.WIDE R6, R13, 0x4, R54 ;  /* 0x000000040d067825 */ /* 0x002fc600078e0236 */
[----:B------:R-:W-:Y:S01]  /*319d0*/  STL.64 [R1+0x800], R8 ;  /* 0x0008000801007387 */ /* 0x000fe20000100a00 */
[----:B------:R-:W-:-:S03]  /*319e0*/  IMAD.WIDE R16, R13, 0x4, R58 ;  /* 0x000000040d107825 */ /* 0x000fc600078e023a */
[----:B------:R1:W-:Y:S01]  /*319f0*/  STL.64 [R1+0x808], R6 ;  /* 0x0008080601007387 */ /* 0x0003e20000100a00 */
[----:B---3--:R-:W-:-:S05]  /*31a00*/  IMAD.WIDE R2, R13, 0x4, R56 ;  /* 0x000000040d027825 */ /* 0x008fca00078e0238 */
[----:B------:R3:W-:Y:S01]  /*31a10*/  STL.64 [R1+0x810], R2 ;  /* 0x0008100201007387 */ /* 0x0007e20000100a00 */
[----:B-1----:R-:W-:-:S03]  /*31a20*/  IMAD.WIDE R6, R13, 0x4, R62 ;  /* 0x000000040d067825 */ /* 0x002fc600078e023e */
[----:B------:R-:W-:Y:S01]  /*31a30*/  STL.64 [R1+0x818], R16 ;  /* 0x0008181001007387 */ /* 0x000fe20000100a00 */
[----:B------:R-:W-:-:S03]  /*31a40*/  IMAD.WIDE R226, R13, 0x4, R60 ;  /* 0x000000040de27825 */ /* 0x000fc600078e023c */
[----:B------:R1:W-:Y:S01]  /*31a50*/  STL.64 [R1+0x828], R6 ;  /* 0x0008280601007387 */ /* 0x0003e20000100a00 */
[----:B---3--:R-:W-:-:S03]  /*31a60*/  IMAD.WIDE R2, R13, 0x4, R64 ;  /* 0x000000040d027825 */ /* 0x008fc600078e0240 */
[----:B------:R-:W-:Y:S04]  /*31a70*/  STL.64 [R1+0xe78], R16 ;  /* 0x000e781001007387 */ /* 0x000fe80000100a00 */
[----:B------:R3:W-:Y:S01]  /*31a80*/  STL.64 [R1+0x850], R2 ;  /* 0x0008500201007387 */ /* 0x0007e20000100a00 */
[----:B------:R-:W-:-:S03]  /*31a90*/  IMAD.WIDE R8, R13, 0x4, R68 ;  /* 0x000000040d087825 */ /* 0x000fc600078e0244 */
[----:B------:R-:W-:Y:S01]  /*31aa0*/  STL.64 [R1+0x820], R226 ;  /* 0x000820e201007387 */ /* 0x000fe20000100a00 */
[----:B-1----:R-:W-:-:S03]  /*31ab0*/  IMAD.WIDE R6, R13, 0x4, R70 ;  /* 0x000000040d067825 */ /* 0x002fc600078e0246 */
[----:B------:R-:W-:Y:S01]  /*31ac0*/  STL.64 [R1+0xe80], R226 ;  /* 0x000e80e201007387 */ /* 0x000fe20000100a00 */
[----:B---3--:R-:W-:-:S05]  /*31ad0*/  IMAD.WIDE R2, R13, 0x4, R66 ;  /* 0x000000040d027825 */ /* 0x008fca00078e0242 */
[----:B------:R1:W-:Y:S01]  /*31ae0*/  STL.64 [R1+0x858], R2 ;  /* 0x0008580201007387 */ /* 0x0003e20000100a00 */
[----:B------:R-:W-:-:S03]  /*31af0*/  IMAD.WIDE R20, R13, 0x4, R74 ;  /* 0x000000040d147825 */ /* 0x000fc600078e024a */
[----:B------:R-:W-:Y:S04]  /*31b00*/  STL.64 [R1+0x860], R8 ;  /* 0x0008600801007387 */ /* 0x000fe80000100a00 */
[----:B------:R3:W-:Y:S01]  /*31b10*/  STL.64 [R1+0x868], R6 ;  /* 0x0008680601007387 */ /* 0x0007e20000100a00 */
[----:B-1----:R-:W-:-:S05]  /*31b20*/  IMAD.WIDE R2, R13, 0x4, R72 ;  /* 0x000000040d027825 */ /* 0x002fca00078e0248 */
[----:B------:R1:W-:Y:S01]  /*31b30*/  STL.64 [R1+0x870], R2 ;  /* 0x0008700201007387 */ /* 0x0003e20000100a00 */
[----:B---3--:R-:W-:-:S03]  /*31b40*/  IMAD.WIDE R6, R13, 0x4, R78 ;  /* 0x000000040d067825 */ /* 0x008fc600078e024e */
[----:B------:R-:W-:Y:S01]  /*31b50*/  STL.64 [R1+0x878], R20 ;  /* 0x0008781401007387 */ /* 0x000fe20000100a00 */
[----:B------:R-:W-:-:S03]  /*31b60*/  IMAD.WIDE R228, R13, 0x4, R76 ;  /* 0x000000040de47825 */ /* 0x000fc600078e024c */
[----:B------:R3:W-:Y:S01]  /*31b70*/  STL.64 [R1+0x888], R6 ;  /* 0x0008880601007387 */ /* 0x0007e20000100a00 */
[----:B-1----:R-:W-:-:S03]  /*31b80*/  IMAD.WIDE R2, R13, 0x4, R80 ;  /* 0x000000040d027825 */ /* 0x002fc600078e0250 */
[----:B------:R-:W-:Y:S04]  /*31b90*/  STL.64 [R1+0xe88], R20 ;  /* 0x000e881401007387 */ /* 0x000fe80000100a00 */
[----:B------:R1:W-:Y:S04]  /*31ba0*/  STL.64 [R1+0x890], R2 ;  /* 0x0008900201007387 */ /* 0x0003e80000100a00 */
[----:B------:R-:W-:Y:S01]  /*31bb0*/  STL.64 [R1+0x880], R228 ;  /* 0x000880e401007387 */ /* 0x000fe20000100a00 */
[----:B---3--:R-:W-:-:S03]  /*31bc0*/  IMAD.WIDE R6, R13, 0x4, R86 ;  /* 0x000000040d067825 */ /* 0x008fc600078e0256 */
[----:B------:R-:W-:Y:S01]  /*31bd0*/  STL.64 [R1+0xe90], R228 ;  /* 0x000e90e401007387 */ /* 0x000fe20000100a00 */
[----:B-1----:R-:W-:-:S05]  /*31be0*/  IMAD.WIDE R2, R13, 0x4, R82 ;  /* 0x000000040d027825 */ /* 0x002fca00078e0252 */
[----:B------:R1:W-:Y:S01]  /*31bf0*/  STL.64 [R1+0x898], R2 ;  /* 0x0008980201007387 */ /* 0x0003e20000100a00 */
[----:B------:R-:W-:-:S04]  /*31c00*/  IMAD.WIDE R20, R13, 0x4, R88 ;  /* 0x000000040d147825 */ /* 0x000fc800078e0258 */
[----:B-1----:R-:W-:-:S05]  /*31c10*/  IMAD.WIDE R2, R13, 0x4, R84 ;  /* 0x000000040d027825 */ /* 0x002fca00078e0254 */
[----:B------:R1:W-:Y:S04]  /*31c20*/  STL.64 [R1+0x8a0], R2 ;  /* 0x0008a00201007387 */ /* 0x0003e80000100a00 */
[----:B------:R3:W-:Y:S04]  /*31c30*/  STL.64 [R1+0x8a8], R6 ;  /* 0x0008a80601007387 */ /* 0x0007e80000100a00 */
[----:B------:R-:W-:Y:S01]  /*31c40*/  STL.64 [R1+0x8b0], R20 ;  /* 0x0008b01401007387 */ /* 0x000fe20000100a00 */
[----:B-1----:R-:W-:-:S04]  /*31c50*/  IMAD.WIDE R2, R13, 0x4, R90 ;  /* 0x000000040d027825 */ /* 0x002fc800078e025a */
[C---:B---3--:R-:W-:Y:S01]  /*31c60*/  IMAD.WIDE R6, R13.reuse, 0x4, R94 ;  /* 0x000000040d067825 */ /* 0x048fe200078e025e */
[----:B------:R-:W-:Y:S04]  /*31c70*/  STL.64 [R1+0xea0], R20 ;  /* 0x000ea01401007387 */ /* 0x000fe80000100a00 */
[----:B------:R1:W-:Y:S04]  /*31c80*/  STL.64 [R1+0x8c8], R6 ;  /* 0x0008c80601007387 */ /* 0x0003e80000100a00 */
[----:B------:R-:W-:Y:S04]  /*31c90*/  STL.64 [R1+0x8b8], R2 ;  /* 0x0008b80201007387 */ /* 0x000fe80000100a00 */
[----:B------:R3:W-:Y:S01]  /*31ca0*/  STL.64 [R1+0xea8], R2 ;  /* 0x000ea80201007387 */ /* 0x0007e20000100a00 */
[----:B-1----:R-:W-:-:S05]  /*31cb0*/  IMAD.WIDE R6, R13, 0x4, R96 ;  /* 0x000000040d067825 */ /* 0x002fca00078e0260 */
[----:B------:R1:W-:Y:S01]  /*31cc0*/  STL.64 [R1+0x8d0], R6 ;  /* 0x0008d00601007387 */ /* 0x0003e20000100a00 */
[----:B---3--:R-:W-:-:S03]  /*31cd0*/  IMAD.WIDE R2, R13, 0x4, R98 ;  /* 0x000000040d027825 */ /* 0x008fc600078e0262 */
[----:B------:R-:W-:Y:S04]  /*31ce0*/  STL.64 [R1+0x8c0], R234 ;  /* 0x0008c0ea01007387 */ /* 0x000fe80000100a00 */
[----:B------:R-:W-:Y:S04]  /*31cf0*/  STL.64 [R1+0xeb0], R234 ;  /* 0x000eb0ea01007387 */ /* 0x000fe80000100a00 */
[----:B------:R3:W-:Y:S01]  /*31d00*/  STL.64 [R1+0x8d8], R2 ;  /* 0x0008d80201007387 */ /* 0x0007e20000100a00 */
[----:B-1----:R-:W-:-:S04]  /*31d10*/  IMAD.WIDE R6, R13, 0x4, R100 ;  /* 0x000000040d067825 */ /* 0x002fc800078e0264 */
[C---:B------:R-:W-:Y:S01]  /*31d20*/  IMAD.WIDE R154, R13.reuse, 0x4, R154 ;  /* 0x000000040d9a7825 */ /* 0x040fe200078e029a */
[----:B------:R-:W-:Y:S03]  /*31d30*/  STL.64 [R1+0x8e0], R6 ;  /* 0x0008e00601007387 */ /* 0x000fe60000100a00 */
[----:B------:R-:W-:-:S04]  /*31d40*/  IMAD.WIDE R226, R13, 0x4, R104 ;  /* 0x000000040de27825 */ /* 0x000fc800078e0268 */
[----:B------:R-:W-:-:S04]  /*31d50*/  IMAD.WIDE R156, R13, 0x4, R156 ;  /* 0x000000040d9c7825 */ /* 0x000fc800078e029c */
[----:B------:R-:W-:-:S04]  /*31d60*/  IMAD.WIDE R170, R13, 0x4, R170 ;  /* 0x000000040daa7825 */ /* 0x000fc800078e02aa */
[----:B------:R-:W-:-:S04]  /*31d70*/  IMAD.WIDE R172, R13, 0x4, R172 ;  /* 0x000000040dac7825 */ /* 0x000fc800078e02ac */
[----:B------:R-:W-:-:S04]  /*31d80*/  IMAD.WIDE R186, R13, 0x4, R186 ;  /* 0x000000040dba7825 */ /* 0x000fc800078e02ba */
[----:B------:R-:W-:Y:S01]  /*31d90*/  IMAD.WIDE R188, R13, 0x4, R188 ;  /* 0x000000040dbc7825 */ /* 0x000fe200078e02bc */
[----:B------:R-:W-:Y:S01]  /*31da0*/  ISETP.NE.U32.AND P4, PT, R5, RZ, PT ;  /* 0x000000ff0500720c */ /* 0x000fe20003f85070 */
[----:B----4-:R-:W-:Y:S02]  /*31db0*/  LDGSTS.E [R242+-0x1e000], desc[UR18][R222.64], P1 ;  /* 0xe2000000def27fae */ /* 0x010fe40008921852 */
[C---:B---3--:R-:W-:Y:S02]  /*31dc0*/  IMAD.WIDE R2, R13.reuse, 0x4, R102 ;  /* 0x000000040d027825 */ /* 0x048fe400078e0266 */
[----:B--2---:R-:W-:Y:S04]  /*31dd0*/  LDGSTS.E [R242+-0x1dff8], desc[UR18][R224.64], P3 ;  /* 0xe2008000e0f27fae */ /* 0x004fe80009921852 */
[----:B------:R-:W-:Y:S01]  /*31de0*/  STL.64 [R1+0x8e8], R2 ;  /* 0x0008e80201007387 */ /* 0x000fe20000100a00 */
[----:B------:R-:W-:-:S03]  /*31df0*/  IMAD.WIDE R18, R13, 0x4, R106 ;  /* 0x000000040d127825 */ /* 0x000fc600078e026a */
[----:B------:R1:W-:Y:S01]  /*31e00*/  STL.64 [R1+0xeb8], R2 ;  /* 0x000eb80201007387 */ /* 0x0003e20000100a00 */
[----:B------:R-:W-:-:S03]  /*31e10*/  IMAD.WIDE R236, R13, 0x4, R108 ;  /* 0x000000040dec7825 */ /* 0x000fc600078e026c */
[----:B------:R-:W-:Y:S04]  /*31e20*/  STL.64 [R1+0x8f0], R226 ;  /* 0x0008f0e201007387 */ /* 0x000fe80000100a00 */
[----:B------:R2:W-:Y:S01]  /*31e30*/  STL.64 [R1+0xec0], R226 ;  /* 0x000ec0e201007387 */ /* 0x0005e20000100a00 */
[----:B-1----:R-:W-:-:S03]  /*31e40*/  IMAD.WIDE R2, R13, 0x4, R112 ;  /* 0x000000040d027825 */ /* 0x002fc600078e0270 */
[----:B------:R-:W-:Y:S04]  /*31e50*/  STL.64 [R1+0x908], R244 ;  /* 0x000908f401007387 */ /* 0x000fe80000100a00 */
[----:B------:R-:W-:Y:S04]  /*31e60*/  STL.64 [R1+0xf28], R244 ;  /* 0x000f28f401007387 */ /* 0x000fe80000100a00 */
[----:B------:R1:W-:Y:S01]  /*31e70*/  STL.64 [R1+0x910], R2 ;  /* 0x0009100201007387 */ /* 0x0003e20000100a00 */
[----:B--2---:R-:W-:-:S03]  /*31e80*/  IMAD.WIDE R226, R13, 0x4, R116 ;  /* 0x000000040de27825 */ /* 0x004fc600078e0274 */
[----:B------:R-:W-:Y:S01]  /*31e90*/  STL.64 [R1+0x8f8], R18 ;  /* 0x0008f81201007387 */ /* 0x000fe20000100a00 */
[----:B------:R-:W-:-:S03]  /*31ea0*/  IMAD.WIDE R20, R13, 0x4, R118 ;  /* 0x000000040d147825 */ /* 0x000fc600078e0276 */
[----:B------:R-:W-:Y:S01]  /*31eb0*/  STL.64 [R1+0xec8], R18 ;  /* 0x000ec81201007387 */ /* 0x000fe20000100a00 */
[----:B-1----:R-:W-:-:S03]  /*31ec0*/  IMAD.WIDE R2, R13, 0x4, R114 ;  /* 0x000000040d027825 */ /* 0x002fc600078e0272 */
[----:B------:R-:W-:Y:S01]  /*31ed0*/  STL.64 [R1+0x900], R236 ;  /* 0x000900ec01007387 */ /* 0x000fe20000100a00 */
[----:B------:R-:W-:-:S03]  /*31ee0*/  IMAD.WIDE R16, R13, 0x4, R120 ;  /* 0x000000040d107825 */ /* 0x000fc600078e0278 */
[----:B------:R-:W-:Y:S04]  /*31ef0*/  STL.64 [R1+0xed8], R236 ;  /* 0x000ed8ec01007387 */ /* 0x000fe80000100a00 */
[----:B------:R1:W-:Y:S04]  /*31f00*/  STL.64 [R1+0x918], R2 ;  /* 0x0009180201007387 */ /* 0x0003e80000100a00 */
[----:B------:R-:W-:Y:S04]  /*31f10*/  STL.64 [R1+0x920], R226 ;  /* 0x000920e201007387 */ /* 0x000fe80000100a00 */
        /* <DEDUP_REMOVED lines=8> */
[----:B------:R-:W-:Y:S01]  /*31fa0*/  STL.64 [R1+0xef8], R250 ;  /* 0x000ef8fa01007387 */ /* 0x000fe20000100a00 */
[----:B-1----:R-:W-:-:S03]  /*31fb0*/  IMAD.WIDE R2, R13, 0x4, R128 ;  /* 0x000000040d027825 */ /* 0x002fc600078e0280 */
[----:B------:R-:W-:Y:S04]  /*31fc0*/  LDGSTS.E [R242+-0x1c000], desc[UR18][R230.64], P6 ;  /* 0xe4000000e6f27fae */ /* 0x000fe8000b121852 */
[----:B------:R1:W-:Y:S04]  /*31fd0*/  STL.64 [R1+0x950], R2 ;  /* 0x0009500201007387 */ /* 0x0003e80000100a00 */
[----:B------:R-:W-:Y:S04]  /*31fe0*/  STL.64 [R1+0x940], R238 ;  /* 0x000940ee01007387 */ /* 0x000fe80000100a00 */
[----:B------:R-:W-:Y:S01]  /*31ff0*/  STL.64 [R1+0xf00], R238 ;  /* 0x000f00ee01007387 */ /* 0x000fe20000100a00 */
[----:B-1----:R-:W-:-:S03]  /*32000*/  IMAD.WIDE R2, R13, 0x4, R132 ;  /* 0x000000040d027825 */ /* 0x002fc600078e0284 */
[----:B------:R-:W-:Y:S04]  /*32010*/  STL.64 [R1+0x958], R246 ;  /* 0x000958f601007387 */ /* 0x000fe80000100a00 */
[----:B------:R-:W-:Y:S04]  /*32020*/  STL.64 [R1+0xf08], R246 ;  /* 0x000f08f601007387 */ /* 0x000fe80000100a00 */
[----:B------:R-:W-:Y:S01]  /*32030*/  STL.64 [R1+0x960], R2 ;  /* 0x0009600201007387 */ /* 0x000fe20000100a00 */
[----:B------:R-:W-:-:S03]  /*32040*/  IMAD.WIDE R14, R13, 0x4, R136 ;  /* 0x000000040d0e7825 */ /* 0x000fc600078e0288 */
[----:B------:R1:W-:Y:S01]  /*32050*/  STL.64 [R1+0xf10], R2 ;  /* 0x000f100201007387 */ /* 0x0003e20000100a00 */
[----:B------:R-:W-:-:S03]  /*32060*/  IMAD.WIDE R22, R13, 0x4, R138 ;  /* 0x000000040d167825 */ /* 0x000fc600078e028a */
[----:B------:R-:W-:Y:S04]  /*32070*/  STL.64 [R1+0x968], R248 ;  /* 0x000968f801007387 */ /* 0x000fe80000100a00 */
[----:B------:R-:W-:Y:S01]  /*32080*/  STL.64 [R1+0xf18], R248 ;  /* 0x000f18f801007387 */ /* 0x000fe20000100a00 */
[----:B-1----:R-:W-:-:S03]  /*32090*/  IMAD.WIDE R2, R13, 0x4, R142 ;  /* 0x000000040d027825 */ /* 0x002fc600078e028e */
[----:B------:R-:W2:Y:S04]  /*320a0*/  LDL.64 R6, [R1+0xd18] ;  /* 0x000d180001067983 */ /* 0x000ea80000100a00 */
[----:B------:R-:W3:Y:S04]  /*320b0*/  LDL.64 R8, [R1+0xd28] ;  /* 0x000d280001087983 */ /* 0x000ee80000100a00 */
[----:B------:R-:W-:Y:S04]  /*320c0*/  STL.64 [R1+0x988], R2 ;  /* 0x0009880201007387 */ /* 0x000fe80000100a00 */
[----:B------:R-:W4:Y:S04]  /*320d0*/  LDL.64 R238, [R1+0x4d0] ;  /* 0x0004d00001ee7983 */ /* 0x000f280000100a00 */
[----:B------:R-:W4:Y:S04]  /*320e0*/  LDL.64 R244, [R1+0x370] ;  /* 0x0003700001f47983 */ /* 0x000f280000100a00 */
[----:B------:R-:W4:Y:S04]  /*320f0*/  LDL.64 R236, [R1+0x2d0] ;  /* 0x0002d00001ec7983 */ /* 0x000f280000100a00 */
[----:B------:R-:W-:Y:S04]  /*32100*/  STL.64 [R1+0x970], R14 ;  /* 0x0009700e01007387 */ /* 0x000fe80000100a00 */
[----:B------:R1:W-:Y:S01]  /*32110*/  STL.64 [R1+0xf30], R14 ;  /* 0x000f300e01007387 */ /* 0x0003e20000100a00 */
[----:B------:R-:W-:-:S03]  /*32120*/  IMAD.WIDE R240, R13, 0x4, R140 ;  /* 0x000000040df07825 */ /* 0x000fc600078e028c */
[----:B------:R-:W-:Y:S04]  /*32130*/  LDGSTS.E [R242+-0x1bff8], desc[UR18][R232.64], P5 ;  /* 0xe4008000e8f27fae */ /* 0x000fe8000a921852 */
[----:B-1----:R-:W4:Y:S04]  /*32140*/  LDL.64 R14, [R1+0x450] ;  /* 0x00045000010e7983 */ /* 0x002f280000100a00 */
[----:B------:R-:W-:Y:S04]  /*32150*/  STL.64 [R1+0x978], R22 ;  /* 0x0009781601007387 */ /* 0x000fe80000100a00 */
[----:B------:R1:W-:Y:S04]  /*32160*/  STL.64 [R1+0xf38], R22 ;  /* 0x000f381601007387 */ /* 0x0003e80000100a00 */
[----:B-1----:R-:W4:Y:S01]  /*32170*/  LDL.64 R22, [R1+0x490] ;  /* 0x0004900001167983 */ /* 0x002f220000100a00 */
        /* <DEDUP_REMOVED lines=22> */
[----:B------:R-:W-:Y:S04]  /*322e0*/  STL.64 [R1+0x9d8], R160 ;  /* 0x0009d8a001007387 */ /* 0x000fe80000100a00 */
[----:B------:R-:W-:Y:S01]  /*322f0*/  STL.64 [R1+0x9e0], R164 ;  /* 0x0009e0a401007387 */ /* 0x000fe20000100a00 */
[----:B------:R-:W-:-:S03]  /*32300*/  IMAD.WIDE R166, R13, 0x4, R176 ;  /* 0x000000040da67825 */ /* 0x000fc600078e02b0 */
[----:B------:R-:W-:Y:S01]  /*32310*/  STL.64 [R1+0x9e8], R158 ;  /* 0x0009e89e01007387 */ /* 0x000fe20000100a00 */
[----:B------:R-:W-:-:S03]  /*32320*/  IMAD.WIDE R176, R13, 0x4, R178 ;  /* 0x000000040db07825 */ /* 0x000fc600078e02b2 */
[----:B------:R-:W-:Y:S01]  /*32330*/  STL.64 [R1+0x9f0], R168 ;  /* 0x0009f0a801007387 */ /* 0x000fe20000100a00 */
[----:B------:R-:W-:-:S03]  /*32340*/  IMAD.WIDE R162, R13, 0x4, R180 ;  /* 0x000000040da27825 */ /* 0x000fc600078e02b4 */
[----:B------:R-:W-:Y:S01]  /*32350*/  STL.64 [R1+0x9f8], R170 ;  /* 0x0009f8aa01007387 */ /* 0x000fe20000100a00 */
[----:B------:R-:W-:-:S03]  /*32360*/  IMAD.WIDE R182, R13, 0x4, R182 ;  /* 0x000000040db67825 */ /* 0x000fc600078e02b6 */
[----:B------:R1:W-:Y:S01]  /*32370*/  STL.64 [R1+0xa08], R226 ;  /* 0x000a08e201007387 */ /* 0x0003e20000100a00 */
[----:B------:R-:W-:-:S03]  /*32380*/  IMAD.WIDE R184, R13, 0x4, R184 ;  /* 0x000000040db87825 */ /* 0x000fc600078e02b8 */
[----:B------:R-:W4:Y:S04]  /*32390*/  LDL.64 R178, [R1+0x408] ;  /* 0x0004080001b27983 */ /* 0x000f280000100a00 */
        /* <DEDUP_REMOVED lines=8> */
[----:B------:R-:W-:Y:S04]  /*32420*/  STL.64 [R1+0xa28], R182 ;  /* 0x000a28b601007387 */ /* 0x000fe80000100a00 */
[----:B------:R-:W-:Y:S01]  /*32430*/  STL.64 [R1+0xa30], R184 ;  /* 0x000a30b801007387 */ /* 0x000fe20000100a00 */
[----:B------:R-:W-:-:S03]  /*32440*/  IMAD.WIDE R200, R13, 0x4, R200 ;  /* 0x000000040dc87825 */ /* 0x000fc600078e02c8 */
[----:B------:R-:W-:Y:S01]  /*32450*/  STL.64 [R1+0xa38], R186 ;  /* 0x000a38ba01007387 */ /* 0x000fe20000100a00 */
[----:B------:R-:W-:-:S03]  /*32460*/  IMAD.WIDE R202, R13, 0x4, R202 ;  /* 0x000000040dca7825 */ /* 0x000fc600078e02ca */
[----:B------:R-:W4:Y:S01]  /*32470*/  LDL.64 R194, [R1+0x320] ;  /* 0x0003200001c27983 */ /* 0x000f220000100a00 */
[----:B------:R-:W-:-:S03]  /*32480*/  IMAD.WIDE R248, R13, 0x4, R206 ;  /* 0x000000040df87825 */ /* 0x000fc600078e02ce */
        /* <DEDUP_REMOVED lines=16> */
[----:B------:R1:W-:Y:S04]  /*32590*/  STL.64 [R1+0xa80], R248 ;  /* 0x000a80f801007387 */ /* 0x0003e80000100a00 */
[----:B------:R-:W-:Y:S01]  /*325a0*/  STL.64 [R1+0xa78], R204 ;  /* 0x000a78cc01007387 */ /* 0x000fe20000100a00 */
[----:B------:R-:W-:-:S03]  /*325b0*/  VIADD R5, R243, 0x100000 ;  /* 0x00100000f3057836 */ /* 0x000fc60000000000 */
[----:B------:R1:W-:Y:S04]  /*325c0*/  STL.64 [R1+0xa88], R180 ;  /* 0x000a88b401007387 */ /* 0x0003e80000100a00 */
[----:B------:R1:W-:Y:S04]  /*325d0*/  STL.64 [R1+0xa90], R210 ;  /* 0x000a90d201007387 */ /* 0x0003e80000100a00 */
[----:B------:R1:W-:Y:S04]  /*325e0*/  STL.64 [R1+0xa98], R212 ;  /* 0x000a98d401007387 */ /* 0x0003e80000100a00 */
[----:B------:R1:W-:Y:S04]  /*325f0*/  STL.64 [R1+0xaa0], R214 ;  /* 0x000aa0d601007387 */ /* 0x0003e80000100a00 */
[----:B------:R1:W-:Y:S04]  /*32600*/  STL.64 [R1+0xaa8], R216 ;  /* 0x000aa8d801007387 */ /* 0x0003e80000100a00 */
[----:B------:R1:W-:Y:S04]  /*32610*/  STL.64 [R1+0xab8], R218 ;  /* 0x000ab8da01007387 */ /* 0x0003e80000100a00 */
[----:B------:R1:W-:Y:S04]  /*32620*/  STL.64 [R1+0xab0], R10 ;  /* 0x000ab00a01007387 */ /* 0x0003e80000100a00 */
[----:B------:R-:W4:Y:S04]  /*32630*/  LDL.64 R2, [R1+0x288] ;  /* 0x0002880001027983 */ /* 0x000f280000100a00 */
[----:B------:R-:W4:Y:S01]  /*32640*/  LDL.64 R246, [R1+0x4e8] ;  /* 0x0004e80001f67983 */ /* 0x000f220000100a00 */
[----:B------:R-:W-:-:S03]  /*32650*/  IMAD.WIDE R190, R13, 0x4, R190 ;  /* 0x000000040dbe7825 */ /* 0x000fc600078e02be */
[----:B------:R-:W4:Y:S04]  /*32660*/  LDL.64 R208, [R1+0x5e8] ;  /* 0x0005e80001d07983 */ /* 0x000f280000100a00 */
[----:B------:R-:W4:Y:S04]  /*32670*/  LDL.64 R12, [R1+0x6e8] ;  /* 0x0006e800010c7983 */ /* 0x000f280000100a00 */
[----:B------:R-:W4:Y:S04]  /*32680*/  LDL.64 R220, [R1+0x728] ;  /* 0x0007280001dc7983 */ /* 0x000f280000100a00 */
[----:B--2---:R-:W-:Y:S04]  /*32690*/  LDGSTS.E [R242+-0x1a000], desc[UR18][R6.64], P0 ;  /* 0xe600000006f27fae */ /* 0x004fe80008121852 */
[----:B---3--:R2:W-:Y:S04]  /*326a0*/  LDGSTS.E [R242+-0x19ff8], desc[UR18][R8.64], P2 ;  /* 0xe600800008f27fae */ /* 0x0085e80009121852 */
[----:B------:R-:W0:Y:S04]  /*326b0*/  LDGDEPBAR ;  /* 0x00000000000079af */ /* 0x000e280000000000 */
[----:B----4-:R-:W-:Y:S01]  /*326c0*/  LDGSTS.E [R5+-0x80000], desc[UR18][R238.64], P4 ;  /* 0x80000000ee057fae */ /* 0x010fe2000a121852 */
[----:B--2---:R-:W-:-:S03]  /*326d0*/  VIADD R8, R243, 0x100000 ;  /* 0x00100000f3087836 */ /* 0x004fc60000000000 */
[----:B------:R-:W2:Y:S04]  /*326e0*/  LDL.64 R238, [R1+0x528] ;  /* 0x0005280001ee7983 */ /* 0x000ea80000100a00 */
[----:B------:R-:W-:Y:S04]  /*326f0*/  LDGSTS.E [R8+-0x7fc00], desc[UR18][R22.64], P4 ;  /* 0x8040000016087fae */ /* 0x000fe8000a121852 */
[----:B------:R-:W3:Y:S01]  /*32700*/  LDL.64 R22, [R1+0x568] ;  /* 0x0005680001167983 */ /* 0x000ee20000100a00 */
[C---:B------:R-:W-:Y:S02]  /*32710*/  VIADD R7, R243.reuse, 0x100000 ;  /* 0x00100000f3077836 */ /* 0x040fe40000000000 */
[----:B------:R-:W-:-:S03]  /*32720*/  VIADD R6, R243, 0x100000 ;  /* 0x00100000f3067836 */ /* 0x000fc60000000000 */
[----:B------:R-:W-:Y:S04]  /*32730*/  LDGSTS.E [R7+-0x7f800], desc[UR18][R14.64], P4 ;  /* 0x808000000e077fae */ /* 0x000fe8000a121852 */
[----:B------:R-:W4:Y:S04]  /*32740*/  LDL.64 R14, [R1+0x5a8] ;  /* 0x0005a800010e7983 */ /* 0x000f280000100a00 */
[----:B------:R-:W-:Y:S04]  /*32750*/  LDGSTS.E [R6+-0x7f400], desc[UR18][R178.64], P4 ;  /* 0x80c00000b2067fae */ /* 0x000fe8000a121852 */
[----:B------:R-:W4:Y:S04]  /*32760*/  LDL.64 R178, [R1+0x628] ;  /* 0x0006280001b27983 */ /* 0x000f280000100a00 */
[----:B------:R-:W-:Y:S04]  /*32770*/  LDGSTS.E [R5+-0x7f000], desc[UR18][R206.64], P4 ;  /* 0x81000000ce057fae */ /* 0x000fe8000a121852 */
[----:B------:R-:W-:Y:S04]  /*32780*/  LDGSTS.E [R7+-0x7ec00], desc[UR18][R244.64], P4 ;  /* 0x81400000f4077fae */ /* 0x000fe8000a121852 */
[----:B------:R-:W-:Y:S04]  /*32790*/  LDGSTS.E [R6+-0x7e800], desc[UR18][R194.64], P4 ;  /* 0x81800000c2067fae */ /* 0x000fe8000a121852 */
[----:B------:R-:W-:Y:S04]  /*327a0*/  LDGSTS.E [R5+-0x7e400], desc[UR18][R236.64], P4 ;  /* 0x81c00000ec057fae */ /* 0x000fe8000a121852 */
[----:B------:R-:W4:Y:S04]  /*327b0*/  LDL.64 R244, [R1+0x6a8] ;  /* 0x0006a80001f47983 */ /* 0x000f280000100a00 */
[----:B------:R-:W4:Y:S04]  /*327c0*/  LDL.64 R206, [R1+0x768] ;  /* 0x0007680001ce7983 */ /* 0x000f280000100a00 */
[----:B------:R-:W4:Y:S04]  /*327d0*/  LDL.64 R236, [R1+0x7a8] ;  /* 0x0007a80001ec7983 */ /* 0x000f280000100a00 */
[----:B------:R-:W4:Y:S04]  /*327e0*/  LDL.64 R194, [R1+0x7e8] ;  /* 0x0007e80001c27983 */ /* 0x000f280000100a00 */
[----:B------:R-:W-:Y:S04]  /*327f0*/  LDGSTS.E [R8+-0x7e000], desc[UR18][R2.64], P4 ;  /* 0x8200000002087fae */ /* 0x000fe8000a121852 */
[----:B------:R-:W-:Y:S04]  /*32800*/  LDGSTS.E [R7+-0x7dc00], desc[UR18][R246.64], P4 ;  /* 0x82400000f6077fae */ /* 0x000fe8000a121852 */
[----:B------:R-:W4:Y:S04]  /*32810*/  LDL.64 R2, [R1+0x828] ;  /* 0x0008280001027983 */ /* 0x000f280000100a00 */
[----:B------:R-:W4:Y:S04]  /*32820*/  LDL.64 R246, [R1+0x888] ;  /* 0x0008880001f67983 */ /* 0x000f280000100a00 */
[----:B--2---:R-:W-:Y:S04]  /*32830*/  LDGSTS.E [R5+-0x7d800], desc[UR18][R238.64], P4 ;  /* 0x82800000ee057fae */ /* 0x004fe8000a121852 */
[----:B------:R-:W2:Y:S04]  /*32840*/  LDL.64 R238, [R1+0x8c8] ;  /* 0x0008c80001ee7983 */ /* 0x000ea80000100a00 */
[----:B---3--:R-:W-:Y:S04]  /*32850*/  LDGSTS.E [R8+-0x7d400], desc[UR18][R22.64], P4 ;  /* 0x82c0000016087fae */ /* 0x008fe8000a121852 */
[----:B------:R-:W3:Y:S04]  /*32860*/  LDL.LU.64 R22, [R1+0xf38] ;  /* 0x000f380001167983 */ /* 0x000ee80000300a00 */
[----:B------:R-:W2:Y:S04]  /*32870*/  LDL.64 R8, [R1+0x668] ;  /* 0x0006680001087983 */ /* 0x000ea80000100a00 */
[----:B----4-:R-:W-:Y:S04]  /*32880*/  LDGSTS.E [R7+-0x7d000], desc[UR18][R14.64], P4 ;  /* 0x830000000e077fae */ /* 0x010fe8000a121852 */
[----:B------:R-:W-:Y:S04]  /*32890*/  LDGSTS.E [R6+-0x7cc00], desc[UR18][R208.64], P4 ;  /* 0x83400000d0067fae */ /* 0x000fe8000a121852 */
[----:B------:R-:W4:Y:S04]  /*328a0*/  LDL.LU.64 R14, [R1+0xf30] ;  /* 0x000f3000010e7983 */ /* 0x000f280000300a00 */
[----:B------:R-:W3:Y:S04]  /*328b0*/  LDL.64 R208, [R1+0x948] ;  /* 0x0009480001d07983 */ /* 0x000ee80000100a00 */
[----:B------:R-:W-:Y:S04]  /*328c0*/  LDGSTS.E [R5+-0x7c800], desc[UR18][R178.64], P4 ;  /* 0x83800000b2057fae */ /* 0x000fe8000a121852 */
[----:B------:R-:W4:Y:S04]  /*328d0*/  LDL.64 R178, [R1+0x988] ;  /* 0x0009880001b27983 */ /* 0x000f280000100a00 */
[----:B--2---:R2:W-:Y:S04]  /*328e0*/  LDGSTS.E [R7+-0x7c400], desc[UR18][R8.64], P4 ;  /* 0x83c0000008077fae */ /* 0x0045e8000a121852 */
[----:B------:R-:W-:Y:S04]  /*328f0*/  LDGSTS.E [R6+-0x7c000], desc[UR18][R244.64], P4 ;  /* 0x84000000f4067fae */ /* 0x000fe8000a121852 */
[----:B------:R-:W-:Y:S04]  /*32900*/  LDGSTS.E [R5+-0x7bc00], desc[UR18][R12.64], P4 ;  /* 0x844000000c057fae */ /* 0x000fe8000a121852 */
[----:B------:R-:W3:Y:S01]  /*32910*/  LDL.LU.64 R244, [R1+0xf28] ;  /* 0x000f280001f47983 */ /* 0x000ee20000300a00 */
[----:B--2---:R-:W-:-:S05]  /*32920*/  VIADD R8, R243, 0x100000 ;  /* 0x00100000f3087836 */ /* 0x004fca0000000000 */
[----:B------:R-:W-:Y:S04]  /*32930*/  LDGSTS.E [R8+-0x7b800], desc[UR18][R220.64], P4 ;  /* 0x84800000dc087fae */ /* 0x000fe8000a121852 */
[----:B------:R-:W-:Y:S04]  /*32940*/  LDGSTS.E [R7+-0x7b400], desc[UR18][R206.64], P4 ;  /* 0x84c00000ce077fae */ /* 0x000fe8000a121852 */
[----:B------:R-:W-:Y:S04]  /*32950*/  LDGSTS.E [R5+-0x7b000], desc[UR18][R236.64], P4 ;  /* 0x85000000ec057fae */ /* 0x000fe8000a121852 */
[----:B------:R-:W-:Y:S04]  /*32960*/  LDGSTS.E [R8+-0x7ac00], desc[UR18][R194.64], P4 ;  /* 0x85400000c2087fae */ /* 0x000fe8000a121852 */
[----:B------:R-:W-:Y:S04]  /*32970*/  LDGSTS.E [R7+-0x7a800], desc[UR18][R2.64], P4 ;  /* 0x8580000002077fae */ /* 0x000fe8000a121852 */
[----:B------:R-:W-:Y:S04]  /*32980*/  LDGSTS.E [R6+-0x7a400], desc[UR18][R246.64], P4 ;  /* 0x85c00000f6067fae */ /* 0x000fe8000a121852 */
[----:B------:R-:W-:Y:S04]  /*32990*/  LDGSTS.E [R5+-0x7a000], desc[UR18][R238.64], P4 ;  /* 0x86000000ee057fae */ /* 0x000fe8000a121852 */
[----:B------:R-:W2:Y:S04]  /*329a0*/  LDL.64 R236, [R1+0x4c8] ;  /* 0x0004c80001ec7983 */ /* 0x000ea80000100a00 */
[----:B------:R-:W2:Y:S04]  /*329b0*/  LDL.64 R206, [R1+0x488] ;  /* 0x0004880001ce7983 */ /* 0x000ea80000100a00 */
[----:B------:R-:W2:Y:S04]  /*329c0*/  LDL.64 R194, [R1+0x448] ;  /* 0x0004480001c27983 */ /* 0x000ea80000100a00 */
[----:B------:R-:W2:Y:S04]  /*329d0*/  LDL.64 R2, [R1+0x400] ;  /* 0x0004000001027983 */ /* 0x000ea80000100a00 */
[----:B---3--:R-:W-:Y:S01]  /*329e0*/  LDGSTS.E [R7+-0x79c00], desc[UR18][R244.64], P4 ;  /* 0x86400000f4077fae */ /* 0x008fe2000a121852 */
[----:B------:R-:W-:-:S03]  /*329f0*/  VIADD R243, R243, 0x100000 ;  /* 0x00100000f3f37836 */ /* 0x000fc60000000000 */
[----:B------:R-:W-:Y:S04]  /*32a00*/  LDGSTS.E [R6+-0x79800], desc[UR18][R208.64], P4 ;  /* 0x86800000d0067fae */ /* 0x000fe8000a121852 */
[----:B----4-:R-:W-:Y:S04]  /*32a10*/  LDGSTS.E [R5+-0x79400], desc[UR18][R178.64], P4 ;  /* 0x86c00000b2057fae */ /* 0x010fe8000a121852 */
[----:B------:R-:W3:Y:S04]  /*32a20*/  LDL.LU.64 R244, [R1+0xf20] ;  /* 0x000f200001f47983 */ /* 0x000ee80000300a00 */
[----:B------:R-:W4:Y:S04]  /*32a30*/  LDL.64 R246, [R1+0x3b0] ;  /* 0x0003b00001f67983 */ /* 0x000f280000100a00 */
[----:B------:R-:W-:Y:S04]  /*32a40*/  LDGSTS.E [R8+-0x79000], desc[UR18][R20.64], P4 ;  /* 0x8700000014087fae */ /* 0x000fe8000a121852 */
[----:B------:R-:W4:Y:S04]  /*32a50*/  LDL.64 R238, [R1+0x360] ;  /* 0x0003600001ee7983 */ /* 0x000f280000100a00 */
[----:B------:R3:W-:Y:S04]  /*32a60*/  LDGSTS.E [R7+-0x78c00], desc[UR18][R226.64], P4 ;  /* 0x87400000e2077fae */ /* 0x0007e8000a121852 */
[----:B------:R-:W4:Y:S04]  /*32a70*/  LDL.64 R178, [R1+0x318] ;  /* 0x0003180001b27983 */ /* 0x000f280000100a00 */
[----:B-1----:R-:W4:Y:S04]  /*32a80*/  LDL.64 R20, [R1+0x2c8] ;  /* 0x0002c80001147983 */ /* 0x002f280000100a00 */
[----:B------:R1:W-:Y:S04]  /*32a90*/  LDGSTS.E [R5+-0x78800], desc[UR18][R190.64], P4 ;  /* 0x87800000be057fae */ /* 0x0003e8000a121852 */
[----:B------:R-:W4:Y:S04]  /*32aa0*/  LDL.64 R226, [R1+0x280] ;  /* 0x0002800001e27983 */ /* 0x000f280000100a00 */
[----:B------:R-:W-:Y:S04]  /*32ab0*/  LDGSTS.E [R243+-0x78400], desc[UR18][R248.64], P4 ;  /* 0x87c00000f8f37fae */ /* 0x000fe8000a121852 */
[----:B------:R-:W4:Y:S04]  /*32ac0*/  LDL.64 R208, [R1+0x570] ;  /* 0x0005700001d07983 */ /* 0x000f280000100a00 */
[----:B------:R-:W4:Y:S04]  /*32ad0*/  LDL.64 R12, [R1+0x730] ;  /* 0x00073000010c7983 */ /* 0x000f280000100a00 */
[----:B------:R-:W4:Y:S04]  /*32ae0*/  LDL.64 R248, [R1+0x4f0] ;  /* 0x0004f00001f87983 */ /* 0x000f280000100a00 */
[----:B------:R-:W4:Y:S04]  /*32af0*/  LDL.64 R242, [R1+0x6f0] ;  /* 0x0006f00001f27983 */ /* 0x000f280000100a00 */
[----:B------:R-:W4:Y:S01]  /*32b00*/  LDL.64 R220, [R1+0x770] ;  /* 0x0007700001dc7983 */ /* 0x000f220000100a00 */
[----:B---3--:R-:W-:-:S05]  /*32b10*/  VIADD R7, R244, 0x100000 ;  /* 0x00100000f4077836 */ /* 0x008fca0000000000 */
[----:B--2---:R-:W-:Y:S04]  /*32b20*/  LDGSTS.E [R7+-0x7ff80], desc[UR18][R236.64], P4 ;  /* 0x80080000ec077fae */ /* 0x004fe8000a121852 */
[----:B------:R-:W2:Y:S01]  /*32b30*/  LDL.64 R236, [R1+0x530] ;  /* 0x0005300001ec7983 */ /* 0x000ea20000100a00 */
[C---:B------:R-:W-:Y:S02]  /*32b40*/  VIADD R6, R244.reuse, 0x100000 ;  /* 0x00100000f4067836 */ /* 0x040fe40000000000 */
[----:B-1----:R-:W-:-:S03]  /*32b50*/  VIADD R5, R244, 0x100000 ;  /* 0x00100000f4057836 */ /* 0x002fc60000000000 */
[----:B------:R-:W-:Y:S01]  /*32b60*/  LDGSTS.E [R6+-0x7fb80], desc[UR18][R206.64], P4 ;  /* 0x80480000ce067fae */ /* 0x000fe2000a121852 */
[----:B------:R-:W-:-:S03]  /*32b70*/  VIADD R8, R244, 0x100000 ;  /* 0x00100000f4087836 */ /* 0x000fc60000000000 */
[----:B------:R-:W-:Y:S04]  /*32b80*/  LDGSTS.E [R5+-0x7f780], desc[UR18][R194.64], P4 ;  /* 0x80880000c2057fae */ /* 0x000fe8000a121852 */
[----:B------:R-:W-:Y:S04]  /*32b90*/  LDGSTS.E [R7+-0x7f380], desc[UR18][R2.64], P4 ;  /* 0x80c8000002077fae */ /* 0x000fe8000a121852 */
[----:B------:R-:W3:Y:S04]  /*32ba0*/  LDL.64 R206, [R1+0x5b0] ;  /* 0x0005b00001ce7983 */ /* 0x000ee80000100a00 */
[----:B------:R-:W3:Y:S04]  /*32bb0*/  LDL.64 R194, [R1+0x5f0] ;  /* 0x0005f00001c27983 */ /* 0x000ee80000100a00 */
[----:B----4-:R-:W-:Y:S04]  /*32bc0*/  LDGSTS.E [R6+-0x7ef80], desc[UR18][R246.64], P4 ;  /* 0x81080000f6067fae */ /* 0x010fe8000a121852 */
[----:B------:R-:W4:Y:S04]  /*32bd0*/  LDL.64 R2, [R1+0x630] ;  /* 0x0006300001027983 */ /* 0x000f280000100a00 */
[----:B------:R-:W-:Y:S04]  /*32be0*/  LDGSTS.E [R5+-0x7eb80], desc[UR18][R238.64], P4 ;  /* 0x81480000ee057fae */ /* 0x000fe8000a121852 */
        /* <DEDUP_REMOVED lines=9> */
[----:B------:R-:W4:Y:S04]  /*32c80*/  LDL.LU.64 R248, [R1+0xf18] ;  /* 0x000f180001f87983 */ /* 0x000f280000300a00 */
[----:B--2---:R-:W-:Y:S04]  /*32c90*/  LDGSTS.E [R7+-0x7d780], desc[UR18][R236.64], P4 ;  /* 0x82880000ec077fae */ /* 0x004fe8000a121852 */
[----:B------:R-:W-:Y:S04]  /*32ca0*/  LDGSTS.E [R6+-0x7d380], desc[UR18][R208.64], P4 ;  /* 0x82c80000d0067fae */ /* 0x000fe8000a121852 */
[----:B------:R-:W2:Y:S04]  /*32cb0*/  LDL.64 R236, [R1+0x890] ;  /* 0x0008900001ec7983 */ /* 0x000ea80000100a00 */
[----:B------:R-:W2:Y:S04]  /*32cc0*/  LDL.64 R208, [R1+0x8d0] ;  /* 0x0008d00001d07983 */ /* 0x000ea80000100a00 */
[----:B---3--:R-:W-:Y:S04]  /*32cd0*/  LDGSTS.E [R5+-0x7cf80], desc[UR18][R206.64], P4 ;  /* 0x83080000ce057fae */ /* 0x008fe8000a121852 */
[----:B------:R-:W-:Y:S04]  /*32ce0*/  LDGSTS.E [R7+-0x7cb80], desc[UR18][R194.64], P4 ;  /* 0x83480000c2077fae */ /* 0x000fe8000a121852 */
[----:B----4-:R-:W-:Y:S04]  /*32cf0*/  LDGSTS.E [R6+-0x7c780], desc[UR18][R2.64], P4 ;  /* 0x8388000002067fae */ /* 0x010fe8000a121852 */
[----:B------:R-:W3:Y:S04]  /*32d00*/  LDL.64 R206, [R1+0x910] ;  /* 0x0009100001ce7983 */ /* 0x000ee80000100a00 */
[----:B------:R-:W4:Y:S04]  /*32d10*/  LDL.64 R194, [R1+0x950] ;  /* 0x0009500001c27983 */ /* 0x000f280000100a00 */
[----:B------:R-:W-:Y:S04]  /*32d20*/  LDGSTS.E [R5+-0x7c380], desc[UR18][R246.64], P4 ;  /* 0x83c80000f6057fae */ /* 0x000fe8000a121852 */
[----:B------:R-:W-:Y:S04]  /*32d30*/  LDGSTS.E [R8+-0x7bf80], desc[UR18][R238.64], P4 ;  /* 0x84080000ee087fae */ /* 0x000fe8000a121852 */
[----:B------:R-:W-:Y:S04]  /*32d40*/  LDGSTS.E [R7+-0x7bb80], desc[UR18][R242.64], P4 ;  /* 0x84480000f2077fae */ /* 0x000fe8000a121852 */
[----:B------:R-:W4:Y:S04]  /*32d50*/  LDL.LU.64 R2, [R1+0xf10] ;  /* 0x000f100001027983 */ /* 0x000f280000300a00 */
[----:B------:R-:W-:Y:S04]  /*32d60*/  LDGSTS.E [R5+-0x7b780], desc[UR18][R12.64], P4 ;  /* 0x848800000c057fae */ /* 0x000fe8000a121852 */
[----:B------:R-:W4:Y:S04]  /*32d70*/  LDL.LU.64 R246, [R1+0xf08] ;  /* 0x000f080001f67983 */ /* 0x000f280000300a00 */
[----:B------:R-:W-:Y:S04]  /*32d80*/  LDGSTS.E [R8+-0x7b380], desc[UR18][R220.64], P4 ;  /* 0x84c80000dc087fae */ /* 0x000fe8000a121852 */
[----:B------:R-:W4:Y:S04]  /*32d90*/  LDL.LU.64 R238, [R1+0xf00] ;  /* 0x000f000001ee7983 */ /* 0x000f280000300a00 */
[----:B------:R-:W-:Y:S04]  /*32da0*/  LDGSTS.E [R7+-0x7af80], desc[UR18][R178.64], P4 ;  /* 0x85080000b2077fae */ /* 0x000fe8000a121852 */
[----:B------:R-:W-:Y:S04]  /*32db0*/  LDGSTS.E [R6+-0x7ab80], desc[UR18][R20.64], P4 ;  /* 0x8548000014067fae */ /* 0x000fe8000a121852 */
[----:B------:R-:W-:Y:S04]  /*32dc0*/  LDGSTS.E [R5+-0x7a780], desc[UR18][R226.64], P4 ;  /* 0x85880000e2057fae */ /* 0x000fe8000a121852 */
[----:B------:R-:W4:Y:S04]  /*32dd0*/  LDL.64 R178, [R1+0x4c0] ;  /* 0x0004c00001b27983 */ /* 0x000f280000100a00 */
[----:B------:R-:W4:Y:S04]  /*32de0*/  LDL.64 R20, [R1+0x480] ;  /* 0x0004800001147983 */ /* 0x000f280000100a00 */
[----:B------:R-:W4:Y:S01]  /*32df0*/  LDL.64 R226, [R1+0x440] ;  /* 0x0004400001e27983 */ /* 0x000f220000100a00 */
[----:B------:R-:W-:-:S03]  /*32e00*/  VIADD R244, R244, 0x100000 ;  /* 0x00100000f4f47836 */ /* 0x000fc60000000000 */
[----:B------:R-:W4:Y:S04]  /*32e10*/  LDL.64 R220, [R1+0x3a8] ;  /* 0x0003a80001dc7983 */ /* 0x000f280000100a00 */
[----:B--2---:R-:W-:Y:S04]  /*32e20*/  LDGSTS.E [R7+-0x7a380], desc[UR18][R236.64], P4 ;  /* 0x85c80000ec077fae */ /* 0x004fe8000a121852 */
[----:B------:R-:W-:Y:S04]  /*32e30*/  LDGSTS.E [R6+-0x79f80], desc[UR18][R208.64], P4 ;  /* 0x86080000d0067fae */ /* 0x000fe8000a121852 */
[----:B------:R-:W2:Y:S04]  /*32e40*/  LDL.64 R236, [R1+0x3f0] ;  /* 0x0003f00001ec7983 */ /* 0x000ea80000100a00 */
[----:B---3--:R-:W-:Y:S04]  /*32e50*/  LDGSTS.E [R5+-0x79b80], desc[UR18][R206.64], P4 ;  /* 0x86480000ce057fae */ /* 0x008fe8000a121852 */
[----:B----4-:R-:W-:Y:S04]  /*32e60*/  LDGSTS.E [R8+-0x79780], desc[UR18][R194.64], P4 ;  /* 0x86880000c2087fae */ /* 0x010fe8000a121852 */
[----:B------:R-:W-:Y:S04]  /*32e70*/  LDGSTS.E [R7+-0x79380], desc[UR18][R250.64], P4 ;  /* 0x86c80000fa077fae */ /* 0x000fe8000a121852 */
[----:B------:R-:W3:Y:S04]  /*32e80*/  LDL.64 R206, [R1+0x358] ;  /* 0x0003580001ce7983 */ /* 0x000ee80000100a00 */
[----:B------:R1:W-:Y:S04]  /*32e90*/  LDGSTS.E [R5+-0x78f80], desc[UR18][R16.64], P4 ;  /* 0x8708000010057fae */ /* 0x0003e8000a121852 */
[----:B------:R-:W4:Y:S04]  /*32ea0*/  LDL.LU.64 R250, [R1+0xef8] ;  /* 0x000ef80001fa7983 */ /* 0x000f280000300a00 */
[----:B------:R-:W4:Y:S01]  /*32eb0*/  LDL.64 R194, [R1+0x310] ;  /* 0x0003100001c27983 */ /* 0x000f220000100a00 */
[----:B-1----:R-:W-:-:S03]  /*32ec0*/  VIADD R5, R245, 0x100000 ;  /* 0x00100000f5057836 */ /* 0x002fc60000000000 */
[----:B------:R1:W-:Y:S04]  /*32ed0*/  LDGSTS.E [R7+-0x78b80], desc[UR18][R166.64], P4 ;  /* 0x87480000a6077fae */ /* 0x0003e8000a121852 */
[----:B------:R-:W4:Y:S04]  /*32ee0*/  LDL.LU.64 R16, [R1+0xef0] ;  /* 0x000ef00001107983 */ /* 0x000f280000300a00 */
[----:B------:R1:W-:Y:S02]  /*32ef0*/  LDGSTS.E [R6+-0x78780], desc[UR18][R192.64], P4 ;  /* 0x87880000c0067fae */ /* 0x0003e4000a121852 */
[----:B-1----:R-:W-:-:S02]  /*32f00*/  VIADD R7, R245, 0x100000 ;  /* 0x00100000f5077836 */ /* 0x002fc40000000000 */
[----:B------:R-:W4:Y:S04]  /*32f10*/  LDL.64 R166, [R1+0x2c0] ;  /* 0x0002c00001a67983 */ /* 0x000f280000100a00 */
[----:B------:R-:W4:Y:S01]  /*32f20*/  LDL.64 R208, [R1+0x270] ;  /* 0x0002700001d07983 */ /* 0x000f220000100a00 */
[----:B------:R-:W-:-:S03]  /*32f30*/  VIADD R6, R245, 0x100000 ;  /* 0x00100000f5067836 */ /* 0x000fc60000000000 */
[----:B------:R-:W-:Y:S04]  /*32f40*/  LDGSTS.E [R244+-0x78380], desc[UR18][R180.64], P4 ;  /* 0x87c80000b4f47fae */ /* 0x000fe8000a121852 */
[----:B------:R-:W4:Y:S04]  /*32f50*/  LDL.64 R192, [R1+0x4f8] ;  /* 0x0004f80001c07983 */ /* 0x000f280000100a00 */
[----:B------:R-:W-:Y:S04]  /*32f60*/  LDGSTS.E [R5+-0x7ff00], desc[UR18][R178.64], P4 ;  /* 0x80100000b2057fae */ /* 0x000fe8000a121852 */
[----:B------:R-:W4:Y:S04]  /*32f70*/  LDL.64 R180, [R1+0x538] ;  /* 0x0005380001b47983 */ /* 0x000f280000100a00 */
[----:B------:R-:W-:Y:S04]  /*32f80*/  LDGSTS.E [R7+-0x7fb00], desc[UR18][R20.64], P4 ;  /* 0x8050000014077fae */ /* 0x000fe8000a121852 */
[----:B------:R-:W4:Y:S04]  /*32f90*/  LDL.64 R178, [R1+0x578] ;  /* 0x0005780001b27983 */ /* 0x000f280000100a00 */
[----:B------:R-:W-:Y:S04]  /*32fa0*/  LDGSTS.E [R6+-0x7f700], desc[UR18][R226.64], P4 ;  /* 0x80900000e2067fae */ /* 0x000fe8000a121852 */
[----:B------:R-:W4:Y:S01]  /*32fb0*/  LDL.64 R20, [R1+0x5b8] ;  /* 0x0005b80001147983 */ /* 0x000f220000100a00 */
[----:B------:R-:W-:-:S03]  /*32fc0*/  VIADD R8, R245, 0x100000 ;  /* 0x00100000f5087836 */ /* 0x000fc60000000000 */
[----:B------:R-:W4:Y:S04]  /*32fd0*/  LDL.64 R242, [R1+0x6b8] ;  /* 0x0006b80001f27983 */ /* 0x000f280000100a00 */
[----:B------:R-:W4:Y:S04]  /*32fe0*/  LDL.64 R226, [R1+0x5f8] ;  /* 0x0005f80001e27983 */ /* 0x000f280000100a00 */
[----:B------:R-:W4:Y:S04]  /*32ff0*/  LDL.64 R12, [R1+0x6f8] ;  /* 0x0006f800010c7983 */ /* 0x000f280000100a00 */
[----:B--2---:R-:W-:Y:S04]  /*33000*/  LDGSTS.E [R5+-0x7f300], desc[UR18][R236.64], P4 ;  /* 0x80d00000ec057fae */ /* 0x004fe8000a121852 */
[----:B------:R-:W-:Y:S04]  /*33010*/  LDGSTS.E [R8+-0x7ef00], desc[UR18][R220.64], P4 ;  /* 0x81100000dc087fae */ /* 0x000fe8000a121852 */
[----:B------:R-:W2:Y:S04]  /*33020*/  LDL.64 R236, [R1+0x638] ;  /* 0x0006380001ec7983 */ /* 0x000ea80000100a00 */
[----:B------:R-:W2:Y:S04]  /*33030*/  LDL.64 R220, [R1+0x738] ;  /* 0x0007380001dc7983 */ /* 0x000ea80000100a00 */
[----:B---3--:R-:W-:Y:S04]  /*33040*/  LDGSTS.E [R7+-0x7eb00], desc[UR18][R206.64], P4 ;  /* 0x81500000ce077fae */ /* 0x008fe8000a121852 */
[----:B----4-:R-:W-:Y:S04]  /*33050*/  LDGSTS.E [R5+-0x7e700], desc[UR18][R194.64], P4 ;  /* 0x81900000c2057fae */ /* 0x010fe8000a121852 */
[----:B------:R-:W3:Y:S04]  /*33060*/  LDL.64 R206, [R1+0x778] ;  /* 0x0007780001ce7983 */ /* 0x000ee80000100a00 */
[----:B------:R-:W4:Y:S04]  /*33070*/  LDL.64 R194, [R1+0x7b8] ;  /* 0x0007b80001c27983 */ /* 0x000f280000100a00 */
[----:B------:R-:W-:Y:S04]  /*33080*/  LDGSTS.E [R8+-0x7e300], desc[UR18][R166.64], P4 ;  /* 0x81d00000a6087fae */ /* 0x000fe8000a121852 */
[----:B------:R-:W-:Y:S04]  /*33090*/  LDGSTS.E [R7+-0x7df00], desc[UR18][R208.64], P4 ;  /* 0x82100000d0077fae */ /* 0x000fe8000a121852 */
[----:B------:R-:W-:Y:S04]  /*330a0*/  LDGSTS.E [R6+-0x7db00], desc[UR18][R192.64], P4 ;  /* 0x82500000c0067fae */ /* 0x000fe8000a121852 */
[----:B------:R-:W4:Y:S04]  /*330b0*/  LDL.64 R166, [R1+0x7f8] ;  /* 0x0007f80001a67983 */ /* 0x000f280000100a00 */
[----:B------:R-:W-:Y:S04]  /*330c0*/  LDGSTS.E [R5+-0x7d700], desc[UR18][R180.64], P4 ;  /* 0x82900000b4057fae */ /* 0x000fe8000a121852 */
[----:B------:R-:W4:Y:S04]  /*330d0*/  LDL.64 R208, [R1+0x858] ;  /* 0x0008580001d07983 */ /* 0x000f280000100a00 */
[----:B------:R-:W-:Y:S04]  /*330e0*/  LDGSTS.E [R7+-0x7d300], desc[UR18][R178.64], P4 ;  /* 0x82d00000b2077fae */ /* 0x000fe8000a121852 */
[----:B------:R-:W4:Y:S04]  /*330f0*/  LDL.64 R192, [R1+0x898] ;  /* 0x0008980001c07983 */ /* 0x000f280000100a00 */
[----:B------:R-:W4:Y:S04]  /*33100*/  LDL.64 R180, [R1+0x8d8] ;  /* 0x0008d80001b47983 */ /* 0x000f280000100a00 */
[----:B------:R-:W4:Y:S04]  /*33110*/  LDL.64 R178, [R1+0x918] ;  /* 0x0009180001b27983 */ /* 0x000f280000100a00 */
[----:B------:R-:W-:Y:S04]  /*33120*/  LDGSTS.E [R6+-0x7cf00], desc[UR18][R20.64], P4 ;  /* 0x8310000014067fae */ /* 0x000fe8000a121852 */
[----:B------:R-:W-:Y:S04]  /*33130*/  LDGSTS.E [R5+-0x7cb00], desc[UR18][R226.64], P4 ;  /* 0x83500000e2057fae */ /* 0x000fe8000a121852 */
[----:B------:R-:W4:Y:S04]  /*33140*/  LDL.LU.64 R20, [R1+0xee8] ;  /* 0x000ee80001147983 */ /* 0x000f280000300a00 */
[----:B------:R-:W4:Y:S04]  /*33150*/  LDL.LU.64 R226, [R1+0xee0] ;  /* 0x000ee00001e27983 */ /* 0x000f280000300a00 */
[----:B--2---:R-:W-:Y:S04]  /*33160*/  LDGSTS.E [R8+-0x7c700], desc[UR18][R236.64], P4 ;  /* 0x83900000ec087fae */ /* 0x004fe8000a121852 */
[----:B------:R-:W2:Y:S04]  /*33170*/  LDL.LU.64 R236, [R1+0xed8] ;  /* 0x000ed80001ec7983 */ /* 0x000ea80000300a00 */
[----:B------:R-:W3:Y:S04]  /*33180*/  LDL.64 R8, [R1+0x678] ;  /* 0x0006780001087983 */ /* 0x000ee80000100a00 */
[----:B---3--:R1:W-:Y:S04]  /*33190*/  LDGSTS.E [R7+-0x7c300], desc[UR18][R8.64], P4 ;  /* 0x83d0000008077fae */ /* 0x0083e8000a121852 */
[----:B------:R-:W-:Y:S01]  /*331a0*/  LDGSTS.E [R5+-0x7bf00], desc[UR18][R242.64], P4 ;  /* 0x84100000f2057fae */ /* 0x000fe2000a121852 */
[----:B-1----:R-:W-:-:S05]  /*331b0*/  VIADD R8, R245, 0x100000 ;  /* 0x00100000f5087836 */ /* 0x002fca0000000000 */
[----:B------:R-:W-:Y:S04]  /*331c0*/  LDGSTS.E [R8+-0x7bb00], desc[UR18][R12.64], P4 ;  /* 0x845000000c087fae */ /* 0x000fe8000a121852 */
[----:B------:R-:W-:Y:S04]  /*331d0*/  LDGSTS.E [R7+-0x7b700], desc[UR18][R220.64], P4 ;  /* 0x84900000dc077fae */ /* 0x000fe8000a121852 */
[----:B------:R-:W-:Y:S04]  /*331e0*/  LDGSTS.E [R6+-0x7b300], desc[UR18][R206.64], P4 ;  /* 0x84d00000ce067fae */ /* 0x000fe8000a121852 */
[----:B----4-:R-:W-:Y:S04]  /*331f0*/  LDGSTS.E [R5+-0x7af00], desc[UR18][R194.64], P4 ;  /* 0x85100000c2057fae */ /* 0x010fe8000a121852 */
[----:B------:R-:W-:Y:S04]  /*33200*/  LDGSTS.E [R7+-0x7ab00], desc[UR18][R166.64], P4 ;  /* 0x85500000a6077fae */ /* 0x000fe8000a121852 */
[----:B------:R-:W-:Y:S04]  /*33210*/  LDGSTS.E [R6+-0x7a700], desc[UR18][R208.64], P4 ;  /* 0x85900000d0067fae */ /* 0x000fe8000a121852 */
[----:B------:R-:W-:Y:S04]  /*33220*/  LDGSTS.E [R5+-0x7a300], desc[UR18][R192.64], P4 ;  /* 0x85d00000c0057fae */ /* 0x000fe8000a121852 */
[----:B------:R-:W-:Y:S04]  /*33230*/  LDGSTS.E [R8+-0x79f00], desc[UR18][R180.64], P4 ;  /* 0x86100000b4087fae */ /* 0x000fe8000a121852 */
[----:B------:R-:W-:Y:S04]  /*33240*/  LDGSTS.E [R7+-0x79b00], desc[UR18][R178.64], P4 ;  /* 0x86500000b2077fae */ /* 0x000fe8000a121852 */
[----:B------:R-:W3:Y:S04]  /*33250*/  LDL.64 R166, [R1+0x4b8] ;  /* 0x0004b80001a67983 */ /* 0x000ee80000100a00 */
[----:B------:R-:W4:Y:S04]  /*33260*/  LDL.64 R206, [R1+0x478] ;  /* 0x0004780001ce7983 */ /* 0x000f280000100a00 */
[----:B------:R-:W2:Y:S04]  /*33270*/  LDL.64 R194, [R1+0x438] ;  /* 0x0004380001c27983 */ /* 0x000ea80000100a00 */
[----:B------:R-:W2:Y:S04]  /*33280*/  LDL.64 R192, [R1+0x3e8] ;  /* 0x0003e80001c07983 */ /* 0x000ea80000100a00 */
[----:B------:R-:W2:Y:S04]  /*33290*/  LDL.64 R180, [R1+0x3a0] ;  /* 0x0003a00001b47983 */ /* 0x000ea80000100a00 */
[----:B------:R-:W-:Y:S04]  /*332a0*/  LDGSTS.E [R5+-0x79700], desc[UR18][R246.64], P4 ;  /* 0x86900000f6057fae */ /* 0x000fe8000a121852 */
[----:B------:R-:W-:Y:S04]  /*332b0*/  LDGSTS.E [R8+-0x79300], desc[UR18][R18.64], P4 ;  /* 0x86d0000012087fae */ /* 0x000fe8000a121852 */
[----:B------:R-:W-:Y:S04]  /*332c0*/  LDGSTS.E [R7+-0x78f00], desc[UR18][R160.64], P4 ;  /* 0x87100000a0077fae */ /* 0x000fe8000a121852 */
[----:B------:R-:W3:Y:S04]  /*332d0*/  LDL.LU.64 R246, [R1+0xed0] ;  /* 0x000ed00001f67983 */ /* 0x000ee80000300a00 */
[----:B------:R-:W2:Y:S04]  /*332e0*/  LDL.LU.64 R18, [R1+0xec8] ;  /* 0x000ec80001127983 */ /* 0x000ea80000300a00 */
[----:B------:R-:W2:Y:S04]  /*332f0*/  LDL.64 R178, [R1+0x350] ;  /* 0x0003500001b27983 */ /* 0x000ea80000100a00 */
[----:B------:R-:W2:Y:S01]  /*33300*/  LDL.64 R160, [R1+0x300] ;  /* 0x0003000001a07983 */ /* 0x000ea20000100a00 */
[----:B------:R-:W-:-:S03]  /*33310*/  VIADD R245, R245, 0x100000 ;  /* 0x00100000f5f57836 */ /* 0x000fc60000000000 */
[----:B------:R3:W-:Y:S04]  /*33320*/  LDGSTS.E [R6+-0x78b00], desc[UR18][R176.64], P4 ;  /* 0x87500000b0067fae */ /* 0x0007e8000a121852 */
[----:B------:R1:W-:Y:S04]  /*33330*/  LDGSTS.E [R5+-0x78700], desc[UR18][R174.64], P4 ;  /* 0x87900000ae057fae */ /* 0x0003e8000a121852 */
[----:B------:R-:W-:Y:S04]  /*33340*/  LDGSTS.E [R245+-0x78300], desc[UR18][R210.64], P4 ;  /* 0x87d00000d2f57fae */ /* 0x000fe8000a121852 */
[----:B------:R-:W2:Y:S04]  /*33350*/  LDL.64 R176, [R1+0x2b8] ;  /* 0x0002b80001b07983 */ /* 0x000ea80000100a00 */
[----:B------:R-:W2:Y:S04]  /*33360*/  LDL.64 R174, [R1+0x268] ;  /* 0x0002680001ae7983 */ /* 0x000ea80000100a00 */
[----:B------:R-:W2:Y:S04]  /*33370*/  LDL.64 R244, [R1+0x540] ;  /* 0x0005400001f47983 */ /* 0x000ea80000100a00 */
[----:B------:R-:W2:Y:S04]  /*33380*/  LDL.64 R242, [R1+0x580] ;  /* 0x0005800001f27983 */ /* 0x000ea80000100a00 */
[----:B------:R-:W2:Y:S04]  /*33390*/  LDL.64 R12, [R1+0x5c0] ;  /* 0x0005c000010c7983 */ /* 0x000ea80000100a00 */
[----:B------:R-:W2:Y:S04]  /*333a0*/  LDL.64 R220, [R1+0x600] ;  /* 0x0006000001dc7983 */ /* 0x000ea80000100a00 */
[----:B------:R-:W2:Y:S04]  /*333b0*/  LDL.64 R210, [R1+0x640] ;  /* 0x0006400001d27983 */ /* 0x000ea80000100a00 */
[----:B------:R-:W2:Y:S01]  /*333c0*/  LDL.64 R208, [R1+0x680] ;  /* 0x0006800001d07983 */ /* 0x000ea20000100a00 */
[----:B---3--:R-:W-:-:S02]  /*333d0*/  VIADD R6, R246, 0x100000 ;  /* 0x00100000f6067836 */ /* 0x008fc40000000000 */
[C---:B-1----:R-:W-:Y:S02]  /*333e0*/  VIADD R5, R246.reuse, 0x100000 ;  /* 0x00100000f6057836 */ /* 0x042fe40000000000 */
[C---:B------:R-:W-:Y:S01]  /*333f0*/  VIADD R8, R246.reuse, 0x100000 ;  /* 0x00100000f6087836 */ /* 0x040fe20000000000 */
[----:B------:R-:W-:Y:S01]  /*33400*/  LDGSTS.E [R6+-0x7fe80], desc[UR18][R166.64], P4 ;  /* 0x80180000a6067fae */ /* 0x000fe2000a121852 */
[----:B------:R-:W-:-:S03]  /*33410*/  VIADD R7, R246, 0x100000 ;  /* 0x00100000f6077836 */ /* 0x000fc60000000000 */
[----:B----4-:R-:W-:Y:S04]  /*33420*/  LDGSTS.E [R5+-0x7fa80], desc[UR18][R206.64], P4 ;  /* 0x80580000ce057fae */ /* 0x010fe8000a121852 */
[----:B--2---:R-:W-:Y:S04]  /*33430*/  LDGSTS.E [R8+-0x7f680], desc[UR18][R194.64], P4 ;  /* 0x80980000c2087fae */ /* 0x004fe8000a121852 */
[----:B------:R-:W2:Y:S04]  /*33440*/  LDL.64 R166, [R1+0x500] ;  /* 0x0005000001a67983 */ /* 0x000ea80000100a00 */
[----:B------:R-:W-:Y:S04]  /*33450*/  LDGSTS.E [R7+-0x7f280], desc[UR18][R192.64], P4 ;  /* 0x80d80000c0077fae */ /* 0x000fe8000a121852 */
[----:B------:R-:W-:Y:S04]  /*33460*/  LDGSTS.E [R5+-0x7ee80], desc[UR18][R180.64], P4 ;  /* 0x81180000b4057fae */ /* 0x000fe8000a121852 */
[----:B------:R-:W3:Y:S04]  /*33470*/  LDL.64 R206, [R1+0x6c0] ;  /* 0x0006c00001ce7983 */ /* 0x000ee80000100a00 */
[----:B------:R-:W4:Y:S04]  /*33480*/  LDL.64 R194, [R1+0x700] ;  /* 0x0007000001c27983 */ /* 0x000f280000100a00 */
[----:B------:R-:W-:Y:S04]  /*33490*/  LDGSTS.E [R8+-0x7ea80], desc[UR18][R178.64], P4 ;  /* 0x81580000b2087fae */ /* 0x000fe8000a121852 */
[----:B------:R-:W4:Y:S04]  /*334a0*/  LDL.64 R192, [R1+0x740] ;  /* 0x0007400001c07983 */ /* 0x000f280000100a00 */
[----:B------:R-:W-:Y:S04]  /*334b0*/  LDGSTS.E [R7+-0x7e680], desc[UR18][R160.64], P4 ;  /* 0x81980000a0077fae */ /* 0x000fe8000a121852 */
[----:B------:R-:W4:Y:S04]  /*334c0*/  LDL.64 R180, [R1+0x7c0] ;  /* 0x0007c00001b47983 */ /* 0x000f280000100a00 */
[----:B------:R-:W-:Y:S04]  /*334d0*/  LDGSTS.E [R6+-0x7e280], desc[UR18][R176.64], P4 ;  /* 0x81d80000b0067fae */ /* 0x000fe8000a121852 */
[----:B------:R-:W4:Y:S04]  /*334e0*/  LDL.64 R160, [R1+0x780] ;  /* 0x0007800001a07983 */ /* 0x000f280000100a00 */
[----:B------:R-:W4:Y:S04]  /*334f0*/  LDL.64 R178, [R1+0x800] ;  /* 0x0008000001b27983 */ /* 0x000f280000100a00 */
[----:B------:R-:W-:Y:S04]  /*33500*/  LDGSTS.E [R5+-0x7de80], desc[UR18][R174.64], P4 ;  /* 0x82180000ae057fae */ /* 0x000fe8000a121852 */
[----:B------:R-:W4:Y:S04]  /*33510*/  LDL.64 R176, [R1+0x860] ;  /* 0x0008600001b07983 */ /* 0x000f280000100a00 */
[----:B------:R-:W4:Y:S04]  /*33520*/  LDL.64 R174, [R1+0x8a0] ;  /* 0x0008a00001ae7983 */ /* 0x000f280000100a00 */
[----:B--2---:R-:W-:Y:S04]  /*33530*/  LDGSTS.E [R7+-0x7da80], desc[UR18][R166.64], P4 ;  /* 0x82580000a6077fae */ /* 0x004fe8000a121852 */
[----:B------:R-:W-:Y:S04]  /*33540*/  LDGSTS.E [R6+-0x7d680], desc[UR18][R244.64], P4 ;  /* 0x82980000f4067fae */ /* 0x000fe8000a121852 */
[----:B------:R-:W-:Y:S04]  /*33550*/  LDGSTS.E [R5+-0x7d280], desc[UR18][R242.64], P4 ;  /* 0x82d80000f2057fae */ /* 0x000fe8000a121852 */
[----:B------:R-:W2:Y:S04]  /*33560*/  LDL.64 R166, [R1+0x8e0] ;  /* 0x0008e00001a67983 */ /* 0x000ea80000100a00 */
[----:B------:R-:W-:Y:S04]  /*33570*/  LDGSTS.E [R8+-0x7ce80], desc[UR18][R12.64], P4 ;  /* 0x831800000c087fae */ /* 0x000fe8000a121852 */
[----:B------:R-:W-:Y:S04]  /*33580*/  LDGSTS.E [R7+-0x7ca80], desc[UR18][R220.64], P4 ;  /* 0x83580000dc077fae */ /* 0x000fe8000a121852 */
[----:B------:R-:W-:Y:S04]  /*33590*/  LDGSTS.E [R5+-0x7c680], desc[UR18][R210.64], P4 ;  /* 0x83980000d2057fae */ /* 0x000fe8000a121852 */
[----:B------:R-:W-:Y:S04]  /*335a0*/  LDGSTS.E [R8+-0x7c280], desc[UR18][R208.64], P4 ;  /* 0x83d80000d0087fae */ /* 0x000fe8000a121852 */
[----:B---3--:R-:W-:Y:S04]  /*335b0*/  LDGSTS.E [R7+-0x7be80], desc[UR18][R206.64], P4 ;  /* 0x84180000ce077fae */ /* 0x008fe8000a121852 */
[----:B----4-:R-:W-:Y:S04]  /*335c0*/  LDGSTS.E [R6+-0x7ba80], desc[UR18][R194.64], P4 ;  /* 0x84580000c2067fae */ /* 0x010fe8000a121852 */
[----:B------:R-:W-:Y:S04]  /*335d0*/  LDGSTS.E [R5+-0x7b680], desc[UR18][R192.64], P4 ;  /* 0x84980000c0057fae */ /* 0x000fe8000a121852 */
[----:B------:R-:W-:Y:S04]  /*335e0*/  LDGSTS.E [R7+-0x7b280], desc[UR18][R160.64], P4 ;  /* 0x84d80000a0077fae */ /* 0x000fe8000a121852 */
[----:B------:R-:W-:Y:S04]  /*335f0*/  LDGSTS.E [R6+-0x7ae80], desc[UR18][R180.64], P4 ;  /* 0x85180000b4067fae */ /* 0x000fe8000a121852 */
[----:B------:R-:W-:Y:S04]  /*33600*/  LDGSTS.E [R5+-0x7aa80], desc[UR18][R178.64], P4 ;  /* 0x85580000b2057fae */ /* 0x000fe8000a121852 */
[----:B------:R-:W3:Y:S04]  /*33610*/  LDL.64 R160, [R1+0x4b0] ;  /* 0x0004b00001a07983 */ /* 0x000ee80000100a00 */
[----:B------:R-:W-:Y:S04]  /*33620*/  LDGSTS.E [R8+-0x7a680], desc[UR18][R176.64], P4 ;  /* 0x85980000b0087fae */ /* 0x000fe8000a121852 */
[----:B------:R-:W-:Y:S01]  /*33630*/  LDGSTS.E [R7+-0x7a280], desc[UR18][R174.64], P4 ;  /* 0x85d80000ae077fae */ /* 0x000fe2000a121852 */
[----:B------:R-:W-:-:S03]  /*33640*/  VIADD R246, R246, 0x100000 ;  /* 0x00100000f6f67836 */ /* 0x000fc60000000000 */
[----:B------:R-:W4:Y:S04]  /*33650*/  LDL.64 R180, [R1+0x470] ;  /* 0x0004700001b47983 */ /* 0x000f280000100a00 */
[----:B------:R-:W4:Y:S04]  /*33660*/  LDL.64 R178, [R1+0x430] ;  /* 0x0004300001b27983 */ /* 0x000f280000100a00 */
[----:B--2---:R-:W-:Y:S04]  /*33670*/  LDGSTS.E [R5+-0x79e80], desc[UR18][R166.64], P4 ;  /* 0x86180000a6057fae */ /* 0x004fe8000a121852 */
[----:B------:R-:W-:Y:S04]  /*33680*/  LDGSTS.E [R8+-0x79a80], desc[UR18][R226.64], P4 ;  /* 0x86580000e2087fae */ /* 0x000fe8000a121852 */
[----:B------:R-:W-:Y:S04]  /*33690*/  LDGSTS.E [R7+-0x79680], desc[UR18][R2.64], P4 ;  /* 0x8698000002077fae */ /* 0x000fe8000a121852 */
[----:B------:R1:W-:Y:S04]  /*336a0*/  LDGSTS.E [R6+-0x79280], desc[UR18][R234.64], P4 ;  /* 0x86d80000ea067fae */ /* 0x0003e8000a121852 */
[----:B------:R-:W2:Y:S04]  /*336b0*/  LDL.LU.64 R226, [R1+0xec0] ;  /* 0x000ec00001e27983 */ /* 0x000ea80000300a00 */
[----:B------:R-:W2:Y:S04]  /*336c0*/  LDL.64 R176, [R1+0x3e0] ;  /* 0x0003e00001b07983 */ /* 0x000ea80000100a00 */
[----:B------:R-:W2:Y:S01]  /*336d0*/  LDL.LU.64 R2, [R1+0xeb8] ;  /* 0x000eb80001027983 */ /* 0x000ea20000300a00 */
[----:B-1----:R-:W-:-:S03]  /*336e0*/  VIADD R6, R247, 0x100000 ;  /* 0x00100000f7067836 */ /* 0x002fc60000000000 */
[----:B------:R-:W2:Y:S04]  /*336f0*/  LDL.64 R174, [R1+0x390] ;  /* 0x0003900001ae7983 */ /* 0x000ea80000100a00 */
[----:B------:R-:W2:Y:S04]  /*33700*/  LDL.LU.64 R234, [R1+0xeb0] ;  /* 0x000eb00001ea7983 */ /* 0x000ea80000300a00 */
[----:B------:R1:W-:Y:S04]  /*33710*/  LDGSTS.E [R5+-0x78e80], desc[UR18][R164.64], P4 ;  /* 0x87180000a4057fae */ /* 0x0003e8000a121852 */
[----:B------:R-:W2:Y:S04]  /*33720*/  LDL.64 R166, [R1+0x348] ;  /* 0x0003480001a67983 */ /* 0x000ea80000100a00 */
[----:B------:R-:W-:Y:S04]  /*33730*/  LDGSTS.E [R8+-0x78a80], desc[UR18][R162.64], P4 ;  /* 0x87580000a2087fae */ /* 0x000fe8000a121852 */
[----:B------:R-:W2:Y:S04]  /*33740*/  LDL.64 R164, [R1+0x2f8] ;  /* 0x0002f80001a47983 */ /* 0x000ea80000100a00 */
[----:B------:R4:W-:Y:S04]  /*33750*/  LDGSTS.E [R7+-0x78680], desc[UR18][R196.64], P4 ;  /* 0x87980000c4077fae */ /* 0x0009e8000a121852 */
[----:B------:R-:W2:Y:S04]  /*33760*/  LDL.64 R162, [R1+0x2b0] ;  /* 0x0002b00001a27983 */ /* 0x000ea80000100a00 */
[----:B------:R-:W-:Y:S04]  /*33770*/  LDGSTS.E [R246+-0x78280], desc[UR18][R212.64], P4 ;  /* 0x87d80000d4f67fae */ /* 0x000fe8000a121852 */
[----:B---3--:R-:W-:Y:S01]  /*33780*/  LDGSTS.E [R6+-0x7fe00], desc[UR18][R160.64], P4 ;  /* 0x80200000a0067fae */ /* 0x008fe2000a121852 */
[----:B-1----:R-:W-:-:S02]  /*33790*/  VIADD R5, R247, 0x100000 ;  /* 0x00100000f7057836 */ /* 0x002fc40000000000 */
[C---:B----4-:R-:W-:Y:S01]  /*337a0*/  VIADD R7, R247.reuse, 0x100000 ;  /* 0x00100000f7077836 */ /* 0x050fe20000000000 */
[----:B------:R-:W3:Y:S04]  /*337b0*/  LDL.64 R210, [R1+0x548] ;  /* 0x0005480001d27983 */ /* 0x000ee80000100a00 */
[----:B------:R-:W4:Y:S04]  /*337c0*/  LDL.64 R212, [R1+0x260] ;  /* 0x0002600001d47983 */ /* 0x000f280000100a00 */
[----:B------:R-:W3:Y:S01]  /*337d0*/  LDL.64 R160, [R1+0x508] ;  /* 0x0005080001a07983 */ /* 0x000ee20000100a00 */
[----:B------:R-:W-:-:S03]  /*337e0*/  VIADD R8, R247, 0x100000 ;  /* 0x00100000f7087836 */ /* 0x000fc60000000000 */
[----:B------:R-:W3:Y:S04]  /*337f0*/  LDL.64 R208, [R1+0x588] ;  /* 0x0005880001d07983 */ /* 0x000ee80000100a00 */
[----:B------:R-:W3:Y:S04]  /*33800*/  LDL.64 R206, [R1+0x5c8] ;  /* 0x0005c80001ce7983 */ /* 0x000ee80000100a00 */
[----:B------:R-:W3:Y:S04]  /*33810*/  LDL.64 R196, [R1+0x608] ;  /* 0x0006080001c47983 */ /* 0x000ee80000100a00 */
[----:B------:R-:W-:Y:S04]  /*33820*/  LDGSTS.E [R5+-0x7fa00], desc[UR18][R180.64], P4 ;  /* 0x80600000b4057fae */ /* 0x000fe8000a121852 */
[----:B------:R-:W3:Y:S04]  /*33830*/  LDL.64 R194, [R1+0x648] ;  /* 0x0006480001c27983 */ /* 0x000ee80000100a00 */
[----:B------:R-:W-:Y:S04]  /*33840*/  LDGSTS.E [R7+-0x7f600], desc[UR18][R178.64], P4 ;  /* 0x80a00000b2077fae */ /* 0x000fe8000a121852 */
[----:B------:R-:W3:Y:S04]  /*33850*/  LDL.64 R192, [R1+0x688] ;  /* 0x0006880001c07983 */ /* 0x000ee80000100a00 */
[----:B------:R-:W3:Y:S04]  /*33860*/  LDL.64 R180, [R1+0x6c8] ;  /* 0x0006c80001b47983 */ /* 0x000ee80000100a00 */
[----:B------:R-:W3:Y:S04]  /*33870*/  LDL.64 R178, [R1+0x708] ;  /* 0x0007080001b27983 */ /* 0x000ee80000100a00 */
[----:B--2---:R-:W-:Y:S04]  /*33880*/  LDGSTS.E [R6+-0x7f200], desc[UR18][R176.64], P4 ;  /* 0x80e00000b0067fae */ /* 0x004fe8000a121852 */
[----:B------:R-:W-:Y:S04]  /*33890*/  LDGSTS.E [R5+-0x7ee00], desc[UR18][R174.64], P4 ;  /* 0x81200000ae057fae */ /* 0x000fe8000a121852 */
[----:B------:R-:W2:Y:S04]  /*338a0*/  LDL.64 R176, [R1+0x748] ;  /* 0x0007480001b07983 */ /* 0x000ea80000100a00 */
[----:B------:R-:W-:Y:S04]  /*338b0*/  LDGSTS.E [R8+-0x7ea00], desc[UR18][R166.64], P4 ;  /* 0x81600000a6087fae */ /* 0x000fe8000a121852 */
[----:B------:R-:W2:Y:S04]  /*338c0*/  LDL.64 R174, [R1+0x788] ;  /* 0x0007880001ae7983 */ /* 0x000ea80000100a00 */
[----:B------:R-:W-:Y:S04]  /*338d0*/  LDGSTS.E [R7+-0x7e600], desc[UR18][R164.64], P4 ;  /* 0x81a00000a4077fae */ /* 0x000fe8000a121852 */
[----:B------:R-:W2:Y:S04]  /*338e0*/  LDL.64 R166, [R1+0x7c8] ;  /* 0x0007c80001a67983 */ /* 0x000ea80000100a00 */
[----:B------:R-:W-:Y:S04]  /*338f0*/  LDGSTS.E [R5+-0x7e200], desc[UR18][R162.64], P4 ;  /* 0x81e00000a2057fae */ /* 0x000fe8000a121852 */
[----:B------:R-:W2:Y:S04]  /*33900*/  LDL.64 R164, [R1+0x808] ;  /* 0x0008080001a47983 */ /* 0x000ea80000100a00 */
[----:B------:R-:W2:Y:S04]  /*33910*/  LDL.64 R162, [R1+0x868] ;  /* 0x0008680001a27983 */ /* 0x000ea80000100a00 */
[----:B----4-:R-:W-:Y:S04]  /*33920*/  LDGSTS.E [R8+-0x7de00], desc[UR18][R212.64], P4 ;  /* 0x82200000d4087fae */ /* 0x010fe8000a121852 */
[----:B---3--:R-:W-:Y:S04]  /*33930*/  LDGSTS.E [R7+-0x7da00], desc[UR18][R160.64], P4 ;  /* 0x82600000a0077fae */ /* 0x008fe8000a121852 */
[----:B------:R-:W-:Y:S04]  /*33940*/  LDGSTS.E [R6+-0x7d600], desc[UR18][R210.64], P4 ;  /* 0x82a00000d2067fae */ /* 0x000fe8000a121852 */
[----:B------:R-:W-:Y:S04]  /*33950*/  LDGSTS.E [R5+-0x7d200], desc[UR18][R208.64], P4 ;  /* 0x82e00000d0057fae */ /* 0x000fe8000a121852 */
[----:B------:R-:W3:Y:S04]  /*33960*/  LDL.64 R160, [R1+0x8a8] ;  /* 0x0008a80001a07983 */ /* 0x000ee80000100a00 */
[----:B------:R-:W-:Y:S04]  /*33970*/  LDGSTS.E [R7+-0x7ce00], desc[UR18][R206.64], P4 ;  /* 0x83200000ce077fae */ /* 0x000fe8000a121852 */
[----:B------:R-:W-:Y:S04]  /*33980*/  LDGSTS.E [R6+-0x7ca00], desc[UR18][R196.64], P4 ;  /* 0x83600000c4067fae */ /* 0x000fe8000a121852 */
[----:B------:R-:W-:Y:S04]  /*33990*/  LDGSTS.E [R5+-0x7c600], desc[UR18][R194.64], P4 ;  /* 0x83a00000c2057fae */ /* 0x000fe8000a121852 */
[----:B------:R-:W-:Y:S04]  /*339a0*/  LDGSTS.E [R8+-0x7c200], desc[UR18][R192.64], P4 ;  /* 0x83e00000c0087fae */ /* 0x000fe8000a121852 */
[----:B------:R-:W-:Y:S04]  /*339b0*/  LDGSTS.E [R7+-0x7be00], desc[UR18][R180.64], P4 ;  /* 0x84200000b4077fae */ /* 0x000fe8000a121852 */
[----:B------:R-:W-:Y:S04]  /*339c0*/  LDGSTS.E [R5+-0x7ba00], desc[UR18][R178.64], P4 ;  /* 0x84600000b2057fae */ /* 0x000fe8000a121852 */
[----:B------:R-:W4:Y:S04]  /*339d0*/  LDL.64 R178, [R1+0x4a8] ;  /* 0x0004a80001b27983 */ /* 0x000f280000100a00 */
[----:B--2---:R-:W-:Y:S04]  /*339e0*/  LDGSTS.E [R8+-0x7b600], desc[UR18][R176.64], P4 ;  /* 0x84a00000b0087fae */ /* 0x004fe8000a121852 */
[----:B------:R-:W-:Y:S04]  /*339f0*/  LDGSTS.E [R7+-0x7b200], desc[UR18][R174.64], P4 ;  /* 0x84e00000ae077fae */ /* 0x000fe8000a121852 */
[----:B------:R-:W2:Y:S04]  /*33a00*/  LDL.64 R176, [R1+0x468] ;  /* 0x0004680001b07983 */ /* 0x000ea80000100a00 */
[----:B------:R-:W-:Y:S04]  /*33a10*/  LDGSTS.E [R6+-0x7ae00], desc[UR18][R166.64], P4 ;  /* 0x85200000a6067fae */ /* 0x000fe8000a121852 */
[----:B------:R-:W2:Y:S04]  /*33a20*/  LDL.64 R174, [R1+0x420] ;  /* 0x0004200001ae7983 */ /* 0x000ea80000100a00 */
[----:B------:R-:W-:Y:S04]  /*33a30*/  LDGSTS.E [R5+-0x7aa00], desc[UR18][R164.64], P4 ;  /* 0x85600000a4057fae */ /* 0x000fe8000a121852 */
[----:B------:R-:W-:Y:S04]  /*33a40*/  LDGSTS.E [R7+-0x7a600], desc[UR18][R162.64], P4 ;  /* 0x85a00000a2077fae */ /* 0x000fe8000a121852 */
[----:B---3--:R-:W-:Y:S04]  /*33a50*/  LDGSTS.E [R6+-0x7a200], desc[UR18][R160.64], P4 ;  /* 0x85e00000a0067fae */ /* 0x008fe8000a121852 */
[----:B------:R-:W-:Y:S04]  /*33a60*/  LDGSTS.E [R5+-0x79e00], desc[UR18][R2.64], P4 ;  /* 0x8620000002057fae */ /* 0x000fe8000a121852 */
[----:B------:R-:W-:Y:S04]  /*33a70*/  LDGSTS.E [R8+-0x79a00], desc[UR18][R20.64], P4 ;  /* 0x8660000014087fae */ /* 0x000fe8000a121852 */
[----:B------:R-:W-:Y:S04]  /*33a80*/  LDGSTS.E [R7+-0x79600], desc[UR18][R248.64], P4 ;  /* 0x86a00000f8077fae */ /* 0x000fe8000a121852 */
[----:B------:R-:W3:Y:S04]  /*33a90*/  LDL.LU.64 R2, [R1+0xea8] ;  /* 0x000ea80001027983 */ /* 0x000ee80000300a00 */
[----:B------:R-:W3:Y:S04]  /*33aa0*/  LDL.LU.64 R20, [R1+0xea0] ;  /* 0x000ea00001147983 */ /* 0x000ee80000300a00 */
[----:B------:R-:W3:Y:S04]  /*33ab0*/  LDL.64 R166, [R1+0x3d8] ;  /* 0x0003d80001a67983 */ /* 0x000ee80000100a00 */
[----:B------:R-:W4:Y:S04]  /*33ac0*/  LDL.LU.64 R248, [R1+0xe98] ;  /* 0x000e980001f87983 */ /* 0x000f280000300a00 */
[----:B------:R-:W3:Y:S04]  /*33ad0*/  LDL.64 R164, [R1+0x388] ;  /* 0x0003880001a47983 */ /* 0x000ee80000100a00 */
[----:B------:R-:W-:Y:S04]  /*33ae0*/  LDGSTS.E [R5+-0x79200], desc[UR18][R228.64], P4 ;  /* 0x86e00000e4057fae */ /* 0x000fe8000a121852 */
[----:B------:R4:W-:Y:S01]  /*33af0*/  LDGSTS.E [R7+-0x78e00], desc[UR18][R158.64], P4 ;  /* 0x872000009e077fae */ /* 0x0009e2000a121852 */
[----:B------:R-:W-:-:S03]  /*33b00*/  VIADD R247, R247, 0x100000 ;  /* 0x00100000f7f77836 */ /* 0x000fc60000000000 */
[----:B------:R1:W-:Y:S04]  /*33b10*/  LDGSTS.E [R6+-0x78a00], desc[UR18][R182.64], P4 ;  /* 0x87600000b6067fae */ /* 0x0003e8000a121852 */
[----:B------:R-:W3:Y:S04]  /*33b20*/  LDL.LU.64 R228, [R1+0xe90] ;  /* 0x000e900001e47983 */ /* 0x000ee80000300a00 */
[----:B------:R-:W3:Y:S04]  /*33b30*/  LDL.64 R162, [R1+0x340] ;  /* 0x0003400001a27983 */ /* 0x000ee80000100a00 */
[----:B------:R-:W3:Y:S04]  /*33b40*/  LDL.64 R160, [R1+0x2f0] ;  /* 0x0002f00001a07983 */ /* 0x000ee80000100a00 */
[----:B------:R-:W3:Y:S04]  /*33b50*/  LDL.64 R158, [R1+0x2a0] ;  /* 0x0002a000019e7983 */ /* 0x000ee80000100a00 */
[----:B------:R1:W-:Y:S04]  /*33b60*/  LDGSTS.E [R5+-0x78600], desc[UR18][R198.64], P4 ;  /* 0x87a00000c6057fae */ /* 0x0003e8000a121852 */
[----:B------:R-:W3:Y:S04]  /*33b70*/  LDL.64 R206, [R1+0x258] ;  /* 0x0002580001ce7983 */ /* 0x000ee80000100a00 */
[----:B------:R-:W3:Y:S04]  /*33b80*/  LDL.64 R196, [R1+0x550] ;  /* 0x0005500001c47983 */ /* 0x000ee80000100a00 */
[----:B------:R-:W3:Y:S04]  /*33b90*/  LDL.64 R198, [R1+0x510] ;  /* 0x0005100001c67983 */ /* 0x000ee80000100a00 */
[----:B------:R-:W3:Y:S04]  /*33ba0*/  LDL.64 R194, [R1+0x590] ;  /* 0x0005900001c27983 */ /* 0x000ee80000100a00 */
[----:B------:R-:W3:Y:S04]  /*33bb0*/  LDL.64 R192, [R1+0x5d0] ;  /* 0x0005d00001c07983 */ /* 0x000ee80000100a00 */
[----:B------:R-:W-:Y:S04]  /*33bc0*/  LDGSTS.E [R247+-0x78200], desc[UR18][R214.64], P4 ;  /* 0x87e00000d6f77fae */ /* 0x000fe8000a121852 */
[----:B------:R-:W3:Y:S04]  /*33bd0*/  LDL.64 R182, [R1+0x610] ;  /* 0x0006100001b67983 */ /* 0x000ee80000100a00 */
[----:B------:R-:W3:Y:S01]  /*33be0*/  LDL.64 R180, [R1+0x650] ;  /* 0x0006500001b47983 */ /* 0x000ee20000100a00 */
[----:B----4-:R-:W-:-:S02]  /*33bf0*/  VIADD R7, R248, 0x100000 ;  /* 0x00100000f8077836 */ /* 0x010fc40000000000 */
[C---:B-1----:R-:W-:Y:S02]  /*33c00*/  VIADD R6, R248.reuse, 0x100000 ;  /* 0x00100000f8067836 */ /* 0x042fe40000000000 */
[C---:B------:R-:W-:Y:S01]  /*33c10*/  VIADD R5, R248.reuse, 0x100000 ;  /* 0x00100000f8057836 */ /* 0x040fe20000000000 */
[----:B------:R-:W-:Y:S01]  /*33c20*/  LDGSTS.E [R7+-0x7fd80], desc[UR18][R178.64], P4 ;  /* 0x80280000b2077fae */ /* 0x000fe2000a121852 */
[----:B------:R-:W-:-:S03]  /*33c30*/  VIADD R8, R248, 0x100000 ;  /* 0x00100000f8087836 */ /* 0x000fc60000000000 */
[----:B--2---:R-:W-:Y:S04]  /*33c40*/  LDGSTS.E [R6+-0x7f980], desc[UR18][R176.64], P4 ;  /* 0x80680000b0067fae */ /* 0x004fe8000a121852 */
[----:B------:R-:W-:Y:S04]  /*33c50*/  LDGSTS.E [R5+-0x7f580], desc[UR18][R174.64], P4 ;  /* 0x80a80000ae057fae */ /* 0x000fe8000a121852 */
[----:B------:R-:W2:Y:S04]  /*33c60*/  LDL.64 R178, [R1+0x690] ;  /* 0x0006900001b27983 */ /* 0x000ea80000100a00 */
[----:B------:R-:W4:Y:S04]  /*33c70*/  LDL.64 R176, [R1+0x6d0] ;  /* 0x0006d00001b07983 */ /* 0x000f280000100a00 */
[----:B---3--:R-:W-:Y:S04]  /*33c80*/  LDGSTS.E [R8+-0x7f180], desc[UR18][R166.64], P4 ;  /* 0x80e80000a6087fae */ /* 0x008fe8000a121852 */
[----:B------:R-:W3:Y:S04]  /*33c90*/  LDL.64 R174, [R1+0x710] ;  /* 0x0007100001ae7983 */ /* 0x000ee80000100a00 */
[----:B------:R-:W-:Y:S04]  /*33ca0*/  LDGSTS.E [R7+-0x7ed80], desc[UR18][R164.64], P4 ;  /* 0x81280000a4077fae */ /* 0x000fe8000a121852 */
        /* <DEDUP_REMOVED lines=15> */
[----:B--2---:R-:W-:Y:S04]  /*33da0*/  LDGSTS.E [R5+-0x7c180], desc[UR18][R178.64], P4 ;  /* 0x83e80000b2057fae */ /* 0x004fe8000a121852 */
[----:B----4-:R-:W-:Y:S04]  /*33db0*/  LDGSTS.E [R8+-0x7bd80], desc[UR18][R176.64], P4 ;  /* 0x84280000b0087fae */ /* 0x010fe8000a121852 */
[----:B---3--:R-:W-:Y:S04]  /*33dc0*/  LDGSTS.E [R7+-0x7b980], desc[UR18][R174.64], P4 ;  /* 0x84680000ae077fae */ /* 0x008fe8000a121852 */
[----:B------:R-:W-:Y:S04]  /*33dd0*/  LDGSTS.E [R6+-0x7b580], desc[UR18][R166.64], P4 ;  /* 0x84a80000a6067fae */ /* 0x000fe8000a121852 */
[----:B------:R-:W-:Y:S04]  /*33de0*/  LDGSTS.E [R5+-0x7b180], desc[UR18][R164.64], P4 ;  /* 0x84e80000a4057fae */ /* 0x000fe8000a121852 */
[----:B------:R-:W-:Y:S04]  /*33df0*/  LDGSTS.E [R7+-0x7ad80], desc[UR18][R162.64], P4 ;  /* 0x85280000a2077fae */ /* 0x000fe8000a121852 */
[----:B------:R-:W2:Y:S04]  /*33e00*/  LDL.64 R164, [R1+0x4a0] ;  /* 0x0004a00001a47983 */ /* 0x000ea80000100a00 */
[----:B------:R-:W-:Y:S04]  /*33e10*/  LDGSTS.E [R6+-0x7a980], desc[UR18][R160.64], P4 ;  /* 0x85680000a0067fae */ /* 0x000fe8000a121852 */
[----:B------:R-:W-:Y:S04]  /*33e20*/  LDGSTS.E [R5+-0x7a580], desc[UR18][R158.64], P4 ;  /* 0x85a800009e057fae */ /* 0x000fe8000a121852 */
[----:B------:R-:W-:Y:S04]  /*33e30*/  LDGSTS.E [R8+-0x7a180], desc[UR18][R20.64], P4 ;  /* 0x85e8000014087fae */ /* 0x000fe8000a121852 */
[----:B------:R-:W-:Y:S04]  /*33e40*/  LDGSTS.E [R7+-0x79d80], desc[UR18][R226.64], P4 ;  /* 0x86280000e2077fae */ /* 0x000fe8000a121852 */
[----:B------:R-:W-:Y:S04]  /*33e50*/  LDGSTS.E [R5+-0x79980], desc[UR18][R16.64], P4 ;  /* 0x8668000010057fae */ /* 0x000fe8000a121852 */
[----:B------:R-:W3:Y:S04]  /*33e60*/  LDL.LU.64 R20, [R1+0xe88] ;  /* 0x000e880001147983 */ /* 0x000ee80000300a00 */
[----:B------:R-:W4:Y:S04]  /*33e70*/  LDL.64 R162, [R1+0x460] ;  /* 0x0004600001a27983 */ /* 0x000f280000100a00 */
[----:B------:R-:W3:Y:S04]  /*33e80*/  LDL.LU.64 R226, [R1+0xe80] ;  /* 0x000e800001e27983 */ /* 0x000ee80000300a00 */
[----:B------:R-:W3:Y:S04]  /*33e90*/  LDL.64 R160, [R1+0x418] ;  /* 0x0004180001a07983 */ /* 0x000ee80000100a00 */
[----:B------:R-:W3:Y:S04]  /*33ea0*/  LDL.LU.64 R16, [R1+0xe78] ;  /* 0x000e780001107983 */ /* 0x000ee80000300a00 */
[----:B------:R-:W-:Y:S04]  /*33eb0*/  LDGSTS.E [R8+-0x79580], desc[UR18][R14.64], P4 ;  /* 0x86a800000e087fae */ /* 0x000fe8000a121852 */
[----:B------:R-:W-:Y:S01]  /*33ec0*/  LDGSTS.E [R7+-0x79180], desc[UR18][R152.64], P4 ;  /* 0x86e8000098077fae */ /* 0x000fe2000a121852 */
[----:B------:R-:W-:-:S03]  /*33ed0*/  VIADD R248, R248, 0x100000 ;  /* 0x00100000f8f87836 */ /* 0x000fc60000000000 */
[----:B------:R1:W-:Y:S04]  /*33ee0*/  LDGSTS.E [R6+-0x78d80], desc[UR18][R168.64], P4 ;  /* 0x87280000a8067fae */ /* 0x0003e8000a121852 */
[----:B------:R-:W3:Y:S04]  /*33ef0*/  LDL.LU.64 R14, [R1+0xe70] ;  /* 0x000e7000010e7983 */ /* 0x000ee80000300a00 */
[----:B------:R-:W3:Y:S04]  /*33f00*/  LDL.64 R158, [R1+0x3d0] ;  /* 0x0003d000019e7983 */ /* 0x000ee80000100a00 */
[----:B------:R-:W3:Y:S04]  /*33f10*/  LDL.64 R152, [R1+0x380] ;  /* 0x0003800001987983 */ /* 0x000ee80000100a00 */
[----:B------:R-:W3:Y:S04]  /*33f20*/  LDL.64 R196, [R1+0x330] ;  /* 0x0003300001c47983 */ /* 0x000ee80000100a00 */
[----:B------:R-:W3:Y:S04]  /*33f30*/  LDL.64 R194, [R1+0x2e8] ;  /* 0x0002e80001c27983 */ /* 0x000ee80000100a00 */
[----:B------:R1:W-:Y:S04]  /*33f40*/  LDGSTS.E [R5+-0x78980], desc[UR18][R184.64], P4 ;  /* 0x87680000b8057fae */ /* 0x0003e8000a121852 */
[----:B------:R-:W3:Y:S01]  /*33f50*/  LDL.64 R192, [R1+0x298] ;  /* 0x0002980001c07983 */ /* 0x000ee20000100a00 */
[----:B-1----:R-:W-:-:S03]  /*33f60*/  VIADD R6, R249, 0x100000 ;  /* 0x00100000f9067836 */ /* 0x002fc60000000000 */
[----:B------:R-:W3:Y:S04]  /*33f70*/  LDL.64 R182, [R1+0x518] ;  /* 0x0005180001b67983 */ /* 0x000ee80000100a00 */
[----:B------:R-:W3:Y:S01]  /*33f80*/  LDL.64 R184, [R1+0x4d8] ;  /* 0x0004d80001b87983 */ /* 0x000ee20000100a00 */
[----:B------:R-:W-:-:S03]  /*33f90*/  VIADD R5, R249, 0x100000 ;  /* 0x00100000f9057836 */ /* 0x000fc60000000000 */
[----:B------:R1:W-:Y:S04]  /*33fa0*/  LDGSTS.E [R7+-0x78580], desc[UR18][R200.64], P4 ;  /* 0x87a80000c8077fae */ /* 0x0003e8000a121852 */
[----:B------:R-:W3:Y:S01]  /*33fb0*/  LDL.64 R180, [R1+0x558] ;  /* 0x0005580001b47983 */ /* 0x000ee20000100a00 */
[----:B------:R-:W-:-:S03]  /*33fc0*/  VIADD R8, R249, 0x100000 ;  /* 0x00100000f9087836 */ /* 0x000fc60000000000 */
[----:B------:R-:W3:Y:S01]  /*33fd0*/  LDL.64 R178, [R1+0x598] ;  /* 0x0005980001b27983 */ /* 0x000ee20000100a00 */
[----:B-1----:R-:W-:-:S03]  /*33fe0*/  VIADD R7, R249, 0x100000 ;  /* 0x00100000f9077836 */ /* 0x002fc60000000000 */
[----:B------:R-:W3:Y:S04]  /*33ff0*/  LDL.64 R176, [R1+0x5d8] ;  /* 0x0005d80001b07983 */ /* 0x000ee80000100a00 */
[----:B------:R-:W3:Y:S04]  /*34000*/  LDL.64 R174, [R1+0x618] ;  /* 0x0006180001ae7983 */ /* 0x000ee80000100a00 */
[----:B------:R-:W-:Y:S04]  /*34010*/  LDGSTS.E [R248+-0x78180], desc[UR18][R216.64], P4 ;  /* 0x87e80000d8f87fae */ /* 0x000fe8000a121852 */
[----:B------:R-:W3:Y:S04]  /*34020*/  LDL.64 R168, [R1+0x658] ;  /* 0x0006580001a87983 */ /* 0x000ee80000100a00 */
[----:B------:R-:W3:Y:S04]  /*34030*/  LDL.64 R166, [R1+0x698] ;  /* 0x0006980001a67983 */ /* 0x000ee80000100a00 */
[----:B--2---:R-:W-:Y:S04]  /*34040*/  LDGSTS.E [R5+-0x7fd00], desc[UR18][R164.64], P4 ;  /* 0x80300000a4057fae */ /* 0x004fe8000a121852 */
[----:B------:R-:W2:Y:S04]  /*34050*/  LDL.64 R164, [R1+0x6d8] ;  /* 0x0006d80001a47983 */ /* 0x000ea80000100a00 */
[----:B----4-:R-:W-:Y:S04]  /*34060*/  LDGSTS.E [R7+-0x7f900], desc[UR18][R162.64], P4 ;  /* 0x80700000a2077fae */ /* 0x010fe8000a121852 */
[----:B---3--:R-:W-:Y:S04]  /*34070*/  LDGSTS.E [R6+-0x7f500], desc[UR18][R160.64], P4 ;  /* 0x80b00000a0067fae */ /* 0x008fe8000a121852 */
[----:B------:R-:W3:Y:S04]  /*34080*/  LDL.64 R162, [R1+0x718] ;  /* 0x0007180001a27983 */ /* 0x000ee80000100a00 */
[----:B------:R-:W4:Y:S04]  /*34090*/  LDL.64 R160, [R1+0x758] ;  /* 0x0007580001a07983 */ /* 0x000f280000100a00 */
[----:B------:R-:W-:Y:S04]  /*340a0*/  LDGSTS.E [R5+-0x7f100], desc[UR18][R158.64], P4 ;  /* 0x80f000009e057fae */ /* 0x000fe8000a121852 */
[----:B------:R-:W-:Y:S04]  /*340b0*/  LDGSTS.E [R8+-0x7ed00], desc[UR18][R152.64], P4 ;  /* 0x8130000098087fae */ /* 0x000fe8000a121852 */
[----:B------:R-:W-:Y:S04]  /*340c0*/  LDGSTS.E [R7+-0x7e900], desc[UR18][R196.64], P4 ;  /* 0x81700000c4077fae */ /* 0x000fe8000a121852 */
[----:B------:R-:W4:Y:S04]  /*340d0*/  LDL.64 R158, [R1+0x798] ;  /* 0x00079800019e7983 */ /* 0x000f280000100a00 */
[----:B------:R-:W4:Y:S04]  /*340e0*/  LDL.64 R152, [R1+0x7d8] ;  /* 0x0007d80001987983 */ /* 0x000f280000100a00 */
[----:B------:R-:W-:Y:S04]  /*340f0*/  LDGSTS.E [R6+-0x7e500], desc[UR18][R194.64], P4 ;  /* 0x81b00000c2067fae */ /* 0x000fe8000a121852 */
        /* <DEDUP_REMOVED lines=9> */
[----:B--2---:R-:W-:Y:S04]  /*34190*/  LDGSTS.E [R6+-0x7bd00], desc[UR18][R164.64], P4 ;  /* 0x84300000a4067fae */ /* 0x004fe8000a121852 */
[----:B---3--:R-:W-:Y:S04]  /*341a0*/  LDGSTS.E [R5+-0x7b900], desc[UR18][R162.64], P4 ;  /* 0x84700000a2057fae */ /* 0x008fe8000a121852 */
[----:B----4-:R-:W-:Y:S04]  /*341b0*/  LDGSTS.E [R7+-0x7b500], desc[UR18][R160.64], P4 ;  /* 0x84b00000a0077fae */ /* 0x010fe8000a121852 */
[----:B------:R-:W-:Y:S04]  /*341c0*/  LDGSTS.E [R6+-0x7b100], desc[UR18][R158.64], P4 ;  /* 0x84f000009e067fae */ /* 0x000fe8000a121852 */
[----:B------:R-:W-:Y:S04]  /*341d0*/  LDGSTS.E [R5+-0x7ad00], desc[UR18][R152.64], P4 ;  /* 0x8530000098057fae */ /* 0x000fe8000a121852 */
[----:B------:R-:W-:Y:S04]  /*341e0*/  LDGSTS.E [R8+-0x7a900], desc[UR18][R16.64], P4 ;  /* 0x8570000010087fae */ /* 0x000fe8000a121852 */
[----:B------:R-:W-:Y:S04]  /*341f0*/  LDGSTS.E [R7+-0x7a500], desc[UR18][R20.64], P4 ;  /* 0x85b0000014077fae */ /* 0x000fe8000a121852 */
[----:B------:R-:W-:Y:S04]  /*34200*/  LDGSTS.E [R5+-0x7a100], desc[UR18][R2.64], P4 ;  /* 0x85f0000002057fae */ /* 0x000fe8000a121852 */
[----:B------:R-:W2:Y:S04]  /*34210*/  LDL.LU.64 R16, [R1+0xe68] ;  /* 0x000e680001107983 */ /* 0x000ea80000300a00 */
[----:B------:R-:W3:Y:S04]  /*34220*/  LDL.64 R20, [R1+0x498] ;  /* 0x0004980001147983 */ /* 0x000ee80000100a00 */
[----:B------:R-:W4:Y:S04]  /*34230*/  LDL.LU.64 R2, [R1+0xe60] ;  /* 0x000e600001027983 */ /* 0x000f280000300a00 */
[----:B------:R-:W-:Y:S04]  /*34240*/  LDGSTS.E [R8+-0x79d00], desc[UR18][R18.64], P4 ;  /* 0x8630000012087fae */ /* 0x000fe8000a121852 */
[----:B------:R-:W-:Y:S04]  /*34250*/  LDGSTS.E [R7+-0x79900], desc[UR18][R250.64], P4 ;  /* 0x86700000fa077fae */ /* 0x000fe8000a121852 */
[----:B------:R-:W-:Y:S04]  /*34260*/  LDGSTS.E [R6+-0x79500], desc[UR18][R22.64], P4 ;  /* 0x86b0000016067fae */ /* 0x000fe8000a121852 */
[----:B------:R-:W2:Y:S04]  /*34270*/  LDL.64 R18, [R1+0x458] ;  /* 0x0004580001127983 */ /* 0x000ea80000100a00 */
[----:B------:R-:W3:Y:S04]  /*34280*/  LDL.LU R250, [R1+0xe58] ;  /* 0x000e580001fa7983 */ /* 0x000ee80000300800 */
[----:B------:R-:W4:Y:S04]  /*34290*/  LDL.64 R180, [R1+0x410] ;  /* 0x0004100001b47983 */ /* 0x000f280000100a00 */
[----:B------:R-:W4:Y:S04]  /*342a0*/  LDL.64 R178, [R1+0x3c0] ;  /* 0x0003c00001b27983 */ /* 0x000f280000100a00 */
[----:B------:R3:W-:Y:S04]  /*342b0*/  LDGSTS.E [R5+-0x79100], desc[UR18][R154.64], P4 ;  /* 0x86f000009a057fae */ /* 0x0007e8000a121852 */
[----:B------:R-:W4:Y:S04]  /*342c0*/  LDL.64 R176, [R1+0x378] ;  /* 0x0003780001b07983 */ /* 0x000f280000100a00 */
[----:B------:R-:W4:Y:S04]  /*342d0*/  LDL.64 R174, [R1+0x328] ;  /* 0x0003280001ae7983 */ /* 0x000f280000100a00 */
[----:B------:R-:W-:Y:S01]  /*342e0*/  LDGSTS.E [R8+-0x78d00], desc[UR18][R170.64], P4 ;  /* 0x87300000aa087fae */ /* 0x000fe2000a121852 */
[----:B------:R-:W-:-:S03]  /*342f0*/  VIADD R249, R249, 0x100000 ;  /* 0x00100000f9f97836 */ /* 0x000fc60000000000 */
[----:B------:R-:W4:Y:S04]  /*34300*/  LDL.64 R168, [R1+0x290] ;  /* 0x0002900001a87983 */ /* 0x000f280000100a00 */
[----:B------:R-:W4:Y:S04]  /*34310*/  LDL.64 R166, [R1+0x4e0] ;  /* 0x0004e00001a67983 */ /* 0x000f280000100a00 */
[----:B------:R-:W4:Y:S04]  /*34320*/  LDL.64 R170, [R1+0x2e0] ;  /* 0x0002e00001aa7983 */ /* 0x000f280000100a00 */
[----:B------:R-:W4:Y:S04]  /*34330*/  LDL.64 R164, [R1+0x520] ;  /* 0x0005200001a47983 */ /* 0x000f280000100a00 */
[----:B------:R1:W-:Y:S04]  /*34340*/  LDGSTS.E [R7+-0x78900], desc[UR18][R186.64], P4 ;  /* 0x87700000ba077fae */ /* 0x0003e8000a121852 */
[----:B------:R-:W4:Y:S04]  /*34350*/  LDL.64 R162, [R1+0x560] ;  /* 0x0005600001a27983 */ /* 0x000f280000100a00 */
[----:B------:R-:W4:Y:S04]  /*34360*/  LDL.64 R160, [R1+0x5a0] ;  /* 0x0005a00001a07983 */ /* 0x000f280000100a00 */
[----:B------:R-:W4:Y:S04]  /*34370*/  LDL.64 R158, [R1+0x5e0] ;  /* 0x0005e000019e7983 */ /* 0x000f280000100a00 */
[----:B------:R2:W-:Y:S04]  /*34380*/  LDGSTS.E [R6+-0x78500], desc[UR18][R202.64], P4 ;  /* 0x87b00000ca067fae */ /* 0x0005e8000a121852 */
[----:B------:R-:W4:Y:S04]  /*34390*/  LDL.64 R154, [R1+0x620] ;  /* 0x00062000019a7983 */ /* 0x000f280000100a00 */
[----:B------:R-:W-:Y:S04]  /*343a0*/  LDGSTS.E [R249+-0x78100], desc[UR18][R218.64], P4 ;  /* 0x87f00000daf97fae */ /* 0x000fe8000a121852 */
[----:B------:R-:W4:Y:S04]  /*343b0*/  LDL.64 R152, [R1+0x660] ;  /* 0x0006600001987983 */ /* 0x000f280000100a00 */
[----:B------:R-:W4:Y:S01]  /*343c0*/  LDL.64 R22, [R1+0x6a0] ;  /* 0x0006a00001167983 */ /* 0x000f220000100a00 */
[----:B---3--:R-:W-:-:S02]  /*343d0*/  VIADD R5, R250, 0x100000 ;  /* 0x00100000fa057836 */ /* 0x008fc40000000000 */
[----:B-1----:R-:W-:-:S03]  /*343e0*/  VIADD R7, R250, 0x100000 ;  /* 0x00100000fa077836 */ /* 0x002fc60000000000 */
[----:B------:R-:W-:Y:S04]  /*343f0*/  LDGSTS.E [R5+-0x7fc80], desc[UR18][R20.64], P4 ;  /* 0x8038000014057fae */ /* 0x000fe8000a121852 */
[----:B--2---:R-:W-:Y:S04]  /*34400*/  LDGSTS.E [R7+-0x7f880], desc[UR18][R18.64], P4 ;  /* 0x8078000012077fae */ /* 0x004fe8000a121852 */
[----:B------:R-:W2:Y:S04]  /*34410*/  LDL.64 R20, [R1+0x6e0] ;  /* 0x0006e00001147983 */ /* 0x000ea80000100a00 */
[----:B------:R-:W3:Y:S01]  /*34420*/  LDL.64 R18, [R1+0x720] ;  /* 0x0007200001127983 */ /* 0x000ee20000100a00 */
[----:B------:R-:W-:-:S02]  /*34430*/  VIADD R6, R250, 0x100000 ;  /* 0x00100000fa067836 */ /* 0x000fc40000000000 */
[----:B------:R-:W-:-:S03]  /*34440*/  VIADD R8, R250, 0x100000 ;  /* 0x00100000fa087836 */ /* 0x000fc60000000000 */
[----:B----4-:R-:W-:Y:S04]  /*34450*/  LDGSTS.E [R6+-0x7f480], desc[UR18][R180.64], P4 ;  /* 0x80b80000b4067fae */ /* 0x010fe8000a121852 */
        /* <DEDUP_REMOVED lines=15> */
[----:B------:R-:W-:Y:S04]  /*34550*/  LDGSTS.E [R7+-0x7b480], desc[UR18][R2.64], P4 ;  /* 0x84b8000002077fae */ /* 0x000fe8000a121852 */
[----:B------:R-:W-:Y:S04]  /*34560*/  LDGSTS.E [R6+-0x7b080], desc[UR18][R16.64], P4 ;  /* 0x84f8000010067fae */ /* 0x000fe8000a121852 */
[----:B------:R-:W-:Y:S04]  /*34570*/  LDGSTS.E [R5+-0x7ac80], desc[UR18][R14.64], P4 ;  /* 0x853800000e057fae */ /* 0x000fe8000a121852 */
[----:B------:R-:W5:Y:S04]  /*34580*/  LDL.LU.64 R2, [R1+0xe50] ;  /* 0x000e500001027983 */ /* 0x000f680000300a00 */
        /* <DEDUP_REMOVED lines=8> */
[----:B------:R1:W-:Y:S01]  /*34610*/  LDGSTS.E [R6+-0x78880], desc[UR18][R188.64], P4 ;  /* 0x87780000bc067fae */ /* 0x0003e2000a121852 */
[----:B------:R-:W-:-:S03]  /*34620*/  VIADD R250, R250, 0x100000 ;  /* 0x00100000fafa7836 */ /* 0x000fc60000000000 */
[----:B------:R2:W-:Y:S04]  /*34630*/  LDGSTS.E [R5+-0x78480], desc[UR18][R204.64], P4 ;  /* 0x87b80000cc057fae */ /* 0x0005e8000a121852 */
[----:B------:R2:W-:Y:S01]  /*34640*/  LDGSTS.E [R250+-0x78080], desc[UR18][R10.64], P4 ;  /* 0x87f800000afa7fae */ /* 0x0005e2000a121852 */
[----:B-1----:R-:W-:-:S03]  /*34650*/  VIADD R188, R252, 0x7f ;  /* 0x0000007ffcbc7836 */ /* 0x002fc60000000000 */
[----:B------:R-:W0:Y:S02]  /*34660*/  LDGDEPBAR ;  /* 0x00000000000079af */ /* 0x000e240000000000 */
[----:B------:R-:W-:Y:S02]  /*34670*/  ISETP.GE.AND P0, PT, R188, 0x80, PT ;  /* 0x00000080bc00780c */ /* 0x000fe40003f06270 */
[----:B------:R-:W-:Y:S02]  /*34680*/  CS2R R24, SRZ ;  /* 0x0000000000187805 */ /* 0x000fe4000001ff00 */
[----:B------:R-:W-:Y:S02]  /*34690*/  CS2R R26, SRZ ;  /* 0x00000000001a7805 */ /* 0x000fe4000001ff00 */
[----:B------:R-:W-:Y:S02]  /*346a0*/  CS2R R28, SRZ ;  /* 0x00000000001c7805 */ /* 0x000fe4000001ff00 */
[----:B------:R-:W-:-:S02]  /*346b0*/  CS2R R30, SRZ ;  /* 0x00000000001e7805 */ /* 0x000fc4000001ff00 */
[----:B------:R-:W-:Y:S02]  /*346c0*/  CS2R R32, SRZ ;  /* 0x0000000000207805 */ /* 0x000fe4000001ff00 */
[----:B------:R-:W-:Y:S02]  /*346d0*/  CS2R R34, SRZ ;  /* 0x0000000000227805 */ /* 0x000fe4000001ff00 */
        /* <DEDUP_REMOVED lines=57> */
[----:B------:R-:W-:Y:S01]  /*34a70*/  CS2R R150, SRZ ;  /* 0x0000000000967805 */ /* 0x000fe2000001ff00 */
[----:B--2---:R-:W-:Y:S06]  /*34a80*/  @!P0 BRA `(.L_x_0) ;  /* 0x0000012000248947 */ /* 0x004fec0003800000 */
        /* <DEDUP_REMOVED lines=9> */
[----:B-----5:R-:W-:Y:S04]  /*34b20*/  STL [R1+0xe54], R0 ;  /* 0x000e540001007387 */ /* 0x020fe80000100800 */
[----:B------:R-:W-:Y:S01]  /*34b30*/  STL [R1+0xe50], R2 ;  /* 0x000e500201007387 */ /* 0x000fe20000100800 */
[----:B--2---:R-:W-:-:S02]  /*34b40*/  IMAD.MOV.U32 R5, RZ, RZ, R226 ;  /* 0x000000ffff057224 */ /* 0x004fc400078e00e2 */
[----:B------:R-:W-:Y:S02]  /*34b50*/  IMAD.MOV.U32 R6, RZ, RZ, R227 ;  /* 0x000000ffff067224 */ /* 0x000fe400078e00e3 */
[----:B---3--:R-:W-:Y:S01]  /*34b60*/  IMAD.MOV.U32 R7, RZ, RZ, R228 ;  /* 0x000000ffff077224 */ /* 0x008fe200078e00e4 */
[----:B------:R-:W-:Y:S01]  /*34b70*/  STL.64 [R1+0xe58], R4 ;  /* 0x000e580401007387 */ /* 0x000fe20000100a00 */
[----:B------:R-:W-:Y:S02]  /*34b80*/  IMAD.MOV.U32 R8, RZ, RZ, R229 ;  /* 0x000000ffff087224 */ /* 0x000fe400078e00e5 */
[----:B----4-:R-:W-:Y:S01]  /*34b90*/  IMAD.MOV.U32 R9, RZ, RZ, R10 ;  /* 0x000000ffff097224 */ /* 0x010fe200078e000a */
[----:B------:R1:W-:Y:S01]  /*34ba0*/  STL.64 [R1+0xe60], R6 ;  /* 0x000e600601007387 */ /* 0x0003e20000100a00 */
[----:B------:R-:W-:Y:S02]  /*34bb0*/  IMAD.MOV.U32 R10, RZ, RZ, R11 ;  /* 0x000000ffff0a7224 */ /* 0x000fe400078e000b */
[----:B------:R-:W-:Y:S01]  /*34bc0*/  IMAD.MOV.U32 R11, RZ, RZ, R14 ;  /* 0x000000ffff0b7224 */ /* 0x000fe200078e000e */
[----:B------:R-:W2:Y:S01]  /*34bd0*/  LDL.LU.64 R226, [R1+0x398] ;  /* 0x0003980001e27983 */ /* 0x000ea20000300a00 */
[----:B------:R-:W-:-:S03]  /*34be0*/  IMAD.MOV.U32 R12, RZ, RZ, R15 ;  /* 0x000000ffff0c7224 */ /* 0x000fc600078e000f */
[----:B------:R-:W-:Y:S01]  /*34bf0*/  STL.64 [R1+0xe68], R8 ;  /* 0x000e680801007387 */ /* 0x000fe20000100a00 */
[----:B------:R-:W-:-:S03]  /*34c00*/  IMAD.MOV.U32 R13, RZ, RZ, R234 ;  /* 0x000000ffff0d7224 */ /* 0x000fc600078e00ea */
[----:B------:R-:W3:Y:S01]  /*34c10*/  LDL.LU.64 R228, [R1+0x3c8] ;  /* 0x0003c80001e47983 */ /* 0x000ee20000300a00 */
[----:B------:R-:W-:-:S03]  /*34c20*/  IMAD.MOV.U32 R14, RZ, RZ, R235 ;  /* 0x000000ffff0e7224 */ /* 0x000fc600078e00eb */
[----:B------:R-:W-:Y:S01]  /*34c30*/  STL.64 [R1+0xe70], R10 ;  /* 0x000e700a01007387 */ /* 0x000fe20000100a00 */
[----:B------:R-:W-:-:S03]  /*34c40*/  IMAD.MOV.U32 R15, RZ, RZ, R236 ;  /* 0x000000ffff0f7224 */ /* 0x000fc600078e00ec */
[----:B------:R-:W4:Y:S01]  /*34c50*/  LDL.LU.64 R156, [R1+0x3f8] ;  /* 0x0003f800019c7983 */ /* 0x000f220000300a00 */
[----:B------:R-:W-:Y:S02]  /*34c60*/  IMAD.MOV.U32 R16, RZ, RZ, R237 ;  /* 0x000000ffff107224 */ /* 0x000fe400078e00ed */
[----:B------:R-:W-:Y:S01]  /*34c70*/  IMAD.MOV.U32 R17, RZ, RZ, R238 ;  /* 0x000000ffff117224 */ /* 0x000fe200078e00ee */
[----:B------:R-:W-:Y:S01]  /*34c80*/  STL.64 [R1+0xe78], R12 ;  /* 0x000e780c01007387 */ /* 0x000fe20000100a00 */
[----:B------:R-:W-:Y:S02]  /*34c90*/  IMAD.MOV.U32 R18, RZ, RZ, R239 ;  /* 0x000000ffff127224 */ /* 0x000fe400078e00ef */
[----:B------:R-:W-:Y:S01]  /*34ca0*/  IMAD.MOV.U32 R19, RZ, RZ, R240 ;  /* 0x000000ffff137224 */ /* 0x000fe200078e00f0 */
[----:B------:R-:W4:Y:S04]  /*34cb0*/  LDL.LU.64 R158, [R1+0x428] ;  /* 0x00042800019e7983 */ /* 0x000f280000300a00 */
[----:B------:R-:W-:Y:S04]  /*34cc0*/  STL.64 [R1+0xe80], R14 ;  /* 0x000e800e01007387 */ /* 0x000fe80000100a00 */
[----:B------:R-:W4:Y:S01]  /*34cd0*/  LDL.LU.64 R234, [R1+0xb98] ;  /* 0x000b980001ea7983 */ /* 0x000f220000300a00 */
[----:B------:R-:W-:-:S03]  /*34ce0*/  IMAD.MOV.U32 R20, RZ, RZ, R241 ;  /* 0x000000ffff147224 */ /* 0x000fc600078e00f1 */
[----:B------:R-:W-:Y:S04]  /*34cf0*/  STL.64 [R1+0xe88], R16 ;  /* 0x000e881001007387 */ /* 0x000fe80000100a00 */
[----:B------:R-:W4:Y:S04]  /*34d00*/  LDL.LU.64 R236, [R1+0xba0] ;  /* 0x000ba00001ec7983 */ /* 0x000f280000300a00 */
[----:B------:R-:W4:Y:S04]  /*34d10*/  LDL.LU.64 R238, [R1+0xba8] ;  /* 0x000ba80001ee7983 */ /* 0x000f280000300a00 */
[----:B------:R-:W-:Y:S04]  /*34d20*/  STL.64 [R1+0xe90], R18 ;  /* 0x000e901201007387 */ /* 0x000fe80000100a00 */
[----:B------:R-:W4:Y:S01]  /*34d30*/  LDL.LU.64 R240, [R1+0xbb0] ;  /* 0x000bb00001f07983 */ /* 0x000f220000300a00 */
[----:B------:R-:W-:-:S02]  /*34d40*/  IMAD.MOV.U32 R21, RZ, RZ, R22 ;  /* 0x000000ffff157224 */ /* 0x000fc400078e0016 */
[----:B------:R-:W-:-:S03]  /*34d50*/  IMAD.MOV.U32 R22, RZ, RZ, R23 ;  /* 0x000000ffff167224 */ /* 0x000fc600078e0017 */
[----:B------:R-:W-:Y:S04]  /*34d60*/  STL.64 [R1+0xe98], R20 ;  /* 0x000e981401007387 */ /* 0x000fe80000100a00 */
[----:B------:R-:W4:Y:S04]  /*34d70*/  LDL.LU.64 R168, [R1+0xbb8] ;  /* 0x000bb80001a87983 */ /* 0x000f280000300a00 */
[----:B------:R-:W4:Y:S01]  /*34d80*/  LDL.LU.64 R170, [R1+0xbc0] ;  /* 0x000bc00001aa7983 */ /* 0x000f220000300a00 */
[----:B--2---:R-:W-:Y:S02]  /*34d90*/  IMAD.MOV.U32 R23, RZ, RZ, R226 ;  /* 0x000000ffff177224 */ /* 0x004fe400078e00e2 */
[----:B------:R-:W-:-:S03]  /*34da0*/  IMAD.MOV.U32 R152, RZ, RZ, R227 ;  /* 0x000000ffff987224 */ /* 0x000fc600078e00e3 */
[----:B------:R2:W-:Y:S01]  /*34db0*/  STL.64 [R1+0xea0], R22 ;  /* 0x000ea01601007387 */ /* 0x0005e20000100a00 */
[----:B---3--:R-:W-:-:S03]  /*34dc0*/  IMAD.MOV.U32 R153, RZ, RZ, R228 ;  /* 0x000000ffff997224 */ /* 0x008fc600078e00e4 */
[----:B------:R-:W3:Y:S01]  /*34dd0*/  LDL.LU.64 R172, [R1+0xbc8] ;  /* 0x000bc80001ac7983 */ /* 0x000ee20000300a00 */
[----:B------:R-:W-:-:S03]  /*34de0*/  IMAD.MOV.U32 R154, RZ, RZ, R229 ;  /* 0x000000ffff9a7224 */ /* 0x000fc600078e00e5 */
[----:B------:R-:W2:Y:S01]  /*34df0*/  LDL.LU.64 R174, [R1+0xbd0] ;  /* 0x000bd00001ae7983 */ /* 0x000ea20000300a00 */
[----:B----4-:R-:W-:-:S03]  /*34e00*/  IMAD.MOV.U32 R155, RZ, RZ, R156 ;  /* 0x000000ffff9b7224 */ /* 0x010fc600078e009c */
[----:B------:R-:W4:Y:S01]  /*34e10*/  LDL.LU.64 R226, [R1+0xbd8] ;  /* 0x000bd80001e27983 */ /* 0x000f220000300a00 */
[----:B------:R-:W-:-:S03]  /*34e20*/  IMAD.MOV.U32 R156, RZ, RZ, R157 ;  /* 0x000000ffff9c7224 */ /* 0x000fc600078e009d */
[----:B------:R-:W-:Y:S04]  /*34e30*/  STL.64 [R1+0xea8], R152 ;  /* 0x000ea89801007387 */ /* 0x000fe80000100a00 */
[----:B------:R-:W4:Y:S01]  /*34e40*/  LDL.LU.64 R228, [R1+0xbe0] ;  /* 0x000be00001e47983 */ /* 0x000f220000300a00 */
[----:B------:R-:W-:-:S03]  /*34e50*/  IMAD.MOV.U32 R157, RZ, RZ, R158 ;  /* 0x000000ffff9d7224 */ /* 0x000fc600078e009e */
[----:B------:R-:W-:Y:S01]  /*34e60*/  STL.64 [R1+0xeb0], R154 ;  /* 0x000eb09a01007387 */ /* 0x000fe20000100a00 */
[----:B------:R-:W-:-:S03]  /*34e70*/  IMAD.MOV.U32 R158, RZ, RZ, R159 ;  /* 0x000000ffff9e7224 */ /* 0x000fc600078e009f */
[----:B------:R-:W4:Y:S01]  /*34e80*/  LDL.LU.64 R180, [R1+0xbe8] ;  /* 0x000be80001b47983 */ /* 0x000f220000300a00 */
[----:B------:R-:W-:Y:S02]  /*34e90*/  IMAD.MOV.U32 R159, RZ, RZ, R234 ;  /* 0x000000ffff9f7224 */ /* 0x000fe400078e00ea */
[----:B------:R-:W-:Y:S01]  /*34ea0*/  IMAD.MOV.U32 R160, RZ, RZ, R235 ;  /* 0x000000ffffa07224 */ /* 0x000fe200078e00eb */
[----:B------:R-:W4:Y:S01]  /*34eb0*/  LDL.LU.64 R182, [R1+0xbf0] ;  /* 0x000bf00001b67983 */ /* 0x000f220000300a00 */
        /* <DEDUP_REMOVED lines=8> */
[----:B------:R-:W-:Y:S02]  /*34f40*/  IMAD.MOV.U32 R166, RZ, RZ, R241 ;  /* 0x000000ffffa67224 */ /* 0x000fe400078e00f1 */
[----:B------:R-:W4:Y:S04]  /*34f50*/  LDL.LU.64 R240, [R1+0xc10] ;  /* 0x000c100001f07983 */ /* 0x000f280000300a00 */
[----:B------:R-:W4:Y:S01]  /*34f60*/  LDL.LU.64 R196, [R1+0xc18] ;  /* 0x000c180001c47983 */ /* 0x000f220000300a00 */
[----:B------:R-:W-:-:S02]  /*34f70*/  IMAD.MOV.U32 R167, RZ, RZ, R168 ;  /* 0x000000ffffa77224 */ /* 0x000fc400078e00a8 */
[----:B------:R-:W-:Y:S02]  /*34f80*/  IMAD.MOV.U32 R168, RZ, RZ, R169 ;  /* 0x000000ffffa87224 */ /* 0x000fe400078e00a9 */
[----:B------:R-:W-:Y:S02]  /*34f90*/  IMAD.MOV.U32 R169, RZ, RZ, R170 ;  /* 0x000000ffffa97224 */ /* 0x000fe400078e00aa */
[----:B------:R-:W-:Y:S02]  /*34fa0*/  IMAD.MOV.U32 R170, RZ, RZ, R171 ;  /* 0x000000ffffaa7224 */ /* 0x000fe400078e00ab */
[----:B---3--:R-:W-:Y:S02]  /*34fb0*/  IMAD.MOV.U32 R171, RZ, RZ, R172 ;  /* 0x000000ffffab7224 */ /* 0x008fe400078e00ac */
[----:B------:R-:W-:Y:S02]  /*34fc0*/  IMAD.MOV.U32 R172, RZ, RZ, R173 ;  /* 0x000000ffffac7224 */ /* 0x000fe400078e00ad */
[----:B--2---:R-:W-:-:S02]  /*34fd0*/  IMAD.MOV.U32 R173, RZ, RZ, R174 ;  /* 0x000000ffffad7224 */ /* 0x004fc400078e00ae */
[----:B------:R-:W-:Y:S02]  /*34fe0*/  IMAD.MOV.U32 R174, RZ, RZ, R175 ;  /* 0x000000ffffae7224 */ /* 0x000fe400078e00af */
[----:B----4-:R-:W-:Y:S02]  /*34ff0*/  IMAD.MOV.U32 R175, RZ, RZ, R226 ;  /* 0x000000ffffaf7224 */ /* 0x010fe400078e00e2 */
[----:B------:R-:W-:Y:S02]  /*35000*/  IMAD.MOV.U32 R176, RZ, RZ, R227 ;  /* 0x000000ffffb07224 */ /* 0x000fe400078e00e3 */
[----:B------:R-:W2:Y:S01]  /*35010*/  LDL.LU.64 R226, [R1+0xc30] ;  /* 0x000c300001e27983 */ /* 0x000ea20000300a00 */
[----:B------:R-:W-:Y:S02]  /*35020*/  IMAD.MOV.U32 R177, RZ, RZ, R228 ;  /* 0x000000ffffb17224 */ /* 0x000fe400078e00e4 */
[----:B------:R-:W-:Y:S02]  /*35030*/  IMAD.MOV.U32 R178, RZ, RZ, R229 ;  /* 0x000000ffffb27224 */ /* 0x000fe400078e00e5 */
[----:B------:R-:W3:Y:S01]  /*35040*/  LDL.LU.64 R228, [R1+0xc40] ;  /* 0x000c400001e47983 */ /* 0x000ee20000300a00 */
[----:B------:R-:W-:-:S03]  /*35050*/  IMAD.MOV.U32 R179, RZ, RZ, R180 ;  /* 0x000000ffffb37224 */ /* 0x000fc600078e00b4 */
[----:B------:R-:W4:Y:S01]  /*35060*/  LDL.LU.64 R206, [R1+0xc48] ;  /* 0x000c480001ce7983 */ /* 0x000f220000300a00 */
[----:B------:R-:W-:Y:S02]  /*35070*/  IMAD.MOV.U32 R180, RZ, RZ, R181 ;  /* 0x000000ffffb47224 */ /* 0x000fe400078e00b5 */
[----:B------:R-:W-:Y:S01]  /*35080*/  IMAD.MOV.U32 R181, RZ, RZ, R182 ;  /* 0x000000ffffb57224 */ /* 0x000fe200078e00b6 */
[----:B------:R-:W4:Y:S01]  /*35090*/  LDL.LU.64 R208, [R1+0xc50] ;  /* 0x000c500001d07983 */ /* 0x000f220000300a00 */
[----:B------:R-:W-:Y:S02]  /*350a0*/  IMAD.MOV.U32 R182, RZ, RZ, R183 ;  /* 0x000000ffffb67224 */ /* 0x000fe400078e00b7 */
[----:B------:R-:W-:Y:S01]  /*350b0*/  IMAD.MOV.U32 R183, RZ, RZ, R234 ;  /* 0x000000ffffb77224 */ /* 0x000fe200078e00ea */
[----:B------:R-:W4:Y:S01]  /*350c0*/  LDL.LU.64 R210, [R1+0xc58] ;  /* 0x000c580001d27983 */ /* 0x000f220000300a00 */
[----:B------:R-:W-:Y:S02]  /*350d0*/  IMAD.MOV.U32 R184, RZ, RZ, R235 ;  /* 0x000000ffffb87224 */ /* 0x000fe400078e00eb */
[----:B------:R-:W-:Y:S01]  /*350e0*/  IMAD.MOV.U32 R185, RZ, RZ, R236 ;  /* 0x000000ffffb97224 */ /* 0x000fe200078e00ec */
[----:B------:R-:W4:Y:S01]  /*350f0*/  LDL.LU.64 R234, [R1+0xc60] ;  /* 0x000c600001ea7983 */ /* 0x000f220000300a00 */
[----:B------:R-:W-:-:S02]  /*35100*/  IMAD.MOV.U32 R186, RZ, RZ, R237 ;  /* 0x000000ffffba7224 */ /* 0x000fc400078e00ed */
[----:B------:R-:W-:Y:S01]  /*35110*/  IMAD.MOV.U32 R189, RZ, RZ, R238 ;  /* 0x000000ffffbd7224 */ /* 0x000fe200078e00ee */
[----:B------:R-:W4:Y:S01]  /*35120*/  LDL.LU.64 R236, [R1+0xc68] ;  /* 0x000c680001ec7983 */ /* 0x000f220000300a00 */
[----:B------:R-:W-:-:S03]  /*35130*/  IMAD.MOV.U32 R187, RZ, RZ, R239 ;  /* 0x000000ffffbb7224 */ /* 0x000fc600078e00ef */
[----:B------:R-:W4:Y:S01]  /*35140*/  LDL.LU.64 R238, [R1+0xc70] ;  /* 0x000c700001ee7983 */ /* 0x000f220000300a00 */
[----:B------:R-:W-:Y:S02]  /*35150*/  IMAD.MOV.U32 R193, RZ, RZ, R240 ;  /* 0x000000ffffc17224 */ /* 0x000fe400078e00f0 */
[----:B------:R-:W-:Y:S02]  /*35160*/  IMAD.MOV.U32 R192, RZ, RZ, R241 ;  /* 0x000000ffffc07224 */ /* 0x000fe400078e00f1 */
[----:B------:R-:W4:Y:S01]  /*35170*/  LDL.LU.64 R240, [R1+0xc78] ;  /* 0x000c780001f07983 */ /* 0x000f220000300a00 */
[----:B------:R-:W-:Y:S02]  /*35180*/  IMAD.MOV.U32 R195, RZ, RZ, R196 ;  /* 0x000000ffffc37224 */ /* 0x000fe400078e00c4 */
[----:B------:R-:W-:Y:S01]  /*35190*/  IMAD.MOV.U32 R194, RZ, RZ, R197 ;  /* 0x000000ffffc27224 */ /* 0x000fe200078e00c5 */
[----:B------:R-:W4:Y:S01]  /*351a0*/  LDL.LU.64 R220, [R1+0xc80] ;  /* 0x000c800001dc7983 */ /* 0x000f220000300a00 */
[----:B------:R-:W-:-:S02]  /*351b0*/  IMAD.MOV.U32 R197, RZ, RZ, R222 ;  /* 0x000000ffffc57224 */ /* 0x000fc400078e00de */
[----:B------:R-:W-:Y:S02]  /*351c0*/  IMAD.MOV.U32 R196, RZ, RZ, R223 ;  /* 0x000000ffffc47224 */ /* 0x000fe400078e00df */
[----:B------:R-:W4:Y:S01]  /*351d0*/  LDL.LU.64 R222, [R1+0xc88] ;  /* 0x000c880001de7983 */ /* 0x000f220000300a00 */
[----:B------:R-:W-:Y:S02]  /*351e0*/  IMAD.MOV.U32 R199, RZ, RZ, R224 ;  /* 0x000000ffffc77224 */ /* 0x000fe400078e00e0 */
[----:B------:R-:W-:Y:S02]  /*351f0*/  IMAD.MOV.U32 R198, RZ, RZ, R225 ;  /* 0x000000ffffc67224 */ /* 0x000fe400078e00e1 */
[----:B------:R-:W4:Y:S01]  /*35200*/  LDL.LU.64 R224, [R1+0xc90] ;  /* 0x000c900001e07983 */ /* 0x000f220000300a00 */
[----:B--2---:R-:W-:Y:S02]  /*35210*/  IMAD.MOV.U32 R201, RZ, RZ, R226 ;  /* 0x000000ffffc97224 */ /* 0x004fe400078e00e2 */
[----:B------:R-:W-:-:S02]  /*35220*/  IMAD.MOV.U32 R200, RZ, RZ, R227 ;  /* 0x000000ffffc87224 */ /* 0x000fc400078e00e3 */
[----:B------:R-:W2:Y:S01]  /*35230*/  LDL.LU.64 R226, [R1+0xc98] ;  /* 0x000c980001e27983 */ /* 0x000ea20000300a00 */
[----:B---3--:R-:W-:Y:S02]  /*35240*/  IMAD.MOV.U32 R203, RZ, RZ, R228 ;  /* 0x000000ffffcb7224 */ /* 0x008fe400078e00e4 */
[----:B------:R-:W-:Y:S02]  /*35250*/  IMAD.MOV.U32 R202, RZ, RZ, R229 ;  /* 0x000000ffffca7224 */ /* 0x000fe400078e00e5 */
[----:B------:R-:W3:Y:S01]  /*35260*/  LDL.LU.64 R228, [R1+0xca0] ;  /* 0x000ca00001e47983 */ /* 0x000ee20000300a00 */
[----:B----4-:R-:W-:Y:S02]  /*35270*/  IMAD.MOV.U32 R205, RZ, RZ, R206 ;  /* 0x000000ffffcd7224 */ /* 0x010fe400078e00ce */
[----:B------:R-:W-:Y:S02]  /*35280*/  IMAD.MOV.U32 R204, RZ, RZ, R207 ;  /* 0x000000ffffcc7224 */ /* 0x000fe400078e00cf */
[----:B------:R-:W-:-:S02]  /*35290*/  IMAD.MOV.U32 R207, RZ, RZ, R208 ;  /* 0x000000ffffcf7224 */ /* 0x000fc400078e00d0 */
[----:B------:R-:W-:Y:S02]  /*352a0*/  IMAD.MOV.U32 R206, RZ, RZ, R209 ;  /* 0x000000ffffce7224 */ /* 0x000fe400078e00d1 */
[----:B------:R-:W-:Y:S02]  /*352b0*/  IMAD.MOV.U32 R209, RZ, RZ, R210 ;  /* 0x000000ffffd17224 */ /* 0x000fe400078e00d2 */
[----:B------:R-:W-:Y:S02]  /*352c0*/  IMAD.MOV.U32 R208, RZ, RZ, R211 ;  /* 0x000000ffffd07224 */ /* 0x000fe400078e00d3 */
[----:B------:R-:W-:Y:S02]  /*352d0*/  IMAD.MOV.U32 R211, RZ, RZ, R234 ;  /* 0x000000ffffd37224 */ /* 0x000fe400078e00ea */
[----:B------:R-:W-:Y:S02]  /*352e0*/  IMAD.MOV.U32 R210, RZ, RZ, R235 ;  /* 0x000000ffffd27224 */ /* 0x000fe400078e00eb */
[----:B------:R-:W4:Y:S01]  /*352f0*/  LDL.LU.64 R234, [R1+0xcb0] ;  /* 0x000cb00001ea7983 */ /* 0x000f220000300a00 */
[----:B------:R-:W-:-:S02]  /*35300*/  IMAD.MOV.U32 R213, RZ, RZ, R236 ;  /* 0x000000ffffd57224 */ /* 0x000fc400078e00ec */
[----:B------:R-:W-:Y:S02]  /*35310*/  IMAD.MOV.U32 R212, RZ, RZ, R237 ;  /* 0x000000ffffd47224 */ /* 0x000fe400078e00ed */
[----:B------:R-:W4:Y:S01]  /*35320*/  LDL.LU.64 R236, [R1+0xcb8] ;  /* 0x000cb80001ec7983 */ /* 0x000f220000300a00 */
[----:B------:R-:W-:Y:S02]  /*35330*/  IMAD.MOV.U32 R215, RZ, RZ, R238 ;  /* 0x000000ffffd77224 */ /* 0x000fe400078e00ee */
[----:B------:R-:W-:Y:S02]  /*35340*/  IMAD.MOV.U32 R214, RZ, RZ, R239 ;  /* 0x000000ffffd67224 */ /* 0x000fe400078e00ef */
[----:B------:R-:W4:Y:S01]  /*35350*/  LDL.LU.64 R238, [R1+0xcc0] ;  /* 0x000cc00001ee7983 */ /* 0x000f220000300a00 */
[----:B------:R-:W-:Y:S02]  /*35360*/  IMAD.MOV.U32 R217, RZ, RZ, R240 ;  /* 0x000000ffffd97224 */ /* 0x000fe400078e00f0 */
[----:B------:R-:W-:-:S02]  /*35370*/  IMAD.MOV.U32 R216, RZ, RZ, R241 ;  /* 0x000000ffffd87224 */ /* 0x000fc400078e00f1 */
[----:B------:R-:W4:Y:S04]  /*35380*/  LDL.LU.64 R240, [R1+0xcc8] ;  /* 0x000cc80001f07983 */ /* 0x000f280000300a00 */
[----:B------:R-:W4:Y:S04]  /*35390*/  LDL.LU.64 R242, [R1+0xcd0] ;  /* 0x000cd00001f27983 */ /* 0x000f280000300a00 */
[----:B------:R-:W4:Y:S04]  /*353a0*/  LDL.LU.64 R244, [R1+0xcd8] ;  /* 0x000cd80001f47983 */ /* 0x000f280000300a00 */
[----:B------:R-:W4:Y:S04]  /*353b0*/  LDL.LU.64 R246, [R1+0xce0] ;  /* 0x000ce00001f67983 */ /* 0x000f280000300a00 */
[----:B------:R-:W4:Y:S04]  /*353c0*/  LDL.LU.64 R248, [R1+0xce8] ;  /* 0x000ce80001f87983 */ /* 0x000f280000300a00 */
[----:B------:R-:W4:Y:S04]  /*353d0*/  LDL.LU.64 R250, [R1+0xcf0] ;  /* 0x000cf00001fa7983 */ /* 0x000f280000300a00 */
[----:B-1----:R-:W4:Y:S04]  /*353e0*/  LDL.LU.64 R6, [R1+0xcf8] ;  /* 0x000cf80001067983 */ /* 0x002f280000300a00 */
[----:B------:R-:W4:Y:S04]  /*353f0*/  LDL.LU.64 R22, [R1+0xd00] ;  /* 0x000d000001167983 */ /* 0x000f280000300a00 */
[----:B------:R-:W4:Y:S04]  /*35400*/  LDL.LU.64 R4, [R1+0xd08] ;  /* 0x000d080001047983 */ /* 0x000f280000300a00 */
[----:B------:R-:W4:Y:S04]  /*35410*/  LDL.LU.64 R2, [R1+0xd10] ;  /* 0x000d100001027983 */ /* 0x000f280000300a00 */
[----:B------:R-:W4:Y:S04]  /*35420*/  LDL.LU.64 R20, [R1+0xd20] ;  /* 0x000d200001147983 */ /* 0x000f280000300a00 */
[----:B------:R-:W4:Y:S04]  /*35430*/  LDL.LU.64 R18, [R1+0xd18] ;  /* 0x000d180001127983 */ /* 0x000f280000300a00 */
[----:B------:R-:W4:Y:S04]  /*35440*/  LDL.LU.64 R16, [R1+0xd28] ;  /* 0x000d280001107983 */ /* 0x000f280000300a00 */
[----:B------:R-:W4:Y:S01]  /*35450*/  LDL.LU.64 R14, [R1+0x4d0] ;  /* 0x0004d000010e7983 */ /* 0x000f220000300a00 */
        /* <DEDUP_REMOVED lines=9> */
[----:B--2---:R-:W-:-:S02]  /*354f0*/  IMAD.MOV.U32 R225, RZ, RZ, R226 ;  /* 0x000000ffffe17224 */ /* 0x004fc400078e00e2 */
[----:B------:R-:W-:Y:S02]  /*35500*/  IMAD.MOV.U32 R224, RZ, RZ, R227 ;  /* 0x000000ffffe07224 */ /* 0x000fe400078e00e3 */
[----:B---3--:R-:W-:Y:S02]  /*35510*/  IMAD.MOV.U32 R227, RZ, RZ, R228 ;  /* 0x000000ffffe37224 */ /* 0x008fe400078e00e4 */
[----:B------:R-:W-:Y:S02]  /*35520*/  IMAD.MOV.U32 R226, RZ, RZ, R229 ;  /* 0x000000ffffe27224 */ /* 0x000fe400078e00e5 */
[----:B------:R-:W-:Y:S02]  /*35530*/  IMAD.MOV.U32 R229, RZ, RZ, R230 ;  /* 0x000000ffffe57224 */ /* 0x000fe400078e00e6 */
[----:B------:R-:W-:Y:S02]  /*35540*/  IMAD.MOV.U32 R228, RZ, RZ, R231 ;  /* 0x000000ffffe47224 */ /* 0x000fe400078e00e7 */
[----:B------:R-:W-:-:S02]  /*35550*/  IMAD.MOV.U32 R231, RZ, RZ, R232 ;  /* 0x000000ffffe77224 */ /* 0x000fc400078e00e8 */
[----:B------:R-:W-:Y:S02]  /*35560*/  IMAD.MOV.U32 R230, RZ, RZ, R233 ;  /* 0x000000ffffe67224 */ /* 0x000fe400078e00e9 */
[----:B----4-:R-:W-:Y:S02]  /*35570*/  IMAD.MOV.U32 R233, RZ, RZ, R234 ;  /* 0x000000ffffe97224 */ /* 0x010fe400078e00ea */
[----:B------:R-:W-:Y:S02]  /*35580*/  IMAD.MOV.U32 R232, RZ, RZ, R235 ;  /* 0x000000ffffe87224 */ /* 0x000fe400078e00eb */
[----:B------:R-:W-:Y:S02]  /*35590*/  IMAD.MOV.U32 R235, RZ, RZ, R236 ;  /* 0x000000ffffeb7224 */ /* 0x000fe400078e00ec */
[----:B------:R-:W-:Y:S02]  /*355a0*/  IMAD.MOV.U32 R234, RZ, RZ, R237 ;  /* 0x000000ffffea7224 */ /* 0x000fe400078e00ed */
[----:B------:R-:W-:-:S02]  /*355b0*/  IMAD.MOV.U32 R237, RZ, RZ, R238 ;  /* 0x000000ffffed7224 */ /* 0x000fc400078e00ee */
[----:B------:R-:W-:Y:S02]  /*355c0*/  IMAD.MOV.U32 R236, RZ, RZ, R239 ;  /* 0x000000ffffec7224 */ /* 0x000fe400078e00ef */
[----:B------:R-:W-:Y:S02]  /*355d0*/  IMAD.MOV.U32 R239, RZ, RZ, R240 ;  /* 0x000000ffffef7224 */ /* 0x000fe400078e00f0 */
        /* <DEDUP_REMOVED lines=13> */
[----:B------:R-:W2:Y:S01]  /*356b0*/  LDL.LU.64 R6, [R1+0x4b0] ;  /* 0x0004b00001067983 */ /* 0x000ea20000300a00 */
[----:B------:R-:W-:-:S03]  /*356c0*/  IMAD.MOV.U32 R252, RZ, RZ, R23 ;  /* 0x000000fffffc7224 */ /* 0x000fc600078e0017 */
[----:B------:R1:W-:Y:S01]  /*356d0*/  STL [R1], R22 ;  /* 0x0000001601007387 */ /* 0x0003e20000100800 */
[----:B------:R-:W-:-:S03]  /*356e0*/  IMAD.MOV.U32 R0, RZ, RZ, R5 ;  /* 0x000000ffff007224 */ /* 0x000fc600078e0005 */
[----:B-1----:R-:W3:Y:S04]  /*356f0*/  LDL.LU.64 R22, [R1+0x4a8] ;  /* 0x0004a80001167983 */ /* 0x002ee80000300a00 */
[----:B------:R1:W-:Y:S04]  /*35700*/  STL [R1+0x8], R4 ;  /* 0x0000080401007387 */ /* 0x0003e80000100800 */
[----:B-1----:R-:W4:Y:S04]  /*35710*/  LDL.LU.64 R4, [R1+0x4a0] ;  /* 0x0004a00001047983 */ /* 0x002f280000300a00 */
[----:B------:R1:W-:Y:S04]  /*35720*/  STL [R1+0x4], R0 ;  /* 0x0000040001007387 */ /* 0x0003e80000100800 */
[----:B------:R1:W-:Y:S02]  /*35730*/  STL [R1+0x10], R2 ;  /* 0x0000100201007387 */ /* 0x0003e40000100800 */
[----:B-1----:R-:W-:-:S02]  /*35740*/  IMAD.MOV.U32 R0, RZ, RZ, R3 ;  /* 0x000000ffff007224 */ /* 0x002fc400078e0003 */
[----:B------:R-:W4:Y:S04]  /*35750*/  LDL.LU.64 R2, [R1+0x498] ;  /* 0x0004980001027983 */ /* 0x000f280000300a00 */
        /* <DEDUP_REMOVED lines=29> */
[----:B--2---:R2:W-:Y:S01]  /*35930*/  STL [R1+0x50], R6 ;  /* 0x0000500601007387 */ /* 0x0045e20000100800 */
[----:B-1----:R-:W-:-:S03]  /*35940*/  IMAD.MOV.U32 R0, RZ, RZ, R7 ;  /* 0x000000ffff007224 */ /* 0x002fc600078e0007 */
[----:B--2---:R-:W2:Y:S04]  /*35950*/  LDL.LU.64 R6, [R1+0x458] ;  /* 0x0004580001067983 */ /* 0x004ea80000300a00 */
[----:B------:R1:W-:Y:S04]  /*35960*/  STL [R1+0x4c], R0 ;  /* 0x00004c0001007387 */ /* 0x0003e80000100800 */
[----:B---3--:R3:W-:Y:S01]  /*35970*/  STL [R1+0x58], R22 ;  /* 0x0000581601007387 */ /* 0x0087e20000100800 */
[----:B-1----:R-:W-:-:S03]  /*35980*/  IMAD.MOV.U32 R0, RZ, RZ, R23 ;  /* 0x000000ffff007224 */ /* 0x002fc600078e0017 */
[----:B---3--:R-:W3:Y:S04]  /*35990*/  LDL.LU.64 R22, [R1+0x450] ;  /* 0x0004500001167983 */ /* 0x008ee80000300a00 */
[----:B------:R1:W-:Y:S04]  /*359a0*/  STL [R1+0x54], R0 ;  /* 0x0000540001007387 */ /* 0x0003e80000100800 */
[----:B----4-:R4:W-:Y:S01]  /*359b0*/  STL [R1+0x60], R4 ;  /* 0x0000600401007387 */ /* 0x0109e20000100800 */
[----:B-1----:R-:W-:-:S03]  /*359c0*/  IMAD.MOV.U32 R0, RZ, RZ, R5 ;  /* 0x000000ffff007224 */ /* 0x002fc600078e0005 */
[----:B----4-:R-:W4:Y:S04]  /*359d0*/  LDL.LU.64 R4, [R1+0x448] ;  /* 0x0004480001047983 */ /* 0x010f280000300a00 */
        /* <DEDUP_REMOVED lines=635> */
[----:B------:R-:W4:Y:S04]  /*38190*/  LDL.64 R14, [R1+0x828] ;  /* 0x00082800010e7983 */ /* 0x000f280000100a00 */
[----:B------:R1:W-:Y:S04]  /*381a0*/  STL [R1+0x554], R0 ;  /* 0x0005540001007387 */ /* 0x0003e80000100800 */
[----:B------:R1:W-:Y:S02]  /*381b0*/  STL [R1+0x560], R12 ;  /* 0x0005600c01007387 */ /* 0x0003e40000100800 */
[----:B-1----:R-:W-:-:S02]  /*381c0*/  IMAD.MOV.U32 R0, RZ, RZ, R13 ;  /* 0x000000ffff007224 */ /* 0x002fc400078e000d */
[----:B------:R-:W4:Y:S04]  /*381d0*/  LDL.64 R12, [R1+0x850] ;  /* 0x00085000010c7983 */ /* 0x000f280000100a00 */
        /* <DEDUP_REMOVED lines=101> */
[----:B---3--:R-:W-:Y:S04]  /*38830*/  STL [R1+0x630], R22 ;  /* 0x0006301601007387 */ /* 0x008fe80000100800 */
[----:B------:R-:W3:Y:S01]  /*38840*/  LDL.LU.64 R152, [R1+0x920] ;  /* 0x0009200001987983 */ /* 0x000ee20000300a00 */
[----:B-1----:R-:W-:-:S05]  /*38850*/  IMAD.MOV.U32 R0, RZ, RZ, R23 ;  /* 0x000000ffff007224 */ /* 0x002fca00078e0017 */
        /* <DEDUP_REMOVED lines=25> */
[----:B------:R1:W-:Y:S04]  /*389f0*/  STL [R1+0x668], R12 ;  /* 0x0006680c01007387 */ /* 0x0003e80000100800 */
[----:B------:R-:W4:Y:S01]  /*38a00*/  LDL.LU.64 R22, [R1+0x958] ;  /* 0x0009580001167983 */ /* 0x000f220000300a00 */
[----:B-1----:R-:W-:-:S03]  /*38a10*/  IMAD.MOV.U32 R0, RZ, RZ, R13 ;  /* 0x000000ffff007224 */ /* 0x002fc600078e000d */
[----:B------:R-:W-:Y:S04]  /*38a20*/  STL [R1+0x670], R10 ;  /* 0x0006700a01007387 */ /* 0x000fe80000100800 */
[----:B------:R1:W-:Y:S04]  /*38a30*/  STL [R1+0x664], R0 ;  /* 0x0006640001007387 */ /* 0x0003e80000100800 */
[----:B------:R-:W4:Y:S01]  /*38a40*/  LDL.LU.64 R12, [R1+0x960] ;  /* 0x00096000010c7983 */ /* 0x000f220000300a00 */
[----:B-1----:R-:W-:-:S03]  /*38a50*/  IMAD.MOV.U32 R0, RZ, RZ, R11 ;  /* 0x000000ffff007224 */ /* 0x002fc600078e000b */
[----:B------:R-:W-:Y:S04]  /*38a60*/  STL [R1+0x678], R8 ;  /* 0x0006780801007387 */ /* 0x000fe80000100800 */
[----:B------:R1:W-:Y:S04]  /*38a70*/  STL [R1+0x66c], R0 ;  /* 0x00066c0001007387 */ /* 0x0003e80000100800 */
[----:B------:R-:W4:Y:S01]  /*38a80*/  LDL.LU.64 R10, [R1+0x968] ;  /* 0x00096800010a7983 */ /* 0x000f220000300a00 */
[----:B-1----:R-:W-:-:S03]  /*38a90*/  IMAD.MOV.U32 R0, RZ, RZ, R9 ;  /* 0x000000ffff007224 */ /* 0x002fc600078e0009 */
[----:B--2---:R-:W-:Y:S04]  /*38aa0*/  STL [R1+0x680], R6 ;  /* 0x0006800601007387 */ /* 0x004fe80000100800 */
[----:B------:R1:W-:Y:S04]  /*38ab0*/  STL [R1+0x674], R0 ;  /* 0x0006740001007387 */ /* 0x0003e80000100800 */
[----:B------:R-:W2:Y:S01]  /*38ac0*/  LDL.LU.64 R8, [R1+0x970] ;  /* 0x0009700001087983 */ /* 0x000ea20000300a00 */
[----:B-1----:R-:W-:-:S03]  /*38ad0*/  IMAD.MOV.U32 R0, RZ, RZ, R7 ;  /* 0x000000ffff007224 */ /* 0x002fc600078e0007 */
[----:B---3--:R-:W-:Y:S04]  /*38ae0*/  STL [R1+0x688], R152 ;  /* 0x0006889801007387 */ /* 0x008fe80000100800 */
[----:B------:R1:W-:Y:S04]  /*38af0*/  STL [R1+0x67c], R0 ;  /* 0x00067c0001007387 */ /* 0x0003e80000100800 */
[----:B------:R-:W3:Y:S01]  /*38b00*/  LDL.LU.64 R6, [R1+0x978] ;  /* 0x0009780001067983 */ /* 0x000ee20000300a00 */
[----:B-1----:R-:W-:-:S03]  /*38b10*/  IMAD.MOV.U32 R0, RZ, RZ, R153 ;  /* 0x000000ffff007224 */ /* 0x002fc600078e0099 */
[----:B----4-:R-:W-:Y:S04]  /*38b20*/  STL [R1+0x690], R4 ;  /* 0x0006900401007387 */ /* 0x010fe80000100800 */
[----:B------:R1:W-:Y:S02]  /*38b30*/  STL [R1+0x684], R0 ;  /* 0x0006840001007387 */ /* 0x0003e40000100800 */
[----:B-1----:R-:W-:Y:S02]  /*38b40*/  IMAD.MOV.U32 R0, RZ, RZ, R5 ;  /* 0x000000ffff007224 */ /* 0x002fe400078e0005 */
        /* <DEDUP_REMOVED lines=20> */
[----:B------:R-:W-:Y:S04]  /*38c90*/  STL [R1+0x6c0], R22 ;  /* 0x0006c01601007387 */ /* 0x000fe80000100800 */
[----:B------:R1:W-:Y:S04]  /*38ca0*/  STL [R1+0x6b4], R0 ;  /* 0x0006b40001007387 */ /* 0x0003e80000100800 */
[----:B------:R-:W4:Y:S01]  /*38cb0*/  LDL.LU.64 R14, [R1+0x9a8] ;  /* 0x0009a800010e7983 */ /* 0x000f220000300a00 */
[----:B-1----:R-:W-:-:S03]  /*38cc0*/  IMAD.MOV.U32 R0, RZ, RZ, R23 ;  /* 0x000000ffff007224 */ /* 0x002fc600078e0017 */
[----:B------:R-:W-:Y:S04]  /*38cd0*/  STL [R1+0x6c8], R12 ;  /* 0x0006c80c01007387 */ /* 0x000fe80000100800 */
[----:B------:R1:W-:Y:S02]  /*38ce0*/  STL [R1+0x6bc], R0 ;  /* 0x0006bc0001007387 */ /* 0x0003e40000100800 */
[----:B-1----:R-:W-:Y:S02]  /*38cf0*/  IMAD.MOV.U32 R0, RZ, RZ, R13 ;  /* 0x000000ffff007224 */ /* 0x002fe400078e000d */
[----:B------:R-:W4:Y:S04]  /*38d00*/  LDL.LU.64 R12, [R1+0x9b0] ;  /* 0x0009b000010c7983 */ /* 0x000f280000300a00 */
[----:B------:R1:W-:Y:S04]  /*38d10*/  STL [R1+0x6c4], R0 ;  /* 0x0006c40001007387 */ /* 0x0003e80000100800 */
        /* <DEDUP_REMOVED lines=9> */
[----:B------:R-:W3:Y:S04]  /*38db0*/  LDL.LU.64 R8, [R1+0x9c8] ;  /* 0x0009c80001087983 */ /* 0x000ee80000300a00 */
[----:B------:R-:W3:Y:S01]  /*38dc0*/  LDL.LU.64 R152, [R1+0x9d0] ;  /* 0x0009d00001987983 */ /* 0x000ee20000300a00 */
[----:B-1----:R-:W-:-:S05]  /*38dd0*/  IMAD.MOV.U32 R0, RZ, RZ, R7 ;  /* 0x000000ffff007224 */ /* 0x002fca00078e0007 */
[----:B------:R1:W-:Y:S04]  /*38de0*/  STL [R1+0x6dc], R0 ;  /* 0x0006dc0001007387 */ /* 0x0003e80000100800 */
[----:B----4-:R-:W-:Y:S01]  /*38df0*/  STL [R1+0x6e8], R4 ;  /* 0x0006e80401007387 */ /* 0x010fe20000100800 */
[----:B-1----:R-:W-:-:S03]  /*38e00*/  IMAD.MOV.U32 R0, RZ, RZ, R5 ;  /* 0x000000ffff007224 */ /* 0x002fc600078e0005 */
[----:B------:R-:W4:Y:S04]  /*38e10*/  LDL.LU.64 R6, [R1+0x9d8] ;  /* 0x0009d80001067983 */ /* 0x000f280000300a00 */
[----:B------:R1:W-:Y:S02]  /*38e20*/  STL [R1+0x6e4], R0 ;  /* 0x0006e40001007387 */ /* 0x0003e40000100800 */
[----:B-1----:R-:W-:Y:S02]  /*38e30*/  IMAD.MOV.U32 R0, RZ, RZ, R3 ;  /* 0x000000ffff007224 */ /* 0x002fe400078e0003 */
[----:B------:R-:W-:Y:S04]  /*38e40*/  STL [R1+0x6f0], R2 ;  /* 0x0006f00201007387 */ /* 0x000fe80000100800 */
[----:B------:R-:W4:Y:S04]  /*38e50*/  LDL.LU.64 R4, [R1+0x9e0] ;  /* 0x0009e00001047983 */ /* 0x000f280000300a00 */
[----:B------:R1:W-:Y:S04]  /*38e60*/  STL [R1+0x6ec], R0 ;  /* 0x0006ec0001007387 */ /* 0x0003e80000100800 */
[----:B------:R-:W-:Y:S01]  /*38e70*/  STL [R1+0x6f8], R20 ;  /* 0x0006f81401007387 */ /* 0x000fe20000100800 */
[----:B-1----:R-:W-:-:S03]  /*38e80*/  IMAD.MOV.U32 R0, RZ, RZ, R21 ;  /* 0x000000ffff007224 */ /* 0x002fc600078e0015 */
[----:B------:R-:W4:Y:S04]  /*38e90*/  LDL.LU.64 R2, [R1+0x9e8] ;  /* 0x0009e80001027983 */ /* 0x000f280000300a00 */
[----:B------:R-:W-:Y:S04]  /*38ea0*/  STL [R1+0x700], R18 ;  /* 0x0007001201007387 */ /* 0x000fe80000100800 */
[----:B------:R1:W-:Y:S04]  /*38eb0*/  STL [R1+0x6f4], R0 ;  /* 0x0006f40001007387 */ /* 0x0003e80000100800 */
[----:B------:R-:W4:Y:S01]  /*38ec0*/  LDL.LU.64 R22, [R1+0x9f0] ;  /* 0x0009f00001167983 */ /* 0x000f220000300a00 */
[----:B-1----:R-:W-:-:S03]  /*38ed0*/  IMAD.MOV.U32 R0, RZ, RZ, R19 ;  /* 0x000000ffff007224 */ /* 0x002fc600078e0013 */
[----:B------:R-:W-:Y:S04]  /*38ee0*/  STL [R1+0x708], R16 ;  /* 0x0007081001007387 */ /* 0x000fe80000100800 */
[----:B------:R1:W-:Y:S04]  /*38ef0*/  STL [R1+0x6fc], R0 ;  /* 0x0006fc0001007387 */ /* 0x0003e80000100800 */
[----:B------:R-:W4:Y:S04]  /*38f00*/  LDL.LU.64 R20, [R1+0x9f8] ;  /* 0x0009f80001147983 */ /* 0x000f280000300a00 */
[----:B------:R-:W4:Y:S01]  /*38f10*/  LDL.LU.64 R18, [R1+0xa00] ;  /* 0x000a000001127983 */ /* 0x000f220000300a00 */
[----:B-1----:R-:W-:-:S05]  /*38f20*/  IMAD.MOV.U32 R0, RZ, RZ, R17 ;  /* 0x000000ffff007224 */ /* 0x002fca00078e0011 */
[----:B------:R1:W-:Y:S04]  /*38f30*/  STL [R1+0x704], R0 ;  /* 0x0007040001007387 */ /* 0x0003e80000100800 */
[----:B------:R1:W-:Y:S04]  /*38f40*/  STL [R1+0x710], R14 ;  /* 0x0007100e01007387 */ /* 0x0003e80000100800 */
[----:B------:R-:W4:Y:S01]  /*38f50*/  LDL.LU.64 R16, [R1+0xa08] ;  /* 0x000a080001107983 */ /* 0x000f220000300a00 */
[----:B-1----:R-:W-:-:S03]  /*38f60*/  IMAD.MOV.U32 R0, RZ, RZ, R15 ;  /* 0x000000ffff007224 */ /* 0x002fc600078e000f */
[----:B------:R-:W4:Y:S04]  /*38f70*/  LDL.LU.64 R14, [R1+0xa10] ;  /* 0x000a1000010e7983 */ /* 0x000f280000300a00 */
[----:B------:R1:W-:Y:S02]  /*38f80*/  STL [R1+0x70c], R0 ;  /* 0x00070c0001007387 */ /* 0x0003e40000100800 */
[----:B-1----:R-:W-:Y:S02]  /*38f90*/  IMAD.MOV.U32 R0, RZ, RZ, R13 ;  /* 0x000000ffff007224 */ /* 0x002fe400078e000d */
[----:B------:R1:W-:Y:S04]  /*38fa0*/  STL [R1+0x718], R12 ;  /* 0x0007180c01007387 */ /* 0x0003e80000100800 */
[----:B------:R-:W-:Y:S04]  /*38fb0*/  STL [R1+0x720], R154 ;  /* 0x0007209a01007387 */ /* 0x000fe80000100800 */
[----:B------:R1:W-:Y:S04]  /*38fc0*/  STL [R1+0x714], R0 ;  /* 0x0007140001007387 */ /* 0x0003e80000100800 */
[----:B-1----:R-:W4:Y:S01]  /*38fd0*/  LDL.LU.64 R12, [R1+0xa18] ;  /* 0x000a1800010c7983 */ /* 0x002f220000300a00 */
[----:B------:R-:W-:-:S03]  /*38fe0*/  IMAD.MOV.U32 R0, RZ, RZ, R155 ;  /* 0x000000ffff007224 */ /* 0x000fc600078e009b */
[----:B--2---:R-:W-:Y:S04]  /*38ff0*/  STL [R1+0x728], R10 ;  /* 0x0007280a01007387 */ /* 0x004fe80000100800 */
[----:B------:R1:W-:Y:S02]  /*39000*/  STL [R1+0x71c], R0 ;  /* 0x00071c0001007387 */ /* 0x0003e40000100800 */
[----:B-1----:R-:W-:Y:S02]  /*39010*/  IMAD.MOV.U32 R0, RZ, RZ, R11 ;  /* 0x000000ffff007224 */ /* 0x002fe400078e000b */
[----:B------:R-:W2:Y:S04]  /*39020*/  LDL.LU.64 R10, [R1+0xa20] ;  /* 0x000a2000010a7983 */ /* 0x000ea80000300a00 */
[----:B------:R1:W-:Y:S04]  /*39030*/  STL [R1+0x724], R0 ;  /* 0x0007240001007387 */ /* 0x0003e80000100800 */
[----:B---3--:R3:W-:Y:S01]  /*39040*/  STL [R1+0x730], R8 ;  /* 0x0007300801007387 */ /* 0x0087e20000100800 */
[----:B-1----:R-:W-:-:S03]  /*39050*/  IMAD.MOV.U32 R0, RZ, RZ, R9 ;  /* 0x000000ffff007224 */ /* 0x002fc600078e0009 */
[----:B------:R-:W-:Y:S04]  /*39060*/  STL [R1+0x738], R152 ;  /* 0x0007389801007387 */ /* 0x000fe80000100800 */
[----:B------:R1:W-:Y:S04]  /*39070*/  STL [R1+0x72c], R0 ;  /* 0x00072c0001007387 */ /* 0x0003e80000100800 */
[----:B---3--:R-:W3:Y:S01]  /*39080*/  LDL.LU.64 R8, [R1+0xa28] ;  /* 0x000a280001087983 */ /* 0x008ee20000300a00 */
        /* <DEDUP_REMOVED lines=18> */
[----:B------:R-:W-:Y:S01]  /*391b0*/  STL [R1+0x768], R18 ;  /* 0x0007681201007387 */ /* 0x000fe20000100800 */
[----:B-1----:R-:W-:-:S05]  /*391c0*/  IMAD.MOV.U32 R0, RZ, RZ, R21 ;  /* 0x000000ffff007224 */ /* 0x002fca00078e0015 */
[----:B------:R1:W-:Y:S04]  /*391d0*/  STL [R1+0x75c], R0 ;  /* 0x00075c0001007387 */ /* 0x0003e80000100800 */
[----:B------:R-:W-:Y:S01]  /*391e0*/  STL [R1+0x770], R16 ;  /* 0x0007701001007387 */ /* 0x000fe20000100800 */
[----:B-1----:R-:W-:-:S05]  /*391f0*/  IMAD.MOV.U32 R0, RZ, RZ, R19 ;  /* 0x000000ffff007224 */ /* 0x002fca00078e0013 */
[----:B------:R1:W-:Y:S04]  /*39200*/  STL [R1+0x764], R0 ;  /* 0x0007640001007387 */ /* 0x0003e80000100800 */
[----:B------:R-:W-:Y:S01]  /*39210*/  STL [R1+0x778], R14 ;  /* 0x0007780e01007387 */ /* 0x000fe20000100800 */
[----:B-1----:R-:W-:-:S05]  /*39220*/  IMAD.MOV.U32 R0, RZ, RZ, R17 ;  /* 0x000000ffff007224 */ /* 0x002fca00078e0011 */
[----:B------:R1:W-:Y:S04]  /*39230*/  STL [R1+0x76c], R0 ;  /* 0x00076c0001007387 */ /* 0x0003e80000100800 */
[----:B------:R-:W4:Y:S04]  /*39240*/  LDL.LU.64 R154, [R1+0xa50] ;  /* 0x000a5000019a7983 */ /* 0x000f280000300a00 */
[----:B------:R-:W4:Y:S01]  /*39250*/  LDL.LU.64 R152, [R1+0xa58] ;  /* 0x000a580001987983 */ /* 0x000f220000300a00 */
[----:B-1----:R-:W-:-:S05]  /*39260*/  IMAD.MOV.U32 R0, RZ, RZ, R15 ;  /* 0x000000ffff007224 */ /* 0x002fca00078e000f */
[----:B------:R1:W-:Y:S04]  /*39270*/  STL [R1+0x774], R0 ;  /* 0x0007740001007387 */ /* 0x0003e80000100800 */
[----:B------:R-:W-:Y:S04]  /*39280*/  STL [R1+0x780], R12 ;  /* 0x0007800c01007387 */ /* 0x000fe80000100800 */
[----:B------:R-:W4:Y:S01]  /*39290*/  LDL.LU.64 R22, [R1+0xa60] ;  /* 0x000a600001167983 */ /* 0x000f220000300a00 */
[----:B-1----:R-:W-:-:S03]  /*392a0*/  IMAD.MOV.U32 R0, RZ, RZ, R13 ;  /* 0x000000ffff007224 */ /* 0x002fc600078e000d */
[----:B------:R-:W4:Y:S04]  /*392b0*/  LDL.LU.64 R20, [R1+0xa68] ;  /* 0x000a680001147983 */ /* 0x000f280000300a00 */
[----:B------:R2:W-:Y:S02]  /*392c0*/  STL [R1+0x77c], R0 ;  /* 0x00077c0001007387 */ /* 0x0005e40000100800 */
[----:B--2---:R-:W-:Y:S02]  /*392d0*/  IMAD.MOV.U32 R0, RZ, RZ, R11 ;  /* 0x000000ffff007224 */ /* 0x004fe400078e000b */
[----:B------:R-:W-:Y:S04]  /*392e0*/  STL [R1+0x788], R10 ;  /* 0x0007880a01007387 */ /* 0x000fe80000100800 */
[----:B------:R-:W2:Y:S04]  /*392f0*/  LDL.LU.64 R18, [R1+0xa70] ;  /* 0x000a700001127983 */ /* 0x000ea80000300a00 */
[----:B------:R-:W2:Y:S04]  /*39300*/  LDL.LU.64 R16, [R1+0xa78] ;  /* 0x000a780001107983 */ /* 0x000ea80000300a00 */
[----:B------:R3:W-:Y:S02]  /*39310*/  STL [R1+0x784], R0 ;  /* 0x0007840001007387 */ /* 0x0007e40000100800 */
[----:B---3--:R-:W-:-:S02]  /*39320*/  IMAD.MOV.U32 R0, RZ, RZ, R9 ;  /* 0x000000ffff007224 */ /* 0x008fc400078e0009 */
[----:B------:R-:W-:Y:S04]  /*39330*/  STL [R1+0x790], R8 ;  /* 0x0007900801007387 */ /* 0x000fe80000100800 */
[----:B------:R-:W3:Y:S04]  /*39340*/  LDL.LU.64 R14, [R1+0xa80] ;  /* 0x000a8000010e7983 */ /* 0x000ee80000300a00 */
[----:B------:R-:W3:Y:S04]  /*39350*/  LDL.LU.64 R12, [R1+0xa88] ;  /* 0x000a8800010c7983 */ /* 0x000ee80000300a00 */
[----:B------:R4:W-:Y:S02]  /*39360*/  STL [R1+0x78c], R0 ;  /* 0x00078c0001007387 */ /* 0x0009e40000100800 */
[----:B----4-:R-:W-:-:S02]  /*39370*/  IMAD.MOV.U32 R0, RZ, RZ, R7 ;  /* 0x000000ffff007224 */ /* 0x010fc400078e0007 */
[----:B------:R-:W-:Y:S04]  /*39380*/  STL [R1+0x798], R6 ;  /* 0x0007980601007387 */ /* 0x000fe80000100800 */
[----:B------:R-:W4:Y:S04]  /*39390*/  LDL.LU.64 R10, [R1+0xa90] ;  /* 0x000a9000010a7983 */ /* 0x000f280000300a00 */
[----:B------:R-:W4:Y:S04]  /*393a0*/  LDL.LU.64 R8, [R1+0xa98] ;  /* 0x000a980001087983 */ /* 0x000f280000300a00 */
[----:B------:R1:W-:Y:S02]  /*393b0*/  STL [R1+0x794], R0 ;  /* 0x0007940001007387 */ /* 0x0003e40000100800 */
[----:B-1----:R-:W-:-:S02]  /*393c0*/  IMAD.MOV.U32 R0, RZ, RZ, R5 ;  /* 0x000000ffff007224 */ /* 0x002fc400078e0005 */
[----:B------:R1:W-:Y:S04]  /*393d0*/  STL [R1+0x7a0], R4 ;  /* 0x0007a00401007387 */ /* 0x0003e80000100800 */
[----:B------:R-:W4:Y:S04]  /*393e0*/  LDL.LU.64 R6, [R1+0xaa0] ;  /* 0x000aa00001067983 */ /* 0x000f280000300a00 */
[----:B------:R-:W-:Y:S04]  /*393f0*/  STL [R1+0x7a8], R2 ;  /* 0x0007a80201007387 */ /* 0x000fe80000100800 */
[----:B------:R1:W-:Y:S04]  /*39400*/  STL [R1+0x79c], R0 ;  /* 0x00079c0001007387 */ /* 0x0003e80000100800 */
[----:B-1----:R-:W4:Y:S01]  /*39410*/  LDL.LU.64 R4, [R1+0xaa8] ;  /* 0x000aa80001047983 */ /* 0x002f220000300a00 */
[----:B------:R-:W-:-:S03]  /*39420*/  IMAD.MOV.U32 R0, RZ, RZ, R3 ;  /* 0x000000ffff007224 */ /* 0x000fc600078e0003 */
[----:B------:R-:W-:Y:S04]  /*39430*/  STL [R1+0x7b0], R190 ;  /* 0x0007b0be01007387 */ /* 0x000fe80000100800 */
[----:B------:R-:W-:Y:S04]  /*39440*/  STL [R1+0x7a4], R0 ;  /* 0x0007a40001007387 */ /* 0x000fe80000100800 */
[----:B------:R-:W4:Y:S04]  /*39450*/  LDL.LU.64 R2, [R1+0xab8] ;  /* 0x000ab80001027983 */ /* 0x000f280000300a00 */
[----:B------:R1:W-:Y:S04]  /*39460*/  STL [R1+0x7ac], R191 ;  /* 0x0007acbf01007387 */ /* 0x0003e80000100800 */
[----:B-1----:R-:W2:Y:S04]  /*39470*/  LDL.LU.64 R190, [R1+0xa48] ;  /* 0x000a480001be7983 */ /* 0x002ea80000300a00 */
[----:B--2---:R1:W-:Y:S01]  /*39480*/  STL [R1+0x7b8], R190 ;  /* 0x0007b8be01007387 */ /* 0x0043e20000100800 */
[----:B------:R-:W-:-:S03]  /*39490*/  IMAD.MOV.U32 R0, RZ, RZ, R191 ;  /* 0x000000ffff007224 */ /* 0x000fc600078e00bf */
[----:B-1----:R-:W2:Y:S04]  /*394a0*/  LDL.LU.64 R190, [R1+0xab0] ;  /* 0x000ab00001be7983 */ /* 0x002ea80000300a00 */
[----:B------:R1:W-:Y:S04]  /*394b0*/  STL [R1+0x7b4], R0 ;  /* 0x0007b40001007387 */ /* 0x0003e80000100800 */
[----:B------:R3:W-:Y:S01]  /*394c0*/  STL [R1+0x7c0], R154 ;  /* 0x0007c09a01007387 */ /* 0x0007e20000100800 */
[----:B-1----:R-:W-:-:S03]  /*394d0*/  IMAD.MOV.U32 R0, RZ, RZ, R155 ;  /* 0x000000ffff007224 */ /* 0x002fc600078e009b */
[----:B---3--:R1:W5:Y:S04]  /*394e0*/  LDL.LU.64 R154, [R1+0xeb0] ;  /* 0x000eb000019a7983 */ /* 0x0083680000300a00 */
[----:B------:R-:W-:Y:S04]  /*394f0*/  STL [R1+0x7c8], R152 ;  /* 0x0007c89801007387 */ /* 0x000fe80000100800 */
[----:B------:R3:W-:Y:S02]  /*39500*/  STL [R1+0x7bc], R0 ;  /* 0x0007bc0001007387 */ /* 0x0007e40000100800 */
[----:B---3--:R-:W-:-:S02]  /*39510*/  IMAD.MOV.U32 R0, RZ, RZ, R153 ;  /* 0x000000ffff007224 */ /* 0x008fc400078e0099 */
[----:B------:R1:W5:Y:S04]  /*39520*/  LDL.LU.64 R152, [R1+0xea8] ;  /* 0x000ea80001987983 */ /* 0x0003680000300a00 */
        /* <DEDUP_REMOVED lines=24> */
[----:B----4-:R-:W-:Y:S04]  /*396b0*/  STL [R1+0x800], R10 ;  /* 0x0008000a01007387 */ /* 0x010fe80000100800 */
        /* <DEDUP_REMOVED lines=11> */
[----:B------:R3:W-:Y:S04]  /*39770*/  STL [R1+0x80c], R0 ;  /* 0x00080c0001007387 */ /* 0x0007e80000100800 */
[----:B------:R4:W-:Y:S01]  /*39780*/  STL [R1+0x818], R4 ;  /* 0x0008180401007387 */ /* 0x0009e20000100800 */
[----:B---3--:R-:W-:-:S03]  /*39790*/  IMAD.MOV.U32 R0, RZ, RZ, R5 ;  /* 0x000000ffff007224 */ /* 0x008fc600078e0005 */
[----:B----4-:R1:W5:Y:S04]  /*397a0*/  LDL.LU.64 R4, [R1+0xe58] ;  /* 0x000e580001047983 */ /* 0x0103680000300a00 */
[----:B------:R3:W-:Y:S04]  /*397b0*/  STL [R1+0x814], R0 ;  /* 0x0008140001007387 */ /* 0x0007e80000100800 */
[----:B---3--:R1:W5:Y:S04]  /*397c0*/  LDL.LU R0, [R1+0xe54] ;  /* 0x000e540001007983 */ /* 0x0083680000300800 */
[----:B------:R3:W-:Y:S04]  /*397d0*/  STL [R1+0x820], R2 ;  /* 0x0008200201007387 */ /* 0x0007e80000100800 */
[----:B---3--:R1:W5:Y:S04]  /*397e0*/  LDL.LU R2, [R1+0xe50] ;  /* 0x000e500001027983 */ /* 0x0083680000300800 */
[----:B------:R3:W-:Y:S02]  /*397f0*/  STL [R1+0x81c], R3 ;  /* 0x00081c0301007387 */ /* 0x0007e40000100800 */
[----:B---3--:R-:W3:Y:S01]  /*39800*/  S2R R3, SR_TID.X ;  /* 0x0000000000037919 */ /* 0x008ee20000002100 */
[----:B------:R-:W-:Y:S01]  /*39810*/  SHF.R.S32.HI R105, RZ, 0x1f, R188 ;  /* 0x0000001fff697819 */ /* 0x000fe200000114bc */
[----:B--2---:R2:W-:Y:S02]  /*39820*/  STL [R1+0x828], R190 ;  /* 0x000828be01007387 */ /* 0x0045e40000100800 */
[----:B--2---:R-:W-:-:S05]  /*39830*/  IMAD.MOV.U32 R190, RZ, RZ, R191 ;  /* 0x000000ffffbe7224 */ /* 0x004fca00078e00bf */
[----:B------:R1:W-:Y:S01]  /*39840*/  STL [R1+0x824], R190 ;  /* 0x000824be01007387 */ /* 0x0003e20000100800 */
[----:B------:R-:W-:Y:S01]  /*39850*/  LEA.HI R105, R105, R188, RZ, 0x7 ;  /* 0x000000bc69697211 */ /* 0x000fe200078f38ff */
[----:B------:R-:W-:Y:S01]  /*39860*/  USHF.R.S32.HI UR4, URZ, 0x1f, UR15 ;  /* 0x0000001f3f047899 */ /* 0x000fe2000801140f */
[----:B---3--:R-:W-:Y:S02]  /*39870*/  SHF.R.U32.HI R3, RZ, 0x6, R3 ;  /* 0x00000006ff037819 */ /* 0x008fe40000011603 */
[----:B------:R-:W-:Y:S01]  /*39880*/  SHF.R.S32.HI R188, RZ, 0x7, R105 ;  /* 0x00000007ffbc7819 */ /* 0x000fe20000011469 */
[----:B------:R-:W-:Y:S01]  /*39890*/  USHF.R.S32.HI UR5, URZ, 0x1f, UR16 ;  /* 0x0000001f3f057899 */ /* 0x000fe20008011410 */
[----:B------:R-:W-:Y:S02]  /*398a0*/  SGXT.U32 R3, R3, 0x1 ;  /* 0x000000010303781a */ /* 0x000fe40000000000 */
        /* <DEDUP_REMOVED lines=63> */
[----:B------:R-:W-:Y:S01]  /*39ca0*/  CS2R R150, SRZ ;  /* 0x0000000000967805 */ /* 0x000fe2000001ff00 */
[----:B------:R-:W-:Y:S01]  /*39cb0*/  VIADD R188, R188, 0xfffffffb ;  /* 0xfffffffbbcbc7836 */ /* 0x000fe20000000000 */
[----:B------:R-:W-:Y:S02]  /*39cc0*/  USHF.L.U32 UR20, UR15, 0x2, URZ ;  /* 0x000000020f147899 */ /* 0x000fe4000800063f */
[----:B------:R-:W-:Y:S02]  /*39cd0*/  USHF.L.U32 UR21, UR16, 0x2, URZ ;  /* 0x0000000210157899 */ /* 0x000fe4000800063f */
[----:B------:R-:W-:Y:S02]  /*39ce0*/  USHF.L.U64.HI UR15, UR15, 0x2, UR4 ;  /* 0x000000020f0f7899 */ /* 0x000fe40008010204 */
[----:B------:R-:W-:Y:S01]  /*39cf0*/  UIADD3 UR12, UR12, -0x280, URZ ;  /* 0xfffffd800c0c7890 */ /* 0x000fe2000fffe03f */
[----:B------:R-:W-:Y:S01]  /*39d00*/  UMOV UR14, 0x4 ;  /* 0x00000004000e7882 */ /* 0x000fe20000000000 */
[----:B------:R-:W-:Y:S01]  /*39d10*/  UMOV UR13, 0xffffffff ;  /* 0xffffffff000d7882 */ /* 0x000fe20000000000 */
[----:B------:R-:W-:Y:S01]  /*39d20*/  USHF.L.U64.HI UR16, UR16, 0x2, UR5 ;  /* 0x0000000210107899 */ /* 0x000fe20008010205 */
[----:B-1----:R-:W-:-:S11]  /*39d30*/  UMOV UR4, URZ ;  /* 0x0000003f00047c82 */ /* 0x002fd60008000000 */
.L_x_1:
[----:B------:R-:W-:Y:S01]  /*39d40*/  UIADD3 UR13, UR13, 0x1, URZ ;  /* 0x000000010d0d7890 */ /* 0x000fe2000fffe03f */
[----:B------:R-:W-:-:S04]  /*39d50*/  DEPBAR.LE SB0, 0x8 ;  /* 0x000082000000791a */ /* 0x000fc80000000000 */
[----:B------:R-:W-:Y:S01]  /*39d60*/  BAR.SYNC.DEFER_BLOCKING 0x0 ;  /* 0x0000000000007b1d */ /* 0x000fe20000010000 */
[----:B------:R-:W-:Y:S01]  /*39d70*/  UISETP.GT.AND UP0, UPT, UR13, 0x5, UPT ;  /* 0x000000050d00788c */ /* 0x000fe2000bf04270 */
[----:B-----5:R-:W-:Y:S01]  /*39d80*/  IADD3 R5, P3, R5, UR20, RZ ;  /* 0x0000001405057c10 */ /* 0x020fe2000ff7e0ff */
[----:B------:R-:W-:Y:S01]  /*39d90*/  UIADD3 UR14, UR14, 0x1, URZ ;  /* 0x000000010e0e7890 */ /* 0x000fe2000fffe03f */
[----:B------:R-:W-:Y:S01]  /*39da0*/  IADD3 R7, P4, R7, UR20, RZ ;  /* 0x0000001407077c10 */ /* 0x000fe2000ff9e0ff */
[----:B------:R-:W-:-:S03]  /*39db0*/  USEL UR13, UR13, URZ, !UP0 ;  /* 0x0000003f0d0d7287 */ /* 0x000fc6000c000000 */
[----:B------:R-:W1:Y:S01]  /*39dc0*/  LDC R188, c[0x0][0x230] ;  /* 0x00008c00ffbc7b82 */ /* 0x000e620000000800 */
[----:B------:R-:W-:Y:S01]  /*39dd0*/  UMOV UR11, 0x40000040 ;  /* 0x40000040000b7882 */ /* 0x000fe20000000000 */
[----:B------:R-:W-:Y:S01]  /*39de0*/  UMOV UR9, 0x40000040 ;  /* 0x4000004000097882 */ /* 0x000fe20000000000 */
[----:B------:R-:W-:Y:S01]  /*39df0*/  ULEA UR5, UR13, UR7, 0xf ;  /* 0x000000070d057291 */ /* 0x000fe2000f8e783f */
[----:B------:R2:W-:Y:S01]  /*39e00*/  STL [R1+0xe50], R0 ;  /* 0x000e500001007387 */ /* 0x0005e20000100800 */
[----:B------:R-:W-:Y:S01]  /*39e10*/  ULEA UR6, UR13, UR7, 0x11 ;  /* 0x000000070d067291 */ /* 0x000fe2000f8e883f */
[----:B------:R-:W-:Y:S01]  /*39e20*/  IADD3.X R6, R6, UR15, RZ, P3, !PT ;  /* 0x0000000f06067c10 */ /* 0x000fe20009ffe4ff */
[----:B------:R-:W-:Y:S01]  /*39e30*/  UIADD3 UR5, UR5, 0xc0000, URZ ;  /* 0x000c000005057890 */ /* 0x000fe2000fffe03f */
[----:B------:R-:W-:Y:S01]  /*39e40*/  IADD3.X R8, R8, UR15, RZ, P4, !PT ;  /* 0x0000000f08087c10 */ /* 0x000fe2000a7fe4ff */
[----:B------:R-:W-:Y:S01]  /*39e50*/  USHF.R.U32.HI UR6, URZ, 0x4, UR6 ;  /* 0x000000043f067899 */ /* 0x000fe20008011606 */
[----:B------:R-:W-:Y:S01]  /*39e60*/  IADD3 R165, P3, R165, UR20, RZ ;  /* 0x00000014a5a57c10 */ /* 0x000fe2000ff7e0ff */
[----:B------:R-:W-:Y:S01]  /*39e70*/  USHF.R.U32.HI UR5, URZ, 0x4, UR5 ;  /* 0x000000043f057899 */ /* 0x000fe20008011605 */
[----:B------:R-:W-:Y:S01]  /*39e80*/  IMAD.MOV.U32 R191, RZ, RZ, R6 ;  /* 0x000000ffffbf7224 */ /* 0x000fe200078e0006 */
[----:B------:R-:W-:Y:S01]  /*39e90*/  USGXT.U32 UR10, UR6, 0xe ;  /* 0x0000000e060a789a */ /* 0x000fe20008000000 */
[----:B--2---:R-:W2:Y:S01]  /*39ea0*/  S2R R0, SR_TID.X ;  /* 0x0000000000007919 */ /* 0x004ea20000002100 */
[----:B------:R-:W-:Y:S01]  /*39eb0*/  USGXT.U32 UR8, UR5, 0xe ;  /* 0x0000000e0508789a */ /* 0x000fe20008000000 */
[----:B------:R-:W-:Y:S01]  /*39ec0*/  IADD3.X R166, R166, UR15, RZ, P3, !PT ;  /* 0x0000000fa6a67c10 */ /* 0x000fe20009ffe4ff */
[----:B------:R-:W-:Y:S01]  /*39ed0*/  UMOV UR6, URZ ;  /* 0x0000003f00067c82 */ /* 0x000fe20008000000 */
[----:B------:R-:W-:Y:S01]  /*39ee0*/  WARPGROUP.ARRIVE ;  /* 0x00000000000079c5 */ /* 0x000fe20000000000 */
[----:B------:R-:W-:Y:S01]  /*39ef0*/  UMOV UR5, URZ ;  /* 0x0000003f00057c82 */ /* 0x000fe20008000000 */
[----:B------:R-:W-:Y:S01]  /*39f00*/  IADD3 R167, P4, R167, UR20, RZ ;  /* 0x00000014a7a77c10 */ /* 0x000fe2000ff9e0ff */
[----:B------:R3:W-:Y:S03]  /*39f10*/  STL [R1+0xe54], R2 ;  /* 0x000e540201007387 */ /* 0x0007e60000100800 */
[----:B------:R-:W-:Y:S01]  /*39f20*/  HGMMA.64x256x8.F32.TF32 R24, gdesc[UR8], R24 ;  /* 0x07e00000081879f0 */ /* 0x000fe20008702818 */
[----:B------:R-:W-:Y:S01]  /*39f30*/  UIADD3 UR10, UP1, UR10, 0x2, URZ ;  /* 0x000000020a0a7890 */ /* 0x000fe2000ff3e03f */
[----:B-1----:R-:W-:Y:S01]  /*39f40*/  VIADD R190, R188, 0x7f ;  /* 0x0000007fbcbe7836 */ /* 0x002fe20000000000 */
[----:B------:R-:W-:Y:S01]  /*39f50*/  UIADD3 UR8, UP0, UR8, 0x2, URZ ;  /* 0x0000000208087890 */ /* 0x000fe2000ff1e03f */
[----:B------:R-:W-:Y:S01]  /*39f60*/  IADD3.X R168, R168, UR15, RZ, P4, !PT ;  /* 0x0000000fa8a87c10 */ /* 0x000fe2000a7fe4ff */
[----:B------:R-:W-:Y:S01]  /*39f70*/  UIADD3.X UR11, UR6, 0x40000040, URZ, UP1, !UPT ;  /* 0x40000040060b7890 */ /* 0x000fe20008ffe43f */
[----:B------:R-:W-:Y:S01]  /*39f80*/  STL [R1+0xe5c], R5 ;  /* 0x000e5c0501007387 */ /* 0x000fe20000100800 */
[----:B------:R-:W-:Y:S01]  /*39f90*/  UIADD3.X UR9, UR5, 0x40000040, URZ, UP0, !UPT ;  /* 0x4000004005097890 */ /* 0x000fe200087fe43f */
[----:B------:R-:W-:Y:S01]  /*39fa0*/  SHF.R.S32.HI R188, RZ, 0x1f, R190 ;  /* 0x0000001fffbc7819 */ /* 0x000fe200000114be */
[----:B------:R-:W-:Y:S01]  /*39fb0*/  UIADD3.64 UR26, UR10, 0x2, URZ ;  /* 0x000000020a1a7897 */ /* 0x000fe2000fffe03f */
[----:B------:R1:W-:Y:S01]  /*39fc0*/  STL [R1+0xe58], R6 ;  /* 0x000e580601007387 */ /* 0x0003e20000100800 */
[----:B------:R-:W-:Y:S01]  /*39fd0*/  UIADD3.64 UR24, UR8, 0x2, URZ ;  /* 0x0000000208187897 */ /* 0x000fe2000fffe03f */
[----:B------:R-:W-:Y:S01]  /*39fe0*/  LEA.HI R188, R188, R190, RZ, 0x7 ;  /* 0x000000bebcbc7211 */ /* 0x000fe200078f38ff */
[----:B------:R-:W-:Y:S01]  /*39ff0*/  UIMAD UR5, UR4, -0x80, UR12 ;  /* 0xffffff80040578a4 */ /* 0x000fe2000f8e020c */
[----:B------:R-:W4:Y:S01]  /*3a000*/  S2R R190, SR_TID.X ;  /* 0x0000000000be7919 */ /* 0x000f220000002100 */
[----:B------:R-:W-:Y:S01]  /*3a010*/  UISETP.GT.AND UP0, UPT, UR14, 0x5, UPT ;  /* 0x000000050e00788c */ /* 0x000fe2000bf04270 */
[----:B------:R-:W-:Y:S01]  /*3a020*/  SHF.R.S32.HI R188, RZ, 0x7, R188 ;  /* 0x00000007ffbc7819 */ /* 0x000fe200000114bc */
[----:B------:R1:W-:Y:S02]  /*3a030*/  STL [R1+0xe64], R7 ;  /* 0x000e640701007387 */ /* 0x0003e40000100800 */
[----:B------:R-:W-:Y:S01]  /*3a040*/  ISETP.GE.AND P1, PT, R3, UR5, PT ;  /* 0x0000000503007c0c */ /* 0x000fe2000bf26270 */
[----:B------:R-:W-:Y:S01]  /*3a050*/  USEL UR14, UR14, URZ, !UP0 ;  /* 0x0000003f0e0e7287 */ /* 0x000fe2000c000000 */
[----:B------:R-:W-:Y:S01]  /*3a060*/  VIADD R188, R188, 0xfffffffb ;  /* 0xfffffffbbcbc7836 */ /* 0x000fe20000000000 */
[--C-:B--2---:R-:W-:Y:S01]  /*3a070*/  SHF.R.U32.HI R3, RZ, 0x6, R0.reuse ;  /* 0x00000006ff037819 */ /* 0x104fe20000011600 */
[----:B------:R-:W-:Y:S01]  /*3a080*/  STL [R1+0xe60], R8 ;  /* 0x000e600801007387 */ /* 0x000fe20000100800 */
[----:B------:R-:W-:Y:S01]  /*3a090*/  ULEA UR6, UR14, UR7, 0xf ;  /* 0x000000070e067291 */ /* 0x000fe2000f8e783f */
[----:B------:R-:W-:-:S02]  /*3a0a0*/  SHF.R.U32.HI R0, RZ, 0x6, R0 ;  /* 0x00000006ff007819 */ /* 0x000fc40000011600 */
[----:B------:R-:W-:Y:S01]  /*3a0b0*/  ISETP.LE.AND P0, PT, R188, UR4, PT ;  /* 0x00000004bc007c0c */ /* 0x000fe2000bf03270 */
[----:B------:R-:W-:Y:S01]  /*3a0c0*/  STL [R1+0xe68], R166 ;  /* 0x000e68a601007387 */ /* 0x000fe20000100800 */
[----:B------:R-:W-:Y:S02]  /*3a0d0*/  SEL R188, RZ, 0x4, P1 ;  /* 0x00000004ffbc7807 */ /* 0x000fe40000800000 */
[----:B------:R-:W-:Y:S02]  /*3a0e0*/  SGXT.U32 R3, R3, 0x1 ;  /* 0x000000010303781a */ /* 0x000fe40000000000 */
[----:B------:R-:W-:Y:S02]  /*3a0f0*/  SEL R188, R188, RZ, !P0 ;  /* 0x000000ffbcbc7207 */ /* 0x000fe40004000000 */
[----:B------:R-:W-:Y:S02]  /*3a100*/  LOP3.LUT R3, R3, 0x20, RZ, 0xfc, !PT ;  /* 0x0000002003037812 */ /* 0x000fe400078efcff */
[----:B------:R-:W-:-:S02]  /*3a110*/  ISETP.NE.U32.AND P2, PT, R188, RZ, PT ;  /* 0x000000ffbc00720c */ /* 0x000fc40003f45070 */
[----:B------:R-:W-:-:S04]  /*3a120*/  SGXT.U32 R0, R0, 0x1 ;  /* 0x000000010000781a */ /* 0x000fc80000000000 */
[----:B------:R-:W-:Y:S02]  /*3a130*/  LOP3.LUT R0, R0, 0x22, RZ, 0xfc, !PT ;  /* 0x0000002200007812 */ /* 0x000fe400078efcff */
[----:B----4-:R-:W-:-:S04]  /*3a140*/  SHF.R.U32.HI R190, RZ, 0x6, R190 ;  /* 0x00000006ffbe7819 */ /* 0x010fc800000116be */
[----:B------:R-:W-:-:S04]  /*3a150*/  SGXT.U32 R190, R190, 0x1 ;  /* 0x00000001bebe781a */ /* 0x000fc80000000000 */
[----:B------:R-:W-:-:S04]  /*3a160*/  LOP3.LUT R190, R190, 0x2, RZ, 0xfc, !PT ;  /* 0x00000002bebe7812 */ /* 0x000fc800078efcff */
[----:B------:R-:W-:Y:S01]  /*3a170*/  ISETP.GE.AND P1, PT, R190, UR5, PT ;  /* 0x00000005be007c0c */ /* 0x000fe2000bf26270 */
[----:B------:R-:W-:-:S03]  /*3a180*/  IMAD.MOV.U32 R190, RZ, RZ, R5 ;  /* 0x000000ffffbe7224 */ /* 0x000fc600078e0005 */
[----:B------:R-:W-:-:S04]  /*3a190*/  SEL R188, RZ, 0x4, P1 ;  /* 0x00000004ffbc7807 */ /* 0x000fc80000800000 */
[----:B------:R-:W-:-:S04]  /*3a1a0*/  SEL R188, R188, RZ, !P0 ;  /* 0x000000ffbcbc7207 */ /* 0x000fc80004000000 */
[----:B------:R-:W-:Y:S01]  /*3a1b0*/  ISETP.NE.U32.AND P1, PT, R188, RZ, PT ;  /* 0x000000ffbc00720c */ /* 0x000fe20003f25070 */
[----:B------:R-:W-:-:S05]  /*3a1c0*/  IMAD.U32 R188, RZ, RZ, UR6 ;  /* 0x00000006ffbc7e24 */ /* 0x000fca000f8e00ff */
[----:B------:R-:W-:Y:S01]  /*3a1d0*/  IADD3 R188, R2, 0x100000, R188 ;  /* 0x0010000002bc7810 */ /* 0x000fe20007ffe0bc */
[----:B------:R-:W-:-:S15]  /*3a1e0*/  HGMMA.64x256x8.F32.TF32 R24, gdesc[UR8], R24 ;  /* 0x07e00000081879f0 */ /* 0x000fde0008702818 */
[----:B------:R-:W-:-:S13]  /*3a1f0*/  NOP ;  /* 0x0000000000007918 */ /* 0x000fda0000000000 */
[----:B------:R-:W-:Y:S01]  /*3a200*/  HGMMA.64x256x8.F32.TF32 R24, gdesc[UR24], R24 ;  /* 0x07e00000181879f0 */ /* 0x000fe20008702818 */
[----:B------:R-:W-:Y:S02]  /*3a210*/  UIADD3.64 UR26, UR10, 0x4, URZ ;  /* 0x000000040a1a7897 */ /* 0x000fe4000fffe03f */
[----:B------:R-:W-:-:S15]  /*3a220*/  UIADD3.64 UR24, UR8, 0x4, URZ ;  /* 0x0000000408187897 */ /* 0x000fde000fffe03f */
[----:B------:R-:W-:-:S10]  /*3a230*/  NOP ;  /* 0x0000000000007918 */ /* 0x000fd40000000000 */
        /* <DEDUP_REMOVED lines=42> */
[----:B------:R-:W-:Y:S02]  /*3a4e0*/  UIADD3.64 UR24, UR8, 0x602, URZ ;  /* 0x0000060208187897 */ /* 0x000fe4000fffe03f */
[----:B------:R-:W-:Y:S02]  /*3a4f0*/  UIADD3.64 UR10, UR10, 0x1804, URZ ;  /* 0x000018040a0a7897 */ /* 0x000fe4000fffe03f */
[----:B------:R-:W-:-:S15]  /*3a500*/  UIADD3.64 UR8, UR8, 0x604, URZ ;  /* 0x0000060408087897 */ /* 0x000fde000fffe03f */
[----:B------:R-:W-:-:S06]  /*3a510*/  NOP ;  /* 0x0000000000007918 */ /* 0x000fcc0000000000 */
[----:B------:R-:W-:-:S15]  /*3a520*/  HGMMA.64x256x8.F32.TF32 R24, gdesc[UR24], R24 ;  /* 0x07e00000181879f0 */ /* 0x000fde0008702818 */
[----:B------:R-:W-:-:S13]  /*3a530*/  NOP ;  /* 0x0000000000007918 */ /* 0x000fda0000000000 */
[----:B------:R-:W-:Y:S03]  /*3a540*/  HGMMA.64x256x8.F32.TF32 R24, gdesc[UR8], R24, gsb0 ;  /* 0x07e00000081879f0 */ /* 0x000fe60008002818 */
[----:B------:R-:W-:Y:S02]  /*3a550*/  WARPGROUP.DEPBAR.LE gsb0, 0x1 ;  /* 0x00008000000079c5 */ /* 0x000fe40000010100 */
[----:B------:R-:W-:Y:S06]  /*3a560*/  BAR.SYNC.DEFER_BLOCKING 0x0 ;  /* 0x0000000000007b1d */ /* 0x000fec0000010000 */
[----:B------:R-:W-:Y:S01]  /*3a570*/  @!PT LDS RZ, [RZ] ;  /* 0x00000000fffff984 */ /* 0x000fe20000000800 */
[----:B------:R-:W-:Y:S01]  /*3a580*/  @!PT LDS RZ, [RZ] ;  /* 0x00000000fffff984 */ /* 0x000fe20000000800 */
[----:B------:R-:W-:Y:S01]  /*3a590*/  @!PT LDS RZ, [RZ] ;  /* 0x00000000fffff984 */ /* 0x000fe20000000800 */
[----:B------:R2:W-:Y:S02]  /*3a5a0*/  LDGSTS.E [R188+-0x40000], desc[UR18][R190.64], P2 ;  /* 0xc0000000bebc7fae */ /* 0x0005e40009121852 */
[----:B--2---:R-:W-:-:S02]  /*3a5b0*/  IMAD.MOV.U32 R190, RZ, RZ, R7 ;  /* 0x000000ffffbe7224 */ /* 0x004fc400078e0007 */
[----:B------:R-:W-:-:S05]  /*3a5c0*/  IMAD.MOV.U32 R191, RZ, RZ, R8 ;  /* 0x000000ffffbf7224 */ /* 0x000fca00078e0008 */
[----:B------:R2:W-:Y:S01]  /*3a5d0*/  LDGSTS.E [R188+-0x3fff8], desc[UR18][R190.64], P1 ;  /* 0xc0008000bebc7fae */ /* 0x0005e20008921852 */
[----:B------:R-:W-:-:S04]  /*3a5e0*/  ISETP.GE.AND P1, PT, R3, UR5, PT ;  /* 0x0000000503007c0c */ /* 0x000fc8000bf26270 */
[----:B--2---:R-:W-:Y:S01]  /*3a5f0*/  SEL R190, RZ, 0x4, P1 ;  /* 0x00000004ffbe7807 */ /* 0x004fe20000800000 */
[----:B------:R-:W-:Y:S01]  /*3a600*/  IMAD.MOV.U32 R191, RZ, RZ, R166 ;  /* 0x000000ffffbf7224 */ /* 0x000fe200078e00a6 */
[----:B------:R-:W-:Y:S02]  /*3a610*/  ISETP.GE.AND P1, PT, R0, UR5, PT ;  /* 0x0000000500007c0c */ /* 0x000fe4000bf26270 */
[----:B------:R-:W2:Y:S01]  /*3a620*/  S2R R0, SR_TID.X ;  /* 0x0000000000007919 */ /* 0x000ea20000002100 */
[----:B------:R-:W-:-:S04]  /*3a630*/  SEL R190, R190, RZ, !P0 ;  /* 0x000000ffbebe7207 */ /* 0x000fc80004000000 */
[----:B------:R-:W-:Y:S02]  /*3a640*/  ISETP.NE.U32.AND P2, PT, R190, RZ, PT ;  /* 0x000000ffbe00720c */ /* 0x000fe40003f45070 */
[----:B------:R-:W-:-:S04]  /*3a650*/  SEL R190, RZ, 0x4, P1 ;  /* 0x00000004ffbe7807 */ /* 0x000fc80000800000 */
[----:B------:R-:W-:-:S04]  /*3a660*/  SEL R190, R190, RZ, !P0 ;  /* 0x000000ffbebe7207 */ /* 0x000fc80004000000 */
[----:B------:R-:W-:Y:S01]  /*3a670*/  ISETP.NE.U32.AND P1, PT, R190, RZ, PT ;  /* 0x000000ffbe00720c */ /* 0x000fe20003f25070 */
[----:B------:R-:W-:-:S05]  /*3a680*/  IMAD.MOV.U32 R190, RZ, RZ, R165 ;  /* 0x000000ffffbe7224 */ /* 0x000fca00078e00a5 */
[----:B------:R4:W-:Y:S01]  /*3a690*/  LDGSTS.E [R188+-0x3e000], desc[UR18][R190.64], P2 ;  /* 0xc2000000bebc7fae */ /* 0x0009e20009121852 */
[--C-:B--2---:R-:W-:Y:S01]  /*3a6a0*/  SHF.R.U32.HI R3, RZ, 0x6, R0.reuse ;  /* 0x00000006ff037819 */ /* 0x104fe20000011600 */
[----:B----4-:R-:W-:Y:S01]  /*3a6b0*/  IMAD.MOV.U32 R190, RZ, RZ, R167 ;  /* 0x000000ffffbe7224 */ /* 0x010fe200078e00a7 */
[----:B------:R-:W-:Y:S01]  /*3a6c0*/  SHF.R.U32.HI R0, RZ, 0x6, R0 ;  /* 0x00000006ff007819 */ /* 0x000fe20000011600 */
[----:B------:R-:W-:Y:S01]  /*3a6d0*/  IMAD.MOV.U32 R191, RZ, RZ, R168 ;  /* 0x000000ffffbf7224 */ /* 0x000fe200078e00a8 */
[----:B------:R-:W-:Y:S02]  /*3a6e0*/  SGXT.U32 R3, R3, 0x1 ;  /* 0x000000010303781a */ /* 0x000fe40000000000 */
[----:B------:R-:W-:Y:S02]  /*3a6f0*/  SGXT.U32 R0, R0, 0x1 ;  /* 0x000000010000781a */ /* 0x000fe40000000000 */
[----:B------:R-:W-:Y:S01]  /*3a700*/  LOP3.LUT R3, R3, 0x40, RZ, 0xfc, !PT ;  /* 0x0000004003037812 */ /* 0x000fe200078efcff */
[----:B------:R2:W-:Y:S01]  /*3a710*/  LDGSTS.E [R188+-0x3dff8], desc[UR18][R190.64], P1 ;  /* 0xc2008000bebc7fae */ /* 0x0005e20008921852 */
[----:B------:R-:W-:-:S02]  /*3a720*/  LOP3.LUT R0, R0, 0x42, RZ, 0xfc, !PT ;  /* 0x0000004200007812 */ /* 0x000fc400078efcff */
[----:B------:R-:W-:-:S04]  /*3a730*/  ISETP.GE.AND P1, PT, R3, UR5, PT ;  /* 0x0000000503007c0c */ /* 0x000fc8000bf26270 */
[----:B--2---:R-:W-:Y:S02]  /*3a740*/  SEL R190, RZ, 0x4, P1 ;  /* 0x00000004ffbe7807 */ /* 0x004fe40000800000 */
[----:B------:R-:W-:Y:S02]  /*3a750*/  ISETP.GE.AND P1, PT, R0, UR5, PT ;  /* 0x0000000500007c0c */ /* 0x000fe4000bf26270 */
[----:B------:R-:W2:Y:S01]  /*3a760*/  LDL R0, [R1+0xe4c] ;  /* 0x000e4c0001007983 */ /* 0x000ea20000100800 */
[----:B------:R-:W-:Y:S01]  /*3a770*/  SEL R190, R190, RZ, !P0 ;  /* 0x000000ffbebe7207 */ /* 0x000fe20004000000 */
[----:B---3--:R-:W3:Y:S03]  /*3a780*/  S2R R2, SR_TID.X ;  /* 0x0000000000027919 */ /* 0x008ee60000002100 */
[----:B------:R-:W-:Y:S02]  /*3a790*/  ISETP.NE.U32.AND P2, PT, R190, RZ, PT ;  /* 0x000000ffbe00720c */ /* 0x000fe40003f45070 */
[----:B------:R-:W-:-:S02]  /*3a7a0*/  SEL R190, RZ, 0x4, P1 ;  /* 0x00000004ffbe7807 */ /* 0x000fc40000800000 */
[----:B------:R-:W-:Y:S02]  /*3a7b0*/  IADD3 R201, P3, R201, UR20, RZ ;  /* 0x00000014c9c97c10 */ /* 0x000fe4000ff7e0ff */
[----:B------:R-:W-:Y:S02]  /*3a7c0*/  SEL R190, R190, RZ, !P0 ;  /* 0x000000ffbebe7207 */ /* 0x000fe40004000000 */
[----:B------:R-:W-:Y:S02]  /*3a7d0*/  IADD3.X R200, R200, UR15, RZ, P3, !PT ;  /* 0x0000000fc8c87c10 */ /* 0x000fe40009ffe4ff */
[----:B------:R-:W-:Y:S02]  /*3a7e0*/  IADD3 R203, P4, R203, UR20, RZ ;  /* 0x00000014cbcb7c10 */ /* 0x000fe4000ff9e0ff */
[----:B------:R-:W-:Y:S01]  /*3a7f0*/  ISETP.NE.U32.AND P1, PT, R190, RZ, PT ;  /* 0x000000ffbe00720c */ /* 0x000fe20003f25070 */
[----:B------:R-:W-:Y:S01]  /*3a800*/  IMAD.MOV.U32 R190, RZ, RZ, R201 ;  /* 0x000000ffffbe7224 */ /* 0x000fe200078e00c9 */
[----:B------:R-:W-:Y:S01]  /*3a810*/  IADD3.X R202, R202, UR15, RZ, P4, !PT ;  /* 0x0000000fcaca7c10 */ /* 0x000fe2000a7fe4ff */
[----:B------:R-:W-:-:S05]  /*3a820*/  IMAD.MOV.U32 R191, RZ, RZ, R200 ;  /* 0x000000ffffbf7224 */ /* 0x000fca00078e00c8 */
[----:B------:R4:W-:Y:S01]  /*3a830*/  LDGSTS.E [R188+-0x3c000], desc[UR18][R190.64], P2 ;  /* 0xc4000000bebc7fae */ /* 0x0009e20009121852 */
[----:B---3--:R-:W-:Y:S01]  /*3a840*/  SHF.R.U32.HI R3, RZ, 0x6, R2 ;  /* 0x00000006ff037819 */ /* 0x008fe20000011602 */
[----:B----4-:R-:W-:-:S03]  /*3a850*/  IMAD.MOV.U32 R190, RZ, RZ, R203 ;  /* 0x000000ffffbe7224 */ /* 0x010fc600078e00cb */
[----:B------:R-:W-:Y:S01]  /*3a860*/  SGXT.U32 R3, R3, 0x1 ;  /* 0x000000010303781a */ /* 0x000fe20000000000 */
[----:B------:R-:W-:-:S03]  /*3a870*/  IMAD.MOV.U32 R191, RZ, RZ, R202 ;  /* 0x000000ffffbf7224 */ /* 0x000fc600078e00ca */
[----:B------:R-:W-:Y:S02]  /*3a880*/  LOP3.LUT R3, R3, 0x60, RZ, 0xfc, !PT ;  /* 0x0000006003037812 */ /* 0x000fe400078efcff */
[----:B------:R3:W-:Y:S02]  /*3a890*/  LDGSTS.E [R188+-0x3bff8], desc[UR18][R190.64], P1 ;  /* 0xc4008000bebc7fae */ /* 0x0007e40008921852 */
[----:B------:R-:W-:Y:S02]  /*3a8a0*/  ISETP.GE.AND P1, PT, R3, UR5, PT ;  /* 0x0000000503007c0c */ /* 0x000fe4000bf26270 */
[----:B------:R-:W4:Y:S01]  /*3a8b0*/  S2R R3, SR_TID.X ;  /* 0x0000000000037919 */ /* 0x000f220000002100 */
[----:B------:R-:W-:-:S04]  /*3a8c0*/  SHF.R.U32.HI R2, RZ, 0x6, R2 ;  /* 0x00000006ff027819 */ /* 0x000fc80000011602 */
[----:B------:R-:W-:Y:S02]  /*3a8d0*/  SGXT.U32 R2, R2, 0x1 ;  /* 0x000000010202781a */ /* 0x000fe40000000000 */
[----:B---3--:R-:W-:Y:S02]  /*3a8e0*/  SEL R190, RZ, 0x4, P1 ;  /* 0x00000004ffbe7807 */ /* 0x008fe40000800000 */
[----:B------:R-:W-:Y:S02]  /*3a8f0*/  LOP3.LUT R2, R2, 0x62, RZ, 0xfc, !PT ;  /* 0x0000006202027812 */ /* 0x000fe400078efcff */
[----:B------:R-:W-:Y:S02]  /*3a900*/  SEL R190, R190, RZ, !P0 ;  /* 0x000000ffbebe7207 */ /* 0x000fe40004000000 */
[----:B------:R-:W-:Y:S02]  /*3a910*/  ISETP.GE.AND P1, PT, R2, UR5, PT ;  /* 0x0000000502007c0c */ /* 0x000fe4000bf26270 */
[----:B------:R-:W-:-:S02]  /*3a920*/  ISETP.NE.U32.AND P2, PT, R190, RZ, PT ;  /* 0x000000ffbe00720c */ /* 0x000fc40003f45070 */
[----:B------:R-:W-:Y:S02]  /*3a930*/  SEL R190, RZ, 0x4, P1 ;  /* 0x00000004ffbe7807 */ /* 0x000fe40000800000 */
[----:B------:R-:W-:Y:S02]  /*3a940*/  IADD3 R233, P3, R233, UR20, RZ ;  /* 0x00000014e9e97c10 */ /* 0x000fe4000ff7e0ff */
[----:B------:R-:W-:Y:S02]  /*3a950*/  SEL R190, R190, RZ, !P0 ;  /* 0x000000ffbebe7207 */ /* 0x000fe40004000000 */
[----:B------:R-:W-:Y:S02]  /*3a960*/  IADD3.X R232, R232, UR15, RZ, P3, !PT ;  /* 0x0000000fe8e87c10 */ /* 0x000fe40009ffe4ff */
[----:B------:R-:W-:Y:S02]  /*3a970*/  IADD3 R235, P4, R235, UR20, RZ ;  /* 0x00000014ebeb7c10 */ /* 0x000fe4000ff9e0ff */
[----:B------:R-:W-:-:S02]  /*3a980*/  ISETP.NE.U32.AND P1, PT, R190, RZ, PT ;  /* 0x000000ffbe00720c */ /* 0x000fc40003f25070 */
[----:B----4-:R-:W-:Y:S01]  /*3a990*/  SHF.R.U32.HI R2, RZ, 0x6, R3 ;  /* 0x00000006ff027819 */ /* 0x010fe20000011603 */
[----:B------:R-:W-:Y:S01]  /*3a9a0*/  IMAD.MOV.U32 R190, RZ, RZ, R233 ;  /* 0x000000ffffbe7224 */ /* 0x000fe200078e00e9 */
[----:B------:R-:W-:Y:S01]  /*3a9b0*/  IADD3.X R234, R234, UR15, RZ, P4, !PT ;  /* 0x0000000feaea7c10 */ /* 0x000fe2000a7fe4ff */
[----:B------:R-:W-:Y:S01]  /*3a9c0*/  IMAD.MOV.U32 R191, RZ, RZ, R232 ;  /* 0x000000ffffbf7224 */ /* 0x000fe200078e00e8 */
[----:B------:R-:W-:-:S04]  /*3a9d0*/  SGXT.U32 R2, R2, 0x1 ;  /* 0x000000010202781a */ /* 0x000fc80000000000 */
[----:B------:R-:W-:Y:S01]  /*3a9e0*/  LOP3.LUT R2, R2, 0x6, RZ, 0xfc, !PT ;  /* 0x0000000602027812 */ /* 0x000fe200078efcff */
[----:B------:R3:W-:Y:S03]  /*3a9f0*/  LDGSTS.E [R188+-0x3a000], desc[UR18][R190.64], P2 ;  /* 0xc6000000bebc7fae */ /* 0x0007e60009121852 */
[----:B------:R-:W-:Y:S01]  /*3aa00*/  ISETP.GE.AND P2, PT, R2, UR5, PT ;  /* 0x0000000502007c0c */ /* 0x000fe2000bf46270 */
[----:B---3--:R-:W-:Y:S02]  /*3aa10*/  IMAD.MOV.U32 R190, RZ, RZ, R235 ;  /* 0x000000ffffbe7224 */ /* 0x008fe400078e00eb */
[----:B------:R-:W-:-:S05]  /*3aa20*/  IMAD.MOV.U32 R191, RZ, RZ, R234 ;  /* 0x000000ffffbf7224 */ /* 0x000fca00078e00ea */
[----:B------:R3:W-:Y:S02]  /*3aa30*/  LDGSTS.E [R188+-0x39ff8], desc[UR18][R190.64], P1 ;  /* 0xc6008000bebc7fae */ /* 0x0007e40008921852 */
[----:B---3--:R-:W-:-:S04]  /*3aa40*/  SEL R188, RZ, 0x4, P2 ;  /* 0x00000004ffbc7807 */ /* 0x008fc80001000000 */
[----:B------:R-:W-:-:S04]  /*3aa50*/  SEL R188, R188, RZ, !P0 ;  /* 0x000000ffbcbc7207 */ /* 0x000fc80004000000 */
[----:B------:R-:W-:Y:S01]  /*3aa60*/  ISETP.NE.U32.AND P2, PT, R188, RZ, PT ;  /* 0x000000ffbc00720c */ /* 0x000fe20003f45070 */
[----:B------:R-:W-:Y:S01]  /*3aa70*/  IMAD.U32 R188, RZ, RZ, UR6 ;  /* 0x00000006ffbc7e24 */ /* 0x000fe2000f8e00ff */
[----:B------:R-:W-:-:S04]  /*3aa80*/  SHF.R.U32.HI R3, RZ, 0x6, R3 ;  /* 0x00000006ff037819 */ /* 0x000fc80000011603 */
[----:B------:R-:W-:-:S04]  /*3aa90*/  SGXT.U32 R3, R3, 0x1 ;  /* 0x000000010303781a */ /* 0x000fc80000000000 */
[----:B------:R-:W-:-:S04]  /*3aaa0*/  LOP3.LUT R3, R3, 0x4, RZ, 0xfc, !PT ;  /* 0x0000000403037812 */ /* 0x000fc800078efcff */
[----:B------:R-:W-:-:S04]  /*3aab0*/  ISETP.GE.AND P1, PT, R3, UR5, PT ;  /* 0x0000000503007c0c */ /* 0x000fc8000bf26270 */
[----:B------:R-:W-:-:S04]  /*3aac0*/  SEL R190, RZ, 0x4, P1 ;  /* 0x00000004ffbe7807 */ /* 0x000fc80000800000 */
[----:B------:R-:W-:Y:S02]  /*3aad0*/  SEL R190, R190, RZ, !P0 ;  /* 0x000000ffbebe7207 */ /* 0x000fe40004000000 */
[----:B------:R-:W-:Y:S02]  /*3aae0*/  IADD3 R9, P3, R9, UR20, RZ ;  /* 0x0000001409097c10 */ /* 0x000fe4000ff7e0ff */
[----:B------:R-:W-:Y:S02]  /*3aaf0*/  ISETP.NE.U32.AND P1, PT, R190, RZ, PT ;  /* 0x000000ffbe00720c */ /* 0x000fe40003f25070 */
[----:B------:R-:W-:Y:S02]  /*3ab00*/  IADD3.X R10, R10, UR15, RZ, P3, !PT ;  /* 0x0000000f0a0a7c10 */ /* 0x000fe40009ffe4ff */
[----:B------:R-:W-:Y:S01]  /*3ab10*/  IADD3 R11, P4, R11, UR20, RZ ;  /* 0x000000140b0b7c10 */ /* 0x000fe2000ff9e0ff */
[----:B------:R-:W-:Y:S02]  /*3ab20*/  IMAD.MOV.U32 R190, RZ, RZ, R9 ;  /* 0x000000ffffbe7224 */ /* 0x000fe400078e0009 */
[----:B------:R-:W-:Y:S01]  /*3ab30*/  IMAD.MOV.U32 R191, RZ, RZ, R10 ;  /* 0x000000ffffbf7224 */ /* 0x000fe200078e000a */
[----:B------:R-:W-:-:S02]  /*3ab40*/  IADD3.X R12, R12, UR15, RZ, P4, !PT ;  /* 0x0000000f0c0c7c10 */ /* 0x000fc4000a7fe4ff */
[----:B------:R-:W-:Y:S02]  /*3ab50*/  IADD3 R169, P3, R169, UR20, RZ ;  /* 0x00000014a9a97c10 */ /* 0x000fe4000ff7e0ff */
[----:B------:R-:W-:Y:S02]  /*3ab60*/  IADD3 R171, P4, R171, UR20, RZ ;  /* 0x00000014abab7c10 */ /* 0x000fe4000ff9e0ff */
[----:B------:R-:W-:Y:S02]  /*3ab70*/  IADD3.X R170, R170, UR15, RZ, P3, !PT ;  /* 0x0000000faaaa7c10 */ /* 0x000fe40009ffe4ff */
[----:B------:R-:W-:Y:S02]  /*3ab80*/  IADD3.X R172, R172, UR15, RZ, P4, !PT ;  /* 0x0000000facac7c10 */ /* 0x000fe4000a7fe4ff */
[----:B--2---:R-:W-:Y:S02]  /*3ab90*/  IADD3 R188, R0, 0x100000, R188 ;  /* 0x0010000000bc7810 */ /* 0x004fe40007ffe0bc */
[----:B------:R-:W2:Y:S03]  /*3aba0*/  S2R R0, SR_TID.X ;  /* 0x0000000000007919 */ /* 0x000ea60000002100 */
[----:B------:R3:W-:Y:S02]  /*3abb0*/  LDGSTS.E [R188+-0x40000], desc[UR18][R190.64], P1 ;  /* 0xc0000000bebc7fae */ /* 0x0007e40008921852 */
[----:B---3--:R-:W-:-:S02]  /*3abc0*/  IMAD.MOV.U32 R190, RZ, RZ, R11 ;  /* 0x000000ffffbe7224 */ /* 0x008fc400078e000b */
[----:B------:R-:W-:-:S05]  /*3abd0*/  IMAD.MOV.U32 R191, RZ, RZ, R12 ;  /* 0x000000ffffbf7224 */ /* 0x000fca00078e000c */
[----:B------:R3:W-:Y:S01]  /*3abe0*/  LDGSTS.E [R188+-0x3fff8], desc[UR18][R190.64], P2 ;  /* 0xc0008000bebc7fae */ /* 0x0007e20009121852 */
[--C-:B--2---:R-:W-:Y:S02]  /*3abf0*/  SHF.R.U32.HI R2, RZ, 0x6, R0.reuse ;  /* 0x00000006ff027819 */ /* 0x104fe40000011600 */
[----:B------:R-:W-:Y:S02]  /*3ac00*/  SHF.R.U32.HI R0, RZ, 0x6, R0 ;  /* 0x00000006ff007819 */ /* 0x000fe40000011600 */
[----:B------:R-:W-:Y:S02]  /*3ac10*/  SGXT.U32 R2, R2, 0x1 ;  /* 0x000000010202781a */ /* 0x000fe40000000000 */
[----:B------:R-:W-:Y:S02]  /*3ac20*/  SGXT.U32 R0, R0, 0x1 ;  /* 0x000000010000781a */ /* 0x000fe40000000000 */
[----:B------:R-:W-:Y:S02]  /*3ac30*/  LOP3.LUT R2, R2, 0x24, RZ, 0xfc, !PT ;  /* 0x0000002402027812 */ /* 0x000fe400078efcff */
[----:B------:R-:W-:-:S02]  /*3ac40*/  LOP3.LUT R0, R0, 0x26, RZ, 0xfc, !PT ;  /* 0x0000002600007812 */ /* 0x000fc400078efcff */
[----:B------:R-:W-:-:S04]  /*3ac50*/  ISETP.GE.AND P1, PT, R2, UR5, PT ;  /* 0x0000000502007c0c */ /* 0x000fc8000bf26270 */
[----:B---3--:R-:W-:Y:S02]  /*3ac60*/  SEL R190, RZ, 0x4, P1 ;  /* 0x00000004ffbe7807 */ /* 0x008fe40000800000 */
[----:B------:R-:W-:Y:S02]  /*3ac70*/  ISETP.GE.AND P1, PT, R0, UR5, PT ;  /* 0x0000000500007c0c */ /* 0x000fe4000bf26270 */
[----:B------:R-:W2:Y:S01]  /*3ac80*/  S2R R0, SR_TID.X ;  /* 0x0000000000007919 */ /* 0x000ea20000002100 */
[----:B------:R-:W-:-:S04]  /*3ac90*/  SEL R190, R190, RZ, !P0 ;  /* 0x000000ffbebe7207 */ /* 0x000fc80004000000 */
[----:B------:R-:W-:Y:S02]  /*3aca0*/  ISETP.NE.U32.AND P2, PT, R190, RZ, PT ;  /* 0x000000ffbe00720c */ /* 0x000fe40003f45070 */
[----:B------:R-:W-:-:S04]  /*3acb0*/  SEL R190, RZ, 0x4, P1 ;  /* 0x00000004ffbe7807 */ /* 0x000fc80000800000 */
[----:B------:R-:W-:Y:S01]  /*3acc0*/  SEL R190, R190, RZ, !P0 ;  /* 0x000000ffbebe7207 */ /* 0x000fe20004000000 */
[----:B------:R-:W-:-:S03]  /*3acd0*/  IMAD.MOV.U32 R191, RZ, RZ, R170 ;  /* 0x000000ffffbf7224 */ /* 0x000fc600078e00aa */
[----:B------:R-:W-:Y:S01]  /*3ace0*/  ISETP.NE.U32.AND P1, PT, R190, RZ, PT ;  /* 0x000000ffbe00720c */ /* 0x000fe20003f25070 */
[----:B------:R-:W-:-:S05]  /*3acf0*/  IMAD.MOV.U32 R190, RZ, RZ, R169 ;  /* 0x000000ffffbe7224 */ /* 0x000fca00078e00a9 */
[----:B------:R3:W-:Y:S01]  /*3ad00*/  LDGSTS.E [R188+-0x3e000], desc[UR18][R190.64], P2 ;  /* 0xc2000000bebc7fae */ /* 0x0007e20009121852 */
[--C-:B--2---:R-:W-:Y:S02]  /*3ad10*/  SHF.R.U32.HI R2, RZ, 0x6, R0.reuse ;  /* 0x00000006ff027819 */ /* 0x104fe40000011600 */
[----:B------:R-:W-:Y:S02]  /*3ad20*/  SHF.R.U32.HI R0, RZ, 0x6, R0 ;  /* 0x00000006ff007819 */ /* 0x000fe40000011600 */
[----:B------:R-:W-:Y:S01]  /*3ad30*/  SGXT.U32 R2, R2, 0x1 ;  /* 0x000000010202781a */ /* 0x000fe20000000000 */
[----:B---3--:R-:W-:Y:S02]  /*3ad40*/  IMAD.MOV.U32 R190, RZ, RZ, R171 ;  /* 0x000000ffffbe7224 */ /* 0x008fe400078e00ab */
[----:B------:R-:W-:Y:S01]  /*3ad50*/  IMAD.MOV.U32 R191, RZ, RZ, R172 ;  /* 0x000000ffffbf7224 */ /* 0x000fe200078e00ac */
[----:B------:R-:W-:Y:S02]  /*3ad60*/  LOP3.LUT R2, R2, 0x44, RZ, 0xfc, !PT ;  /* 0x0000004402027812 */ /* 0x000fe400078efcff */
[----:B------:R-:W-:-:S02]  /*3ad70*/  SGXT.U32 R0, R0, 0x1 ;  /* 0x000000010000781a */ /* 0x000fc40000000000 */
[----:B------:R2:W-:Y:S01]  /*3ad80*/  LDGSTS.E [R188+-0x3dff8], desc[UR18][R190.64], P1 ;  /* 0xc2008000bebc7fae */ /* 0x0005e20008921852 */
[----:B------:R-:W-:Y:S02]  /*3ad90*/  ISETP.GE.AND P1, PT, R2, UR5, PT ;  /* 0x0000000502007c0c */ /* 0x000fe4000bf26270 */
[----:B------:R-:W-:Y:S02]  /*3ada0*/  LOP3.LUT R0, R0, 0x46, RZ, 0xfc, !PT ;  /* 0x0000004600007812 */ /* 0x000fe400078efcff */
[----:B--2---:R-:W-:Y:S02]  /*3adb0*/  SEL R190, RZ, 0x4, P1 ;  /* 0x00000004ffbe7807 */ /* 0x004fe40000800000 */
[----:B------:R-:W-:Y:S02]  /*3adc0*/  ISETP.GE.AND P1, PT, R0, UR5, PT ;  /* 0x0000000500007c0c */ /* 0x000fe4000bf26270 */
[----:B------:R-:W2:Y:S01]  /*3add0*/  LDL R0, [R1+0xe48] ;  /* 0x000e480001007983 */ /* 0x000ea20000100800 */
[----:B------:R-:W3:Y:S01]  /*3ade0*/  S2R R2, SR_TID.X ;  /* 0x0000000000027919 */ /* 0x000ee20000002100 */
[----:B------:R-:W-:-:S02]  /*3adf0*/  SEL R190, R190, RZ, !P0 ;  /* 0x000000ffbebe7207 */ /* 0x000fc40004000000 */
[----:B------:R-:W-:Y:S02]  /*3ae00*/  IADD3 R205, P3, R205, UR20, RZ ;  /* 0x00000014cdcd7c10 */ /* 0x000fe4000ff7e0ff */
[----:B------:R-:W-:Y:S02]  /*3ae10*/  ISETP.NE.U32.AND P2, PT, R190, RZ, PT ;  /* 0x000000ffbe00720c */ /* 0x000fe40003f45070 */
[----:B------:R-:W-:Y:S02]  /*3ae20*/  SEL R190, RZ, 0x4, P1 ;  /* 0x00000004ffbe7807 */ /* 0x000fe40000800000 */
[----:B------:R-:W-:Y:S02]  /*3ae30*/  IADD3.X R204, R204, UR15, RZ, P3, !PT ;  /* 0x0000000fcccc7c10 */ /* 0x000fe40009ffe4ff */
[----:B------:R-:W-:Y:S02]  /*3ae40*/  SEL R190, R190, RZ, !P0 ;  /* 0x000000ffbebe7207 */ /* 0x000fe40004000000 */
[----:B------:R-:W-:-:S02]  /*3ae50*/  IADD3 R207, P4, R207, UR20, RZ ;  /* 0x00000014cfcf7c10 */ /* 0x000fc4000ff9e0ff */
[----:B------:R-:W-:Y:S01]  /*3ae60*/  ISETP.NE.U32.AND P1, PT, R190, RZ, PT ;  /* 0x000000ffbe00720c */ /* 0x000fe20003f25070 */
[----:B------:R-:W-:Y:S01]  /*3ae70*/  IMAD.MOV.U32 R190, RZ, RZ, R205 ;  /* 0x000000ffffbe7224 */ /* 0x000fe200078e00cd */
[----:B------:R-:W-:Y:S01]  /*3ae80*/  IADD3.X R206, R206, UR15, RZ, P4, !PT ;  /* 0x0000000fcece7c10 */ /* 0x000fe2000a7fe4ff */
[----:B------:R-:W-:-:S05]  /*3ae90*/  IMAD.MOV.U32 R191, RZ, RZ, R204 ;  /* 0x000000ffffbf7224 */ /* 0x000fca00078e00cc */
[----:B------:R4:W-:Y:S01]  /*3aea0*/  LDGSTS.E [R188+-0x3c000], desc[UR18][R190.64], P2 ;  /* 0xc4000000bebc7fae */ /* 0x0009e20009121852 */
[----:B---3--:R-:W-:-:S04]  /*3aeb0*/  SHF.R.U32.HI R3, RZ, 0x6, R2 ;  /* 0x00000006ff037819 */ /* 0x008fc80000011602 */
[----:B------:R-:W-:Y:S01]  /*3aec0*/  SGXT.U32 R3, R3, 0x1 ;  /* 0x000000010303781a */ /* 0x000fe20000000000 */
[----:B----4-:R-:W-:Y:S02]  /*3aed0*/  IMAD.MOV.U32 R190, RZ, RZ, R207 ;  /* 0x000000ffffbe7224 */ /* 0x010fe400078e00cf */
[----:B------:R-:W-:Y:S01]  /*3aee0*/  IMAD.MOV.U32 R191, RZ, RZ, R206 ;  /* 0x000000ffffbf7224 */ /* 0x000fe200078e00ce */
[----:B------:R-:W-:-:S04]  /*3aef0*/  LOP3.LUT R3, R3, 0x64, RZ, 0xfc, !PT ;  /* 0x0000006403037812 */ /* 0x000fc800078efcff */
[----:B------:R3:W-:Y:S01]  /*3af00*/  LDGSTS.E [R188+-0x3bff8], desc[UR18][R190.64], P1 ;  /* 0xc4008000bebc7fae */ /* 0x0007e20008921852 */
        /* <DEDUP_REMOVED lines=368> */
[----:B------:R-:W-:Y:S02]  /*3c610*/  ISETP.GE.AND P1, PT, R2, UR5, PT ;  /* 0x0000000502007c0c */ /* 0x000fe4000bf26270 */
[----:B------:R-:W2:Y:S02]  /*3c620*/  LDL.LU R2, [R1] ;  /* 0x0000000001027983 */ /* 0x000ea40000300800 */
[----:B---3--:R-:W-:Y:S02]  /*3c630*/  SEL R190, RZ, 0x4, P1 ;  /* 0x00000004ffbe7807 */ /* 0x008fe40000800000 */
[----:B------:R-:W-:Y:S01]  /*3c640*/  ISETP.GE.AND P1, PT, R0, UR5, PT ;  /* 0x0000000500007c0c */ /* 0x000fe2000bf26270 */
[----:B-1----:R-:W3:Y:S01]  /*3c650*/  LDL.LU R6, [R1+0x4] ;  /* 0x0000040001067983 */ /* 0x002ee20000300800 */
[----:B------:R-:W1:Y:S01]  /*3c660*/  S2R R0, SR_TID.X ;  /* 0x0000000000007919 */ /* 0x000e620000002100 */
[----:B------:R-:W-:Y:S02]  /*3c670*/  SEL R190, R190, RZ, !P0 ;  /* 0x000000ffbebe7207 */ /* 0x000fe40004000000 */
[----:B------:R-:W4:Y:S02]  /*3c680*/  LDL.LU R5, [R1+0x8] ;  /* 0x0000080001057983 */ /* 0x000f240000300800 */
[----:B------:R-:W-:-:S02]  /*3c690*/  ISETP.NE.U32.AND P2, PT, R190, RZ, PT ;  /* 0x000000ffbe00720c */ /* 0x000fc40003f45070 */
[----:B------:R-:W-:-:S04]  /*3c6a0*/  SEL R190, RZ, 0x4, P1 ;  /* 0x00000004ffbe7807 */ /* 0x000fc80000800000 */
[----:B------:R-:W-:Y:S01]  /*3c6b0*/  SEL R190, R190, RZ, !P0 ;  /* 0x000000ffbebe7207 */ /* 0x000fe20004000000 */
[----:B------:R-:W-:-:S03]  /*3c6c0*/  IMAD.MOV.U32 R191, RZ, RZ, R186 ;  /* 0x000000ffffbf7224 */ /* 0x000fc600078e00ba */
[----:B------:R-:W-:Y:S01]  /*3c6d0*/  ISETP.NE.U32.AND P1, PT, R190, RZ, PT ;  /* 0x000000ffbe00720c */ /* 0x000fe20003f25070 */
[----:B------:R-:W-:-:S05]  /*3c6e0*/  IMAD.MOV.U32 R190, RZ, RZ, R185 ;  /* 0x000000ffffbe7224 */ /* 0x000fca00078e00b9 */
[----:B------:R1:W-:Y:S02]  /*3c6f0*/  LDGSTS.E [R188+-0x3e000], desc[UR18][R190.64], P2 ;  /* 0xc2000000bebc7fae */ /* 0x0003e40009121852 */
[--C-:B-1----:R-:W-:Y:S02]  /*3c700*/  SHF.R.U32.HI R3, RZ, 0x6, R0.reuse ;  /* 0x00000006ff037819 */ /* 0x102fe40000011600 */
[----:B------:R-:W-:Y:S02]  /*3c710*/  SHF.R.U32.HI R0, RZ, 0x6, R0 ;  /* 0x00000006ff007819 */ /* 0x000fe40000011600 */
[----:B------:R-:W-:Y:S01]  /*3c720*/  SGXT.U32 R3, R3, 0x1 ;  /* 0x000000010303781a */ /* 0x000fe20000000000 */
[----:B------:R-:W-:Y:S02]  /*3c730*/  IMAD.MOV.U32 R190, RZ, RZ, R189 ;  /* 0x000000ffffbe7224 */ /* 0x000fe400078e00bd */
[----:B------:R-:W-:Y:S01]  /*3c740*/  IMAD.MOV.U32 R191, RZ, RZ, R187 ;  /* 0x000000ffffbf7224 */ /* 0x000fe200078e00bb */
[----:B------:R-:W-:-:S02]  /*3c750*/  LOP3.LUT R3, R3, 0x54, RZ, 0xfc, !PT ;  /* 0x0000005403037812 */ /* 0x000fc400078efcff */
[----:B------:R-:W-:Y:S02]  /*3c760*/  SGXT.U32 R0, R0, 0x1 ;  /* 0x000000010000781a */ /* 0x000fe40000000000 */
[----:B------:R1:W-:Y:S01]  /*3c770*/  LDGSTS.E [R188+-0x3dff8], desc[UR18][R190.64], P1 ;  /* 0xc2008000bebc7fae */ /* 0x0003e20008921852 */
[----:B------:R-:W-:Y:S02]  /*3c780*/  ISETP.GE.AND P1, PT, R3, UR5, PT ;  /* 0x0000000503007c0c */ /* 0x000fe4000bf26270 */
[----:B------:R-:W-:Y:S02]  /*3c790*/  LOP3.LUT R0, R0, 0x56, RZ, 0xfc, !PT ;  /* 0x0000005600007812 */ /* 0x000fe400078efcff */
[----:B-1----:R-:W-:Y:S02]  /*3c7a0*/  SEL R190, RZ, 0x4, P1 ;  /* 0x00000004ffbe7807 */ /* 0x002fe40000800000 */
[----:B------:R-:W-:Y:S02]  /*3c7b0*/  ISETP.GE.AND P1, PT, R0, UR5, PT ;  /* 0x0000000500007c0c */ /* 0x000fe4000bf26270 */
[----:B------:R-:W3:Y:S01]  /*3c7c0*/  LDL R0, [R1+0xe38] ;  /* 0x000e380001007983 */ /* 0x000ee20000100800 */
[----:B------:R-:W1:Y:S01]  /*3c7d0*/  S2R R3, SR_TID.X ;  /* 0x0000000000037919 */ /* 0x000e620000002100 */
        /* <DEDUP_REMOVED lines=24> */
[----:B------:R-:W1:Y:S01]  /*3c960*/  S2R R3, SR_TID.X ;  /* 0x0000000000037919 */ /* 0x000e620000002100 */
[----:B------:R-:W-:-:S04]  /*3c970*/  SEL R190, R190, RZ, !P0 ;  /* 0x000000ffbebe7207 */ /* 0x000fc80004000000 */
[----:B------:R-:W-:Y:S02]  /*3c980*/  ISETP.NE.U32.AND P2, PT, R190, RZ, PT ;  /* 0x000000ffbe00720c */ /* 0x000fe40003f45070 */
[----:B------:R-:W-:-:S04]  /*3c990*/  SEL R190, RZ, 0x4, P1 ;  /* 0x00000004ffbe7807 */ /* 0x000fc80000800000 */
[----:B------:R-:W-:-:S04]  /*3c9a0*/  SEL R190, R190, RZ, !P0 ;  /* 0x000000ffbebe7207 */ /* 0x000fc80004000000 */
[----:B------:R-:W-:Y:S02]  /*3c9b0*/  ISETP.NE.U32.AND P1, PT, R190, RZ, PT ;  /* 0x000000ffbe00720c */ /* 0x000fe40003f25070 */
[----:B--2---:R-:W-:-:S04]  /*3c9c0*/  IADD3 R2, P3, R2, UR20, RZ ;  /* 0x0000001402027c10 */ /* 0x004fc8000ff7e0ff */
[----:B------:R-:W-:Y:S01]  /*3c9d0*/  IADD3.X R252, R252, UR15, RZ, P3, !PT ;  /* 0x0000000ffcfc7c10 */ /* 0x000fe20009ffe4ff */
[----:B------:R1:W-:Y:S01]  /*3c9e0*/  STL [R1], R2 ;  /* 0x0000000201007387 */ /* 0x0003e20000100800 */
[----:B------:R-:W-:-:S03]  /*3c9f0*/  IMAD.MOV.U32 R190, RZ, RZ, R2 ;  /* 0x000000ffffbe7224 */ /* 0x000fc600078e0002 */
[----:B------:R-:W-:Y:S01]  /*3ca00*/  IMAD.MOV.U32 R191, RZ, RZ, R252 ;  /* 0x000000ffffbf7224 */ /* 0x000fe200078e00fc */
[----:B----4-:R-:W-:-:S04]  /*3ca10*/  IADD3 R5, P4, R5, UR20, RZ ;  /* 0x0000001405057c10 */ /* 0x010fc8000ff9e0ff */
[----:B------:R2:W-:Y:S01]  /*3ca20*/  LDGSTS.E [R188+-0x3a000], desc[UR18][R190.64], P2 ;  /* 0xc6000000bebc7fae */ /* 0x0005e20009121852 */
[----:B-1----:R-:W-:Y:S02]  /*3ca30*/  SHF.R.U32.HI R2, RZ, 0x6, R3 ;  /* 0x00000006ff027819 */ /* 0x002fe40000011603 */
[----:B---3--:R-:W-:Y:S02]  /*3ca40*/  IADD3.X R6, R6, UR15, RZ, P4, !PT ;  /* 0x0000000f06067c10 */ /* 0x008fe4000a7fe4ff */
[----:B------:R-:W-:-:S04]  /*3ca50*/  SGXT.U32 R2, R2, 0x1 ;  /* 0x000000010202781a */ /* 0x000fc80000000000 */
[----:B------:R-:W-:Y:S01]  /*3ca60*/  LOP3.LUT R2, R2, 0x1a, RZ, 0xfc, !PT ;  /* 0x0000001a02027812 */ /* 0x000fe200078efcff */
[----:B--2---:R-:W-:Y:S02]  /*3ca70*/  IMAD.MOV.U32 R190, RZ, RZ, R5 ;  /* 0x000000ffffbe7224 */ /* 0x004fe400078e0005 */
[----:B------:R-:W-:Y:S01]  /*3ca80*/  IMAD.MOV.U32 R191, RZ, RZ, R6 ;  /* 0x000000ffffbf7224 */ /* 0x000fe200078e0006 */
[----:B------:R-:W-:-:S04]  /*3ca90*/  ISETP.GE.AND P2, PT, R2, UR5, PT ;  /* 0x0000000502007c0c */ /* 0x000fc8000bf46270 */
[----:B------:R1:W-:Y:S02]  /*3caa0*/  LDGSTS.E [R188+-0x39ff8], desc[UR18][R190.64], P1 ;  /* 0xc6008000bebc7fae */ /* 0x0003e40008921852 */
[----:B-1----:R-:W-:-:S04]  /*3cab0*/  SEL R188, RZ, 0x4, P2 ;  /* 0x00000004ffbc7807 */ /* 0x002fc80001000000 */
[----:B------:R-:W-:-:S04]  /*3cac0*/  SEL R188, R188, RZ, !P0 ;  /* 0x000000ffbcbc7207 */ /* 0x000fc80004000000 */
[----:B------:R-:W-:Y:S01]  /*3cad0*/  ISETP.NE.U32.AND P2, PT, R188, RZ, PT ;  /* 0x000000ffbc00720c */ /* 0x000fe20003f45070 */
[----:B------:R-:W-:Y:S01]  /*3cae0*/  IMAD.U32 R188, RZ, RZ, UR6 ;  /* 0x00000006ffbc7e24 */ /* 0x000fe2000f8e00ff */
[----:B------:R-:W-:-:S04]  /*3caf0*/  SHF.R.U32.HI R3, RZ, 0x6, R3 ;  /* 0x00000006ff037819 */ /* 0x000fc80000011603 */
[----:B------:R-:W-:Y:S02]  /*3cb00*/  SGXT.U32 R3, R3, 0x1 ;  /* 0x000000010303781a */ /* 0x000fe40000000000 */
[----:B------:R-:W-:Y:S02]  /*3cb10*/  IADD3 R188, R0, 0x100000, R188 ;  /* 0x0010000000bc7810 */ /* 0x000fe40007ffe0bc */
[----:B------:R-:W1:Y:S01]  /*3cb20*/  S2R R0, SR_TID.X ;  /* 0x0000000000007919 */ /* 0x000e620000002100 */
        /* <DEDUP_REMOVED lines=10> */
[----:B------:R-:W-:-:S05]  /*3cbd0*/  IADD3.X R160, R160, UR15, RZ, P4, !PT ;  /* 0x0000000fa0a07c10 */ /* 0x000fca000a7fe4ff */
[----:B------:R2:W-:Y:S01]  /*3cbe0*/  LDGSTS.E [R188+-0x40000], desc[UR18][R190.64], P1 ;  /* 0xc0000000bebc7fae */ /* 0x0005e20008921852 */
[--C-:B-1----:R-:W-:Y:S02]  /*3cbf0*/  SHF.R.U32.HI R2, RZ, 0x6, R0.reuse ;  /* 0x00000006ff027819 */ /* 0x102fe40000011600 */
[----:B------:R-:W-:Y:S02]  /*3cc00*/  SHF.R.U32.HI R0, RZ, 0x6, R0 ;  /* 0x00000006ff007819 */ /* 0x000fe40000011600 */
[----:B------:R-:W-:Y:S02]  /*3cc10*/  SGXT.U32 R2, R2, 0x1 ;  /* 0x000000010202781a */ /* 0x000fe40000000000 */
[----:B------:R-:W-:Y:S02]  /*3cc20*/  SGXT.U32 R0, R0, 0x1 ;  /* 0x000000010000781a */ /* 0x000fe40000000000 */
[----:B------:R-:W-:Y:S01]  /*3cc30*/  LOP3.LUT R2, R2, 0x38, RZ, 0xfc, !PT ;  /* 0x0000003802027812 */ /* 0x000fe200078efcff */
[----:B--2---:R-:W-:-:S02]  /*3cc40*/  IMAD.MOV.U32 R190, RZ, RZ, R159 ;  /* 0x000000ffffbe7224 */ /* 0x004fc400078e009f */
[----:B------:R-:W-:Y:S01]  /*3cc50*/  IMAD.MOV.U32 R191, RZ, RZ, R160 ;  /* 0x000000ffffbf7224 */ /* 0x000fe200078e00a0 */
[----:B------:R-:W-:Y:S02]  /*3cc60*/  LOP3.LUT R0, R0, 0x3a, RZ, 0xfc, !PT ;  /* 0x0000003a00007812 */ /* 0x000fe400078efcff */
[----:B------:R-:W-:Y:S02]  /*3cc70*/  ISETP.GE.AND P1, PT, R2, UR5, PT ;  /* 0x0000000502007c0c */ /* 0x000fe4000bf26270 */
[----:B------:R1:W-:Y:S02]  /*3cc80*/  LDGSTS.E [R188+-0x3fff8], desc[UR18][R190.64], P2 ;  /* 0xc0008000bebc7fae */ /* 0x0003e40009121852 */
[----:B-1----:R-:W-:Y:S02]  /*3cc90*/  SEL R190, RZ, 0x4, P1 ;  /* 0x00000004ffbe7807 */ /* 0x002fe40000800000 */
[----:B------:R-:W-:Y:S02]  /*3cca0*/  ISETP.GE.AND P1, PT, R0, UR5, PT ;  /* 0x0000000500007c0c */ /* 0x000fe4000bf26270 */
[----:B------:R-:W1:Y:S01]  /*3ccb0*/  S2R R0, SR_TID.X ;  /* 0x0000000000007919 */ /* 0x000e620000002100 */
[----:B------:R-:W-:-:S02]  /*3ccc0*/  SEL R190, R190, RZ, !P0 ;  /* 0x000000ffbebe7207 */ /* 0x000fc40004000000 */
[----:B------:R-:W-:Y:S02]  /*3ccd0*/  IADD3 R193, P3, R193, UR20, RZ ;  /* 0x00000014c1c17c10 */ /* 0x000fe4000ff7e0ff */
[----:B------:R-:W-:Y:S02]  /*3cce0*/  ISETP.NE.U32.AND P2, PT, R190, RZ, PT ;  /* 0x000000ffbe00720c */ /* 0x000fe40003f45070 */
[----:B------:R-:W-:Y:S02]  /*3ccf0*/  SEL R190, RZ, 0x4, P1 ;  /* 0x00000004ffbe7807 */ /* 0x000fe40000800000 */
[----:B------:R-:W-:Y:S02]  /*3cd00*/  IADD3.X R192, R192, UR15, RZ, P3, !PT ;  /* 0x0000000fc0c07c10 */ /* 0x000fe40009ffe4ff */
[----:B-1----:R-:W-:Y:S02]  /*3cd10*/  SHF.R.U32.HI R2, RZ, 0x6, R0 ;  /* 0x00000006ff027819 */ /* 0x002fe40000011600 */
[----:B------:R-:W1:Y:S01]  /*3cd20*/  S2R R0, SR_TID.X ;  /* 0x0000000000007919 */ /* 0x000e620000002100 */
[----:B------:R-:W-:-:S02]  /*3cd30*/  SEL R190, R190, RZ, !P0 ;  /* 0x000000ffbebe7207 */ /* 0x000fc40004000000 */
[----:B------:R-:W-:Y:S02]  /*3cd40*/  IADD3 R195, P4, R195, UR20, RZ ;  /* 0x00000014c3c37c10 */ /* 0x000fe4000ff9e0ff */
[----:B------:R-:W-:Y:S01]  /*3cd50*/  ISETP.NE.U32.AND P1, PT, R190, RZ, PT ;  /* 0x000000ffbe00720c */ /* 0x000fe20003f25070 */
[----:B------:R-:W-:Y:S01]  /*3cd60*/  IMAD.MOV.U32 R190, RZ, RZ, R193 ;  /* 0x000000ffffbe7224 */ /* 0x000fe200078e00c1 */
[----:B------:R-:W-:Y:S01]  /*3cd70*/  IADD3.X R194, R194, UR15, RZ, P4, !PT ;  /* 0x0000000fc2c27c10 */ /* 0x000fe2000a7fe4ff */
[----:B------:R-:W-:Y:S01]  /*3cd80*/  IMAD.MOV.U32 R191, RZ, RZ, R192 ;  /* 0x000000ffffbf7224 */ /* 0x000fe200078e00c0 */
[----:B------:R-:W-:-:S04]  /*3cd90*/  SGXT.U32 R2, R2, 0x1 ;  /* 0x000000010202781a */ /* 0x000fc80000000000 */
[----:B------:R2:W-:Y:S01]  /*3cda0*/  LDGSTS.E [R188+-0x3e000], desc[UR18][R190.64], P2 ;  /* 0xc2000000bebc7fae */ /* 0x0005e20009121852 */
[----:B------:R-:W-:-:S03]  /*3cdb0*/  LOP3.LUT R2, R2, 0x58, RZ, 0xfc, !PT ;  /* 0x0000005802027812 */ /* 0x000fc600078efcff */
[----:B------:R-:W-:Y:S01]  /*3cdc0*/  STL [R1+0x8], R5 ;  /* 0x0000080501007387 */ /* 0x000fe20000100800 */
[----:B--2---:R-:W-:Y:S02]  /*3cdd0*/  IMAD.MOV.U32 R190, RZ, RZ, R195 ;  /* 0x000000ffffbe7224 */ /* 0x004fe400078e00c3 */
[----:B------:R-:W-:Y:S01]  /*3cde0*/  IMAD.MOV.U32 R191, RZ, RZ, R194 ;  /* 0x000000ffffbf7224 */ /* 0x000fe200078e00c2 */
[----:B-1----:R-:W-:Y:S01]  /*3cdf0*/  SHF.R.U32.HI R0, RZ, 0x6, R0 ;  /* 0x00000006ff007819 */ /* 0x002fe20000011600 */
[----:B------:R1:W-:Y:S03]  /*3ce00*/  STL [R1+0x4], R6 ;  /* 0x0000040601007387 */ /* 0x0003e60000100800 */
[----:B------:R-:W-:Y:S01]  /*3ce10*/  SGXT.U32 R0, R0, 0x1 ;  /* 0x000000010000781a */ /* 0x000fe20000000000 */
[----:B------:R2:W-:Y:S01]  /*3ce20*/  LDGSTS.E [R188+-0x3dff8], desc[UR18][R190.64], P1 ;  /* 0xc2008000bebc7fae */ /* 0x0005e20008921852 */
[----:B------:R-:W-:-:S02]  /*3ce30*/  ISETP.GE.AND P1, PT, R2, UR5, PT ;  /* 0x0000000502007c0c */ /* 0x000fc4000bf26270 */
[----:B------:R-:W-:Y:S01]  /*3ce40*/  LOP3.LUT R0, R0, 0x5a, RZ, 0xfc, !PT ;  /* 0x0000005a00007812 */ /* 0x000fe200078efcff */
[----:B------:R-:W3:Y:S04]  /*3ce50*/  LDL.LU R3, [R1+0xc] ;  /* 0x00000c0001037983 */ /* 0x000ee80000300800 */
[----:B------:R-:W4:Y:S01]  /*3ce60*/  LDL.LU R2, [R1+0x10] ;  /* 0x0000100001027983 */ /* 0x000f220000300800 */
[----:B--2---:R-:W-:-:S03]  /*3ce70*/  SEL R190, RZ, 0x4, P1 ;  /* 0x00000004ffbe7807 */ /* 0x004fc60000800000 */
[----:B-1----:R-:W2:Y:S01]  /*3ce80*/  LDL.LU R6, [R1+0x14] ;  /* 0x0000140001067983 */ /* 0x002ea20000300800 */
[----:B------:R-:W-:Y:S02]  /*3ce90*/  ISETP.GE.AND P1, PT, R0, UR5, PT ;  /* 0x0000000500007c0c */ /* 0x000fe4000bf26270 */
[----:B------:R-:W1:Y:S01]  /*3cea0*/  S2R R0, SR_TID.X ;  /* 0x0000000000007919 */ /* 0x000e620000002100 */
[----:B------:R-:W-:Y:S01]  /*3ceb0*/  SEL R190, R190, RZ, !P0 ;  /* 0x000000ffbebe7207 */ /* 0x000fe20004000000 */
[----:B------:R-:W2:Y:S03]  /*3cec0*/  LDL.LU R5, [R1+0x18] ;  /* 0x0000180001057983 */ /* 0x000ea60000300800 */
[----:B------:R-:W-:Y:S02]  /*3ced0*/  ISETP.NE.U32.AND P2, PT, R190, RZ, PT ;  /* 0x000000ffbe00720c */ /* 0x000fe40003f45070 */
[----:B------:R-:W-:-:S02]  /*3cee0*/  SEL R190, RZ, 0x4, P1 ;  /* 0x00000004ffbe7807 */ /* 0x000fc40000800000 */
[----:B------:R-:W-:Y:S02]  /*3cef0*/  IADD3 R225, P3, R225, UR20, RZ ;  /* 0x00000014e1e17c10 */ /* 0x000fe4000ff7e0ff */
[----:B------:R-:W-:Y:S02]  /*3cf00*/  SEL R190, R190, RZ, !P0 ;  /* 0x000000ffbebe7207 */ /* 0x000fe40004000000 */
[----:B------:R-:W-:Y:S02]  /*3cf10*/  IADD3.X R224, R224, UR15, RZ, P3, !PT ;  /* 0x0000000fe0e07c10 */ /* 0x000fe40009ffe4ff */
[----:B------:R-:W-:Y:S02]  /*3cf20*/  IADD3 R227, P4, R227, UR20, RZ ;  /* 0x00000014e3e37c10 */ /* 0x000fe4000ff9e0ff */
[----:B-1----:R-:W-:Y:S02]  /*3cf30*/  SHF.R.U32.HI R7, RZ, 0x6, R0 ;  /* 0x00000006ff077819 */ /* 0x002fe40000011600 */
[----:B------:R-:W1:Y:S01]  /*3cf40*/  S2R R0, SR_TID.X ;  /* 0x0000000000007919 */ /* 0x000e620000002100 */
[----:B------:R-:W-:Y:S01]  /*3cf50*/  ISETP.NE.U32.AND P1, PT, R190, RZ, PT ;  /* 0x000000ffbe00720c */ /* 0x000fe20003f25070 */
[----:B------:R-:W-:Y:S01]  /*3cf60*/  IMAD.MOV.U32 R190, RZ, RZ, R225 ;  /* 0x000000ffffbe7224 */ /* 0x000fe200078e00e1 */
[----:B------:R-:W-:Y:S01]  /*3cf70*/  IADD3.X R226, R226, UR15, RZ, P4, !PT ;  /* 0x0000000fe2e27c10 */ /* 0x000fe2000a7fe4ff */
[----:B------:R-:W-:Y:S01]  /*3cf80*/  IMAD.MOV.U32 R191, RZ, RZ, R224 ;  /* 0x000000ffffbf7224 */ /* 0x000fe200078e00e0 */
[----:B------:R-:W-:-:S04]  /*3cf90*/  SGXT.U32 R7, R7, 0x1 ;  /* 0x000000010707781a */ /* 0x000fc80000000000 */
[----:B------:R1:W-:Y:S01]  /*3cfa0*/  LDGSTS.E [R188+-0x3c000], desc[UR18][R190.64], P2 ;  /* 0xc4000000bebc7fae */ /* 0x0003e20009121852 */
[----:B------:R-:W-:Y:S01]  /*3cfb0*/  LOP3.LUT R7, R7, 0x78, RZ, 0xfc, !PT ;  /* 0x0000007807077812 */ /* 0x000fe200078efcff */
[----:B-1----:R-:W-:Y:S02]  /*3cfc0*/  IMAD.MOV.U32 R190, RZ, RZ, R227 ;  /* 0x000000ffffbe7224 */ /* 0x002fe400078e00e3 */
[----:B------:R-:W-:-:S05]  /*3cfd0*/  IMAD.MOV.U32 R191, RZ, RZ, R226 ;  /* 0x000000ffffbf7224 */ /* 0x000fca00078e00e2 */
[----:B------:R1:W-:Y:S01]  /*3cfe0*/  LDGSTS.E [R188+-0x3bff8], desc[UR18][R190.64], P1 ;  /* 0xc4008000bebc7fae */ /* 0x0003e20008921852 */
[----:B------:R-:W-:Y:S02]  /*3cff0*/  ISETP.GE.AND P1, PT, R7, UR5, PT ;  /* 0x0000000507007c0c */ /* 0x000fe4000bf26270 */
[----:B------:R-:W-:Y:S02]  /*3d000*/  SHF.R.U32.HI R7, RZ, 0x6, R0 ;  /* 0x00000006ff077819 */ /* 0x000fe40000011600 */
[----:B------:R-:W2:Y:S02]  /*3d010*/  LDL R0, [R1+0xe34] ;  /* 0x000e340001007983 */ /* 0x000ea40000100800 */
[----:B------:R-:W-:Y:S02]  /*3d020*/  SGXT.U32 R7, R7, 0x1 ;  /* 0x000000010707781a */ /* 0x000fe40000000000 */
[----:B-1----:R-:W-:Y:S02]  /*3d030*/  SEL R190, RZ, 0x4, P1 ;  /* 0x00000004ffbe7807 */ /* 0x002fe40000800000 */
[----:B------:R-:W-:-:S02]  /*3d040*/  LOP3.LUT R7, R7, 0x7a, RZ, 0xfc, !PT ;  /* 0x0000007a07077812 */ /* 0x000fc400078efcff */
[----:B------:R-:W-:Y:S02]  /*3d050*/  SEL R190, R190, RZ, !P0 ;  /* 0x000000ffbebe7207 */ /* 0x000fe40004000000 */
[----:B------:R-:W-:Y:S02]  /*3d060*/  ISETP.GE.AND P1, PT, R7, UR5, PT ;  /* 0x0000000507007c0c */ /* 0x000fe4000bf26270 */
[----:B------:R-:W-:Y:S02]  /*3d070*/  ISETP.NE.U32.AND P2, PT, R190, RZ, PT ;  /* 0x000000ffbe00720c */ /* 0x000fe40003f45070 */
[----:B------:R-:W-:-:S04]  /*3d080*/  SEL R190, RZ, 0x4, P1 ;  /* 0x00000004ffbe7807 */ /* 0x000fc80000800000 */
[----:B------:R-:W-:-:S04]  /*3d090*/  SEL R190, R190, RZ, !P0 ;  /* 0x000000ffbebe7207 */ /* 0x000fc80004000000 */
[----:B------:R-:W-:Y:S02]  /*3d0a0*/  ISETP.NE.U32.AND P1, PT, R190, RZ, PT ;  /* 0x000000ffbe00720c */ /* 0x000fe40003f25070 */
[----:B----4-:R-:W-:-:S04]  /*3d0b0*/  IADD3 R2, P3, R2, UR20, RZ ;  /* 0x0000001402027c10 */ /* 0x010fc8000ff7e0ff */
[----:B---3--:R-:W-:Y:S01]  /*3d0c0*/  IADD3.X R3, R3, UR15, RZ, P3, !PT ;  /* 0x0000000f03037c10 */ /* 0x008fe20009ffe4ff */
[----:B------:R-:W-:Y:S04]  /*3d0d0*/  STL [R1+0x10], R2 ;  /* 0x0000100201007387 */ /* 0x000fe80000100800 */
[----:B------:R1:W-:Y:S01]  /*3d0e0*/  STL [R1+0xc], R3 ;  /* 0x00000c0301007387 */ /* 0x0003e20000100800 */
[----:B------:R-:W-:Y:S02]  /*3d0f0*/  IMAD.MOV.U32 R191, RZ, RZ, R3 ;  /* 0x000000ffffbf7224 */ /* 0x000fe400078e0003 */
[----:B-1----:R-:W1:Y:S01]  /*3d100*/  S2R R3, SR_TID.X ;  /* 0x0000000000037919 */ /* 0x002e620000002100 */
[----:B------:R-:W-:Y:S01]  /*3d110*/  IMAD.MOV.U32 R190, RZ, RZ, R2 ;  /* 0x000000ffffbe7224 */ /* 0x000fe200078e0002 */
[----:B--2---:R-:W-:-:S04]  /*3d120*/  IADD3 R5, P4, R5, UR20, RZ ;  /* 0x0000001405057c10 */ /* 0x004fc8000ff9e0ff */
[----:B------:R-:W-:Y:S01]  /*3d130*/  IADD3.X R6, R6, UR15, RZ, P4, !PT ;  /* 0x0000000f06067c10 */ /* 0x000fe2000a7fe4ff */
[----:B------:R2:W-:Y:S02]  /*3d140*/  LDGSTS.E [R188+-0x3a000], desc[UR18][R190.64], P2 ;  /* 0xc6000000bebc7fae */ /* 0x0005e40009121852 */
[----:B--2---:R-:W-:Y:S02]  /*3d150*/  IMAD.MOV.U32 R190, RZ, RZ, R5 ;  /* 0x000000ffffbe7224 */ /* 0x004fe400078e0005 */
[----:B------:R-:W-:-:S05]  /*3d160*/  IMAD.MOV.U32 R191, RZ, RZ, R6 ;  /* 0x000000ffffbf7224 */ /* 0x000fca00078e0006 */
[----:B------:R2:W-:Y:S01]  /*3d170*/  LDGSTS.E [R188+-0x39ff8], desc[UR18][R190.64], P1 ;  /* 0xc6008000bebc7fae */ /* 0x0005e20008921852 */
[----:B-1----:R-:W-:-:S04]  /*3d180*/  SHF.R.U32.HI R2, RZ, 0x6, R3 ;  /* 0x00000006ff027819 */ /* 0x002fc80000011603 */
[----:B------:R-:W-:-:S04]  /*3d190*/  SGXT.U32 R2, R2, 0x1 ;  /* 0x000000010202781a */ /* 0x000fc80000000000 */
[----:B------:R-:W-:-:S04]  /*3d1a0*/  LOP3.LUT R2, R2, 0x1e, RZ, 0xfc, !PT ;  /* 0x0000001e02027812 */ /* 0x000fc800078efcff */
[----:B------:R-:W-:-:S04]  /*3d1b0*/  ISETP.GE.AND P2, PT, R2, UR5, PT ;  /* 0x0000000502007c0c */ /* 0x000fc8000bf46270 */
[----:B--2---:R-:W-:-:S04]  /*3d1c0*/  SEL R188, RZ, 0x4, P2 ;  /* 0x00000004ffbc7807 */ /* 0x004fc80001000000 */
[----:B------:R-:W-:-:S04]  /*3d1d0*/  SEL R188, R188, RZ, !P0 ;  /* 0x000000ffbcbc7207 */ /* 0x000fc80004000000 */
[----:B------:R-:W-:Y:S01]  /*3d1e0*/  ISETP.NE.U32.AND P2, PT, R188, RZ, PT ;  /* 0x000000ffbc00720c */ /* 0x000fe20003f45070 */
[----:B------:R-:W-:-:S05]  /*3d1f0*/  IMAD.U32 R188, RZ, RZ, UR6 ;  /* 0x00000006ffbc7e24 */ /* 0x000fca000f8e00ff */
[----:B------:R-:W-:Y:S02]  /*3d200*/  IADD3 R188, R0, 0x100000, R188 ;  /* 0x0010000000bc7810 */ /* 0x000fe40007ffe0bc */
[----:B------:R-:W1:Y:S01]  /*3d210*/  S2R R0, SR_TID.X ;  /* 0x0000000000007919 */ /* 0x000e620000002100 */
        /* <DEDUP_REMOVED lines=9> */
[----:B------:R-:W-:Y:S02]  /*3d2b0*/  IADD3 R163, P4, R163, UR20, RZ ;  /* 0x00000014a3a37c10 */ /* 0x000fe4000ff9e0ff */
[--C-:B-1----:R-:W-:Y:S01]  /*3d2c0*/  SHF.R.U32.HI R2, RZ, 0x6, R0.reuse ;  /* 0x00000006ff027819 */ /* 0x102fe20000011600 */
[----:B------:R-:W-:Y:S01]  /*3d2d0*/  IMAD.MOV.U32 R190, RZ, RZ, R161 ;  /* 0x000000ffffbe7224 */ /* 0x000fe200078e00a1 */
[----:B------:R-:W-:Y:S01]  /*3d2e0*/  SHF.R.U32.HI R0, RZ, 0x6, R0 ;  /* 0x00000006ff007819 */ /* 0x000fe20000011600 */
[----:B------:R-:W-:Y:S01]  /*3d2f0*/  IMAD.MOV.U32 R191, RZ, RZ, R162 ;  /* 0x000000ffffbf7224 */ /* 0x000fe200078e00a2 */
[----:B------:R-:W-:-:S02]  /*3d300*/  SGXT.U32 R2, R2, 0x1 ;  /* 0x000000010202781a */ /* 0x000fc40000000000 */
[----:B------:R-:W-:Y:S02]  /*3d310*/  IADD3.X R164, R164, UR15, RZ, P4, !PT ;  /* 0x0000000fa4a47c10 */ /* 0x000fe4000a7fe4ff */
[----:B------:R-:W-:Y:S01]  /*3d320*/  LOP3.LUT R2, R2, 0x3c, RZ, 0xfc, !PT ;  /* 0x0000003c02027812 */ /* 0x000fe200078efcff */
[----:B------:R1:W-:Y:S01]  /*3d330*/  LDGSTS.E [R188+-0x40000], desc[UR18][R190.64], P1 ;  /* 0xc0000000bebc7fae */ /* 0x0003e20008921852 */
[----:B------:R-:W-:Y:S02]  /*3d340*/  SGXT.U32 R0, R0, 0x1 ;  /* 0x000000010000781a */ /* 0x000fe40000000000 */
[----:B------:R-:W-:Y:S02]  /*3d350*/  ISETP.GE.AND P1, PT, R2, UR5, PT ;  /* 0x0000000502007c0c */ /* 0x000fe4000bf26270 */
[----:B------:R-:W-:Y:S01]  /*3d360*/  LOP3.LUT R0, R0, 0x3e, RZ, 0xfc, !PT ;  /* 0x0000003e00007812 */ /* 0x000fe200078efcff */
[----:B-1----:R-:W-:Y:S02]  /*3d370*/  IMAD.MOV.U32 R190, RZ, RZ, R163 ;  /* 0x000000ffffbe7224 */ /* 0x002fe400078e00a3 */
[----:B------:R-:W-:-:S05]  /*3d380*/  IMAD.MOV.U32 R191, RZ, RZ, R164 ;  /* 0x000000ffffbf7224 */ /* 0x000fca00078e00a4 */
[----:B------:R1:W-:Y:S02]  /*3d390*/  LDGSTS.E [R188+-0x3fff8], desc[UR18][R190.64], P2 ;  /* 0xc0008000bebc7fae */ /* 0x0003e40009121852 */
[----:B-1----:R-:W-:Y:S02]  /*3d3a0*/  SEL R190, RZ, 0x4, P1 ;  /* 0x00000004ffbe7807 */ /* 0x002fe40000800000 */
[----:B------:R-:W-:Y:S02]  /*3d3b0*/  ISETP.GE.AND P1, PT, R0, UR5, PT ;  /* 0x0000000500007c0c */ /* 0x000fe4000bf26270 */
[----:B------:R-:W1:Y:S01]  /*3d3c0*/  S2R R0, SR_TID.X ;  /* 0x0000000000007919 */ /* 0x000e620000002100 */
[----:B------:R-:W-:Y:S02]  /*3d3d0*/  SEL R190, R190, RZ, !P0 ;  /* 0x000000ffbebe7207 */ /* 0x000fe40004000000 */
[----:B------:R-:W-:Y:S02]  /*3d3e0*/  IADD3 R197, P3, R197, UR20, RZ ;  /* 0x00000014c5c57c10 */ /* 0x000fe4000ff7e0ff */
[----:B------:R-:W-:-:S02]  /*3d3f0*/  ISETP.NE.U32.AND P2, PT, R190, RZ, PT ;  /* 0x000000ffbe00720c */ /* 0x000fc40003f45070 */
[----:B------:R-:W-:Y:S02]  /*3d400*/  SEL R190, RZ, 0x4, P1 ;  /* 0x00000004ffbe7807 */ /* 0x000fe40000800000 */
[----:B------:R-:W-:Y:S02]  /*3d410*/  IADD3.X R196, R196, UR15, RZ, P3, !PT ;  /* 0x0000000fc4c47c10 */ /* 0x000fe40009ffe4ff */
[----:B------:R-:W-:Y:S02]  /*3d420*/  SEL R190, R190, RZ, !P0 ;  /* 0x000000ffbebe7207 */ /* 0x000fe40004000000 */
[----:B------:R-:W-:Y:S02]  /*3d430*/  IADD3 R199, P4, R199, UR20, RZ ;  /* 0x00000014c7c77c10 */ /* 0x000fe4000ff9e0ff */
[----:B------:R-:W-:Y:S01]  /*3d440*/  ISETP.NE.U32.AND P1, PT, R190, RZ, PT ;  /* 0x000000ffbe00720c */ /* 0x000fe20003f25070 */
[----:B------:R-:W-:Y:S01]  /*3d450*/  IMAD.MOV.U32 R190, RZ, RZ, R197 ;  /* 0x000000ffffbe7224 */ /* 0x000fe200078e00c5 */
[----:B------:R-:W-:Y:S01]  /*3d460*/  IADD3.X R198, R198, UR15, RZ, P4, !PT ;  /* 0x0000000fc6c67c10 */ /* 0x000fe2000a7fe4ff */
[----:B------:R-:W-:-:S05]  /*3d470*/  IMAD.MOV.U32 R191, RZ, RZ, R196 ;  /* 0x000000ffffbf7224 */ /* 0x000fca00078e00c4 */
[----:B------:R2:W-:Y:S01]  /*3d480*/  LDGSTS.E [R188+-0x3e000], desc[UR18][R190.64], P2 ;  /* 0xc2000000bebc7fae */ /* 0x0005e20009121852 */
[----:B-1----:R-:W-:-:S04]  /*3d490*/  SHF.R.U32.HI R2, RZ, 0x6, R0 ;  /* 0x00000006ff027819 */ /* 0x002fc80000011600 */
[----:B------:R-:W-:Y:S01]  /*3d4a0*/  SGXT.U32 R2, R2, 0x1 ;  /* 0x000000010202781a */ /* 0x000fe20000000000 */
[----:B--2---:R-:W-:Y:S02]  /*3d4b0*/  IMAD.MOV.U32 R190, RZ, RZ, R199 ;  /* 0x000000ffffbe7224 */ /* 0x004fe400078e00c7 */
[----:B------:R-:W-:Y:S01]  /*3d4c0*/  IMAD.MOV.U32 R191, RZ, RZ, R198 ;  /* 0x000000ffffbf7224 */ /* 0x000fe200078e00c6 */
[----:B------:R-:W-:Y:S01]  /*3d4d0*/  LOP3.LUT R2, R2, 0x5c, RZ, 0xfc, !PT ;  /* 0x0000005c02027812 */ /* 0x000fe200078efcff */
[----:B------:R1:W-:Y:S04]  /*3d4e0*/  STL [R1+0x18], R5 ;  /* 0x0000180501007387 */ /* 0x0003e80000100800 */
[----:B------:R2:W-:Y:S04]  /*3d4f0*/  STL [R1+0x14], R6 ;  /* 0x0000140601007387 */ /* 0x0005e80000100800 */
[----:B------:R3:W-:Y:S01]  /*3d500*/  LDGSTS.E [R188+-0x3dff8], desc[UR18][R190.64], P1 ;  /* 0xc2008000bebc7fae */ /* 0x0007e20008921852 */
[----:B------:R-:W-:-:S03]  /*3d510*/  ISETP.GE.AND P1, PT, R2, UR5, PT ;  /* 0x0000000502007c0c */ /* 0x000fc6000bf26270 */
[----:B------:R-:W4:Y:S04]  /*3d520*/  LDL.LU R3, [R1+0x1c] ;  /* 0x00001c0001037983 */ /* 0x000f280000300800 */
[----:B------:R-:W4:Y:S04]  /*3d530*/  LDL.LU R2, [R1+0x20] ;  /* 0x0000200001027983 */ /* 0x000f280000300800 */
[----:B------:R-:W4:Y:S04]  /*3d540*/  LDL.LU R8, [R1+0x24] ;  /* 0x0000240001087983 */ /* 0x000f280000300800 */
[----:B-1----:R-:W4:Y:S01]  /*3d550*/  LDL.LU R5, [R1+0x28] ;  /* 0x0000280001057983 */ /* 0x002f220000300800 */
[----:B------:R-:W-:-:S04]  /*3d560*/  SHF.R.U32.HI R0, RZ, 0x6, R0 ;  /* 0x00000006ff007819 */ /* 0x000fc80000011600 */
[----:B------:R-:W-:-:S04]  /*3d570*/  SGXT.U32 R0, R0, 0x1 ;  /* 0x000000010000781a */ /* 0x000fc80000000000 */
[----:B------:R-:W-:Y:S02]  /*3d580*/  LOP3.LUT R0, R0, 0x5e, RZ, 0xfc, !PT ;  /* 0x0000005e00007812 */ /* 0x000fe400078efcff */
[----:B---3--:R-:W-:Y:S02]  /*3d590*/  SEL R190, RZ, 0x4, P1 ;  /* 0x00000004ffbe7807 */ /* 0x008fe40000800000 */
[----:B------:R-:W-:Y:S02]  /*3d5a0*/  ISETP.GE.AND P1, PT, R0, UR5, PT ;  /* 0x0000000500007c0c */ /* 0x000fe4000bf26270 */
[----:B------:R-:W2:Y:S01]  /*3d5b0*/  S2R R0, SR_TID.X ;  /* 0x0000000000007919 */ /* 0x000ea20000002100 */
        /* <DEDUP_REMOVED lines=12> */
[--C-:B--2---:R-:W-:Y:S02]  /*3d680*/  SHF.R.U32.HI R6, RZ, 0x6, R0.reuse ;  /* 0x00000006ff067819 */ /* 0x104fe40000011600 */
[----:B------:R-:W-:Y:S02]  /*3d690*/  SHF.R.U32.HI R0, RZ, 0x6, R0 ;  /* 0x00000006ff007819 */ /* 0x000fe40000011600 */
[----:B------:R-:W-:Y:S01]  /*3d6a0*/  SGXT.U32 R6, R6, 0x1 ;  /* 0x000000010606781a */ /* 0x000fe20000000000 */
[----:B-1----:R-:W-:Y:S02]  /*3d6b0*/  IMAD.MOV.U32 R190, RZ, RZ, R231 ;  /* 0x000000ffffbe7224 */ /* 0x002fe400078e00e7 */
[----:B------:R-:W-:Y:S01]  /*3d6c0*/  IMAD.MOV.U32 R191, RZ, RZ, R230 ;  /* 0x000000ffffbf7224 */ /* 0x000fe200078e00e6 */
[----:B------:R-:W-:Y:S02]  /*3d6d0*/  LOP3.LUT R6, R6, 0x7c, RZ, 0xfc, !PT ;  /* 0x0000007c06067812 */ /* 0x000fe400078efcff */
[----:B------:R-:W-:-:S02]  /*3d6e0*/  SGXT.U32 R0, R0, 0x1 ;  /* 0x000000010000781a */ /* 0x000fc40000000000 */
[----:B------:R1:W-:Y:S01]  /*3d6f0*/  LDGSTS.E [R188+-0x3bff8], desc[UR18][R190.64], P1 ;  /* 0xc4008000bebc7fae */ /* 0x0003e20008921852 */
[----:B------:R-:W-:Y:S02]  /*3d700*/  ISETP.GE.AND P1, PT, R6, UR5, PT ;  /* 0x0000000506007c0c */ /* 0x000fe4000bf26270 */
[----:B------:R-:W-:Y:S02]  /*3d710*/  LOP3.LUT R0, R0, 0x7e, RZ, 0xfc, !PT ;  /* 0x0000007e00007812 */ /* 0x000fe400078efcff */
[----:B-1----:R-:W-:Y:S02]  /*3d720*/  SEL R190, RZ, 0x4, P1 ;  /* 0x00000004ffbe7807 */ /* 0x002fe40000800000 */
[----:B------:R-:W-:Y:S02]  /*3d730*/  ISETP.GE.AND P1, PT, R0, UR5, PT ;  /* 0x0000000500007c0c */ /* 0x000fe4000bf26270 */
[----:B------:R-:W2:Y:S04]  /*3d740*/  LDL.LU R0, [R1+0x30] ;  /* 0x0000300001007983 */ /* 0x000ea80000300800 */
[----:B------:R-:W3:Y:S01]  /*3d750*/  LDL.LU R6, [R1+0x70] ;  /* 0x0000700001067983 */ /* 0x000ee20000300800 */
[----:B----4-:R-:W-:-:S04]  /*3d760*/  IADD3 R2, P3, R2, UR20, RZ ;  /* 0x0000001402027c10 */ /* 0x010fc8000ff7e0ff */
[----:B------:R-:W-:Y:S02]  /*3d770*/  IADD3.X R3, R3, UR15, RZ, P3, !PT ;  /* 0x0000000f03037c10 */ /* 0x000fe40009ffe4ff */
[----:B------:R-:W-:Y:S01]  /*3d780*/  IADD3 R5, P4, R5, UR20, RZ ;  /* 0x0000001405057c10 */ /* 0x000fe2000ff9e0ff */
[----:B------:R-:W-:Y:S03]  /*3d790*/  STL [R1+0x20], R2 ;  /* 0x0000200201007387 */ /* 0x000fe60000100800 */
[----:B------:R-:W-:Y:S01]  /*3d7a0*/  IADD3.X R8, R8, UR15, RZ, P4, !PT ;  /* 0x0000000f08087c10 */ /* 0x000fe2000a7fe4ff */
[----:B------:R1:W-:Y:S01]  /*3d7b0*/  STL [R1+0x1c], R3 ;  /* 0x00001c0301007387 */ /* 0x0003e20000100800 */
[----:B------:R-:W-:-:S03]  /*3d7c0*/  IMAD.MOV.U32 R191, RZ, RZ, R3 ;  /* 0x000000ffffbf7224 */ /* 0x000fc600078e0003 */
[----:B------:R-:W-:Y:S04]  /*3d7d0*/  STL [R1+0x28], R5 ;  /* 0x0000280501007387 */ /* 0x000fe80000100800 */
[----:B-1----:R-:W4:Y:S04]  /*3d7e0*/  LDL.LU R3, [R1+0x2c] ;  /* 0x00002c0001037983 */ /* 0x002f280000300800 */
[----:B------:R1:W-:Y:S04]  /*3d7f0*/  STL [R1+0x24], R8 ;  /* 0x0000240801007387 */ /* 0x0003e80000100800 */
[----:B------:R-:W4:Y:S01]  /*3d800*/  LDL.LU R7, [R1+0x6c] ;  /* 0x00006c0001077983 */ /* 0x000f220000300800 */
[----:B------:R-:W-:-:S04]  /*3d810*/  SEL R190, R190, RZ, !P0 ;  /* 0x000000ffbebe7207 */ /* 0x000fc80004000000 */
[----:B------:R-:W-:Y:S02]  /*3d820*/  ISETP.NE.U32.AND P2, PT, R190, RZ, PT ;  /* 0x000000ffbe00720c */ /* 0x000fe40003f45070 */
[----:B------:R-:W-:-:S04]  /*3d830*/  SEL R190, RZ, 0x4, P1 ;  /* 0x00000004ffbe7807 */ /* 0x000fc80000800000 */
[----:B------:R-:W-:-:S04]  /*3d840*/  SEL R190, R190, RZ, !P0 ;  /* 0x000000ffbebe7207 */ /* 0x000fc80004000000 */
[----:B------:R-:W-:Y:S01]  /*3d850*/  ISETP.NE.U32.AND P1, PT, R190, RZ, PT ;  /* 0x000000ffbe00720c */ /* 0x000fe20003f25070 */
[----:B------:R-:W-:Y:S02]  /*3d860*/  IMAD.MOV.U32 R190, RZ, RZ, R2 ;  /* 0x000000ffffbe7224 */ /* 0x000fe400078e0002 */
[----:B------:R-:W2:Y:S03]  /*3d870*/  S2R R2, SR_TID.X ;  /* 0x0000000000027919 */ /* 0x000ea60000002100 */
[----:B------:R1:W-:Y:S02]  /*3d880*/  LDGSTS.E [R188+-0x3a000], desc[UR18][R190.64], P2 ;  /* 0xc6000000bebc7fae */ /* 0x0003e40009121852 */
[----:B-1----:R-:W-:Y:S02]  /*3d890*/  IMAD.MOV.U32 R190, RZ, RZ, R5 ;  /* 0x000000ffffbe7224 */ /* 0x002fe400078e0005 */
[----:B------:R-:W-:-:S02]  /*3d8a0*/  IMAD.MOV.U32 R191, RZ, RZ, R8 ;  /* 0x000000ffffbf7224 */ /* 0x000fc400078e0008 */
[----:B------:R-:W4:Y:S04]  /*3d8b0*/  LDL.LU R8, [R1+0xac] ;  /* 0x0000ac0001087983 */ /* 0x000f280000300800 */
[----:B------:R1:W-:Y:S04]  /*3d8c0*/  LDGSTS.E [R188+-0x39ff8], desc[UR18][R190.64], P1 ;  /* 0xc6008000bebc7fae */ /* 0x0003e80008921852 */
[----:B------:R-:W0:Y:S01]  /*3d8d0*/  LDGDEPBAR ;  /* 0x00000000000079af */ /* 0x000e220000000000 */
[----:B--2---:R-:W-:-:S04]  /*3d8e0*/  LOP3.LUT R2, R2, 0x7f, RZ, 0xc0, !PT ;  /* 0x0000007f02027812 */ /* 0x004fc800078ec0ff */
[----:B------:R-:W-:Y:S02]  /*3d8f0*/  ISETP.GE.AND P1, PT, R2, UR5, PT ;  /* 0x0000000502007c0c */ /* 0x000fe4000bf26270 */
[----:B------:R-:W2:Y:S04]  /*3d900*/  LDL.LU R2, [R1+0xb0] ;  /* 0x0000b00001027983 */ /* 0x000ea80000300800 */
[----:B------:R-:W2:Y:S04]  /*3d910*/  LDL.LU R166, [R1+0xec] ;  /* 0x0000ec0001a67983 */ /* 0x000ea80000300800 */
[----:B------:R-:W2:Y:S01]  /*3d920*/  LDL.LU R5, [R1+0xf0] ;  /* 0x0000f00001057983 */ /* 0x000ea20000300800 */
[----:B-1----:R-:W-:-:S04]  /*3d930*/  SEL R188, RZ, 0x4, P1 ;  /* 0x00000004ffbc7807 */ /* 0x002fc80000800000 */
[----:B------:R-:W-:Y:S02]  /*3d940*/  SEL R188, R188, RZ, !P0 ;  /* 0x000000ffbcbc7207 */ /* 0x000fe40004000000 */
[----:B------:R-:W-:Y:S02]  /*3d950*/  IADD3 R0, P1, R0, UR21, RZ ;  /* 0x0000001500007c10 */ /* 0x000fe4000ff3e0ff */
[----:B------:R-:W-:Y:S01]  /*3d960*/  ISETP.NE.U32.AND P0, PT, R188, RZ, PT ;  /* 0x000000ffbc00720c */ /* 0x000fe20003f05070 */
[----:B------:R-:W-:Y:S01]  /*3d970*/  ULEA UR5, UR14, UR7, 0x11 ;  /* 0x000000070e057291 */ /* 0x000fe2000f8e883f */
[----:B---3--:R-:W-:Y:S01]  /*3d980*/  IADD3 R6, P2, R6, UR21, RZ ;  /* 0x0000001506067c10 */ /* 0x008fe2000ff5e0ff */
[----:B------:R1:W-:Y:S01]  /*3d990*/  STL [R1+0x30], R0 ;  /* 0x0000300001007387 */ /* 0x0003e20000100800 */
[----:B------:R-:W-:-:S03]  /*3d9a0*/  IMAD.MOV.U32 R190, RZ, RZ, R0 ;  /* 0x000000ffffbe7224 */ /* 0x000fc600078e0000 */
[----:B------:R-:W-:Y:S01]  /*3d9b0*/  VIADD R188, R4, UR5 ;  /* 0x0000000504bc7c36 */ /* 0x000fe20008000000 */
[----:B----4-:R-:W-:-:S05]  /*3d9c0*/  IADD3.X R3, R3, UR16, RZ, P1, !PT ;  /* 0x0000001003037c10 */ /* 0x010fca0008ffe4ff */
[----:B------:R3:W-:Y:S01]  /*3d9d0*/  STL [R1+0x2c], R3 ;  /* 0x00002c0301007387 */ /* 0x0007e20000100800 */
[----:B------:R-:W-:Y:S01]  /*3d9e0*/  IADD3.X R7, R7, UR16, RZ, P2, !PT ;  /* 0x0000001007077c10 */ /* 0x000fe200097fe4ff */
[----:B------:R-:W-:Y:S02]  /*3d9f0*/  IMAD.MOV.U32 R191, RZ, RZ, R3 ;  /* 0x000000ffffbf7224 */ /* 0x000fe400078e0003 */
[----:B------:R4:W-:Y:S04]  /*3da00*/  STL [R1+0x70], R6 ;  /* 0x0000700601007387 */ /* 0x0009e80000100800 */
[----:B------:R4:W-:Y:S04]  /*3da10*/  STL [R1+0x6c], R7 ;  /* 0x00006c0701007387 */ /* 0x0009e80000100800 */
[----:B-1----:R-:W2:Y:S04]  /*3da20*/  LDL.LU R0, [R1+0x130] ;  /* 0x0001300001007983 */ /* 0x002ea80000300800 */
[----:B------:R1:W-:Y:S04]  /*3da30*/  LDGSTS.E [R188], desc[UR18][R190.64], P0 ;  /* 0x00000000bebc7fae */ /* 0x0003e80008121852 */
[----:B---3--:R-:W3:Y:S01]  /*3da40*/  LDL.LU R3, [R1+0x170] ;  /* 0x0001700001037983 */ /* 0x008ee20000300800 */
[----:B-1----:R-:W-:-:S03]  /*3da50*/  IMAD.MOV.U32 R190, RZ, RZ, R6 ;  /* 0x000000ffffbe7224 */ /* 0x002fc600078e0006 */
[----:B----4-:R-:W4:Y:S01]  /*3da60*/  LDL.LU R6, [R1+0x12c] ;  /* 0x00012c0001067983 */ /* 0x010f220000300800 */
[----:B------:R-:W-:-:S03]  /*3da70*/  IMAD.MOV.U32 R191, RZ, RZ, R7 ;  /* 0x000000ffffbf7224 */ /* 0x000fc600078e0007 */
[----:B------:R-:W4:Y:S04]  /*3da80*/  LDL.LU R7, [R1+0x16c] ;  /* 0x00016c0001077983 */ /* 0x000f280000300800 */
[----:B------:R1:W-:Y:S01]  /*3da90*/  LDGSTS.E [R188+0x400], desc[UR18][R190.64], P0 ;  /* 0x00400000bebc7fae */ /* 0x0003e20008121852 */
[----:B--2---:R-:W-:-:S04]  /*3daa0*/  IADD3 R2, P1, R2, UR21, RZ ;  /* 0x0000001502027c10 */ /* 0x004fc8000ff3e0ff */
[----:B------:R-:W-:Y:S02]  /*3dab0*/  IADD3.X R8, R8, UR16, RZ, P1, !PT ;  /* 0x0000001008087c10 */ /* 0x000fe40008ffe4ff */
[----:B------:R-:W-:Y:S01]  /*3dac0*/  IADD3 R5, P2, R5, UR21, RZ ;  /* 0x0000001505057c10 */ /* 0x000fe2000ff5e0ff */
[----:B------:R2:W-:Y:S01]  /*3dad0*/  STL [R1+0xb0], R2 ;  /* 0x0000b00201007387 */ /* 0x0005e20000100800 */
[----:B-1----:R-:W-:Y:S02]  /*3dae0*/  IMAD.MOV.U32 R190, RZ, RZ, R2 ;  /* 0x000000ffffbe7224 */ /* 0x002fe400078e0002 */
[----:B------:R-:W-:Y:S01]  /*3daf0*/  IADD3.X R166, R166, UR16, RZ, P2, !PT ;  /* 0x00000010a6a67c10 */ /* 0x000fe200097fe4ff */
[----:B------:R-:W-:Y:S01]  /*3db00*/  IMAD.MOV.U32 R191, RZ, RZ, R8 ;  /* 0x000000ffffbf7224 */ /* 0x000fe200078e0008 */
[----:B------:R1:W-:Y:S04]  /*3db10*/  STL [R1+0xac], R8 ;  /* 0x0000ac0801007387 */ /* 0x0003e80000100800 */
[----:B------:R1:W-:Y:S04]  /*3db20*/  STL [R1+0xf0], R5 ;  /* 0x0000f00501007387 */ /* 0x0003e80000100800 */
[----:B--2---:R-:W2:Y:S04]  /*3db30*/  LDL.LU R2, [R1+0x1b0] ;  /* 0x0001b00001027983 */ /* 0x004ea80000300800 */
[----:B------:R1:W-:Y:S04]  /*3db40*/  STL [R1+0xec], R166 ;  /* 0x0000eca601007387 */ /* 0x0003e80000100800 */
[----:B------:R1:W-:Y:S04]  /*3db50*/  LDGSTS.E [R188+0x800], desc[UR18][R190.64], P0 ;  /* 0x00800000bebc7fae */ /* 0x0003e80008121852 */
[----:B-1----:R-:W2:Y:S01]  /*3db60*/  LDL.LU R8, [R1+0x1f0] ;  /* 0x0001f00001087983 */ /* 0x002ea20000300800 */
[----:B------:R-:W-:-:S03]  /*3db70*/  IMAD.MOV.U32 R190, RZ, RZ, R5 ;  /* 0x000000ffffbe7224 */ /* 0x000fc600078e0005 */
[----:B------:R-:W2:Y:S01]  /*3db80*/  LDL.LU R5, [R1+0x1ac] ;  /* 0x0001ac0001057983 */ /* 0x000ea20000300800 */
[----:B------:R-:W-:-:S03]  /*3db90*/  IMAD.MOV.U32 R191, RZ, RZ, R166 ;  /* 0x000000ffffbf7224 */ /* 0x000fc600078e00a6 */
[----:B------:R-:W2:Y:S04]  /*3dba0*/  LDL.LU R166, [R1+0x1ec] ;  /* 0x0001ec0001a67983 */ /* 0x000ea80000300800 */
[----:B------:R1:W-:Y:S01]  /*3dbb0*/  LDGSTS.E [R188+0xc00], desc[UR18][R190.64], P0 ;  /* 0x00c00000bebc7fae */ /* 0x0003e20008121852 */
[----:B------:R-:W-:Y:S02]  /*3dbc0*/  IADD3 R0, P1, R0, UR21, RZ ;  /* 0x0000001500007c10 */ /* 0x000fe4000ff3e0ff */
[----:B---3--:R-:W-:-:S03]  /*3dbd0*/  IADD3 R3, P2, R3, UR21, RZ ;  /* 0x0000001503037c10 */ /* 0x008fc6000ff5e0ff */
[----:B------:R3:W-:Y:S01]  /*3dbe0*/  STL [R1+0x130], R0 ;  /* 0x0001300001007387 */ /* 0x0007e20000100800 */
[----:B-1----:R-:W-:Y:S01]  /*3dbf0*/  IMAD.MOV.U32 R190, RZ, RZ, R0 ;  /* 0x000000ffffbe7224 */ /* 0x002fe200078e0000 */
[----:B----4-:R-:W-:Y:S02]  /*3dc00*/  IADD3.X R6, R6, UR16, RZ, P1, !PT ;  /* 0x0000001006067c10 */ /* 0x010fe40008ffe4ff */
[----:B------:R-:W-:-:S03]  /*3dc10*/  IADD3.X R7, R7, UR16, RZ, P2, !PT ;  /* 0x0000001007077c10 */ /* 0x000fc600097fe4ff */
[----:B------:R-:W-:Y:S01]  /*3dc20*/  IMAD.MOV.U32 R191, RZ, RZ, R6 ;  /* 0x000000ffffbf7224 */ /* 0x000fe200078e0006 */
[----:B------:R1:W-:Y:S04]  /*3dc30*/  STL [R1+0x12c], R6 ;  /* 0x00012c0601007387 */ /* 0x0003e80000100800 */
[----:B------:R4:W-:Y:S04]  /*3dc40*/  STL [R1+0x170], R3 ;  /* 0x0001700301007387 */ /* 0x0009e80000100800 */
[----:B---3--:R-:W3:Y:S04]  /*3dc50*/  LDL.LU R0, [R1+0x230] ;  /* 0x0002300001007983 */ /* 0x008ee80000300800 */
[----:B------:R4:W-:Y:S04]  /*3dc60*/  STL [R1+0x16c], R7 ;  /* 0x00016c0701007387 */ /* 0x0009e80000100800 */
[----:B------:R4:W-:Y:S04]  /*3dc70*/  LDGSTS.E [R188+0x1000], desc[UR18][R190.64], P0 ;  /* 0x01000000bebc7fae */ /* 0x0009e80008121852 */
[----:B-1----:R-:W3:Y:S01]  /*3dc80*/  LDL.LU R6, [R1+0x270] ;  /* 0x0002700001067983 */ /* 0x002ee20000300800 */
[----:B----4-:R-:W-:-:S03]  /*3dc90*/  IMAD.MOV.U32 R190, RZ, RZ, R3 ;  /* 0x000000ffffbe7224 */ /* 0x010fc600078e0003 */
[----:B------:R-:W4:Y:S01]  /*3dca0*/  LDL.LU R3, [R1+0x22c] ;  /* 0x00022c0001037983 */ /* 0x000f220000300800 */
[----:B------:R-:W-:-:S03]  /*3dcb0*/  IMAD.MOV.U32 R191, RZ, RZ, R7 ;  /* 0x000000ffffbf7224 */ /* 0x000fc600078e0007 */
[----:B------:R-:W4:Y:S04]  /*3dcc0*/  LDL.LU R7, [R1+0x26c] ;  /* 0x00026c0001077983 */ /* 0x000f280000300800 */
[----:B------:R1:W-:Y:S01]  /*3dcd0*/  LDGSTS.E [R188+0x1400], desc[UR18][R190.64], P0 ;  /* 0x01400000bebc7fae */ /* 0x0003e20008121852 */
[----:B--2---:R-:W-:-:S05]  /*3dce0*/  IADD3 R2, P1, R2, UR21, RZ ;  /* 0x0000001502027c10 */ /* 0x004fca000ff3e0ff */
[----:B------:R2:W-:Y:S01]  /*3dcf0*/  STL [R1+0x1b0], R2 ;  /* 0x0001b00201007387 */ /* 0x0005e20000100800 */
[----:B-1----:R-:W-:Y:S01]  /*3dd00*/  IMAD.MOV.U32 R190, RZ, RZ, R2 ;  /* 0x000000ffffbe7224 */ /* 0x002fe200078e0002 */
[----:B------:R-:W-:Y:S02]  /*3dd10*/  IADD3 R8, P2, R8, UR21, RZ ;  /* 0x0000001508087c10 */ /* 0x000fe4000ff5e0ff */
[----:B------:R-:W-:Y:S02]  /*3dd20*/  IADD3.X R5, R5, UR16, RZ, P1, !PT ;  /* 0x0000001005057c10 */ /* 0x000fe40008ffe4ff */
[----:B------:R-:W-:-:S03]  /*3dd30*/  IADD3.X R166, R166, UR16, RZ, P2, !PT ;  /* 0x00000010a6a67c10 */ /* 0x000fc600097fe4ff */
        /* <DEDUP_REMOVED lines=12> */
[----:B---3--:R-:W-:-:S05]  /*3de00*/  IADD3 R0, P1, R0, UR21, RZ ;  /* 0x0000001500007c10 */ /* 0x008fca000ff3e0ff */
[----:B------:R3:W-:Y:S01]  /*3de10*/  STL [R1+0x230], R0 ;  /* 0x0002300001007387 */ /* 0x0007e20000100800 */
[----:B-1----:R-:W-:Y:S01]  /*3de20*/  IMAD.MOV.U32 R190, RZ, RZ, R0 ;  /* 0x000000ffffbe7224 */ /* 0x002fe200078e0000 */
[----:B------:R-:W-:Y:S02]  /*3de30*/  IADD3 R6, P2, R6, UR21, RZ ;  /* 0x0000001506067c10 */ /* 0x000fe4000ff5e0ff */
        /* <DEDUP_REMOVED lines=159> */
[----:B------:R-:W-:Y:S01]  /*3e830*/  STL [R1+0x6b0], R2 ;  /* 0x0006b00201007387 */ /* 0x000fe20000100800 */
[----:B-1----:R-:W-:Y:S01]  /*3e840*/  IMAD.MOV.U32 R190, RZ, RZ, R2 ;  /* 0x000000ffffbe7224 */ /* 0x002fe200078e0002 */
[----:B------:R-:W-:Y:S02]  /*3e850*/  IADD3 R5, P2, R5, UR21, RZ ;  /* 0x0000001505057c10 */ /* 0x000fe4000ff5e0ff */
[----:B------:R-:W-:Y:S02]  /*3e860*/  IADD3.X R8, R8, UR16, RZ, P1, !PT ;  /* 0x0000001008087c10 */ /* 0x000fe40008ffe4ff */
[----:B------:R-:W-:-:S03]  /*3e870*/  IADD3.X R166, R166, UR16, RZ, P2, !PT ;  /* 0x00000010a6a67c10 */ /* 0x000fc600097fe4ff */
[----:B------:R-:W-:Y:S01]  /*3e880*/  IMAD.MOV.U32 R191, RZ, RZ, R8 ;  /* 0x000000ffffbf7224 */ /* 0x000fe200078e0008 */
[----:B------:R1:W-:Y:S04]  /*3e890*/  STL [R1+0x6ac], R8 ;  /* 0x0006ac0801007387 */ /* 0x0003e80000100800 */
[----:B------:R-:W-:Y:S04]  /*3e8a0*/  STL [R1+0x6f0], R5 ;  /* 0x0006f00501007387 */ /* 0x000fe80000100800 */
[----:B------:R2:W-:Y:S04]  /*3e8b0*/  LDGSTS.E [R188+0x6800], desc[UR18][R190.64], P0 ;  /* 0x06800000bebc7fae */ /* 0x0005e80008121852 */
[----:B-1----:R-:W4:Y:S04]  /*3e8c0*/  LDL.LU R8, [R1+0x7b0] ;  /* 0x0007b00001087983 */ /* 0x002f280000300800 */
[----:B------:R1:W-:Y:S04]  /*3e8d0*/  STL [R1+0x6ec], R166 ;  /* 0x0006eca601007387 */ /* 0x0003e80000100800 */
[----:B------:R-:W4:Y:S01]  /*3e8e0*/  LDL.LU R2, [R1+0x7f0] ;  /* 0x0007f00001027983 */ /* 0x000f220000300800 */
[----:B--2---:R-:W-:-:S03]  /*3e8f0*/  IMAD.MOV.U32 R191, RZ, RZ, R166 ;  /* 0x000000ffffbf7224 */ /* 0x004fc600078e00a6 */
[----:B-1----:R-:W2:Y:S01]  /*3e900*/  LDL.LU R166, [R1+0x7ac] ;  /* 0x0007ac0001a67983 */ /* 0x002ea20000300800 */
        /* <DEDUP_REMOVED lines=14> */
[----:B-1----:R-:W3:Y:S04]  /*3e9f0*/  LDL.LU R6, [R1+0x78] ;  /* 0x0000780001067983 */ /* 0x002ee80000300800 */
[----:B------:R1:W-:Y:S02]  /*3ea00*/  LDGSTS.E [R188+0x7000], desc[UR18][R190.64], P0 ;  /* 0x07000000bebc7fae */ /* 0x0003e40008121852 */
[----:B-1----:R-:W-:-:S02]  /*3ea10*/  IMAD.MOV.U32 R190, RZ, RZ, R3 ;  /* 0x000000ffffbe7224 */ /* 0x002fc400078e0003 */
[----:B----4-:R-:W4:Y:S01]  /*3ea20*/  LDL.LU R3, [R1+0x34] ;  /* 0x0000340001037983 */ /* 0x010f220000300800 */
[----:B------:R-:W-:-:S03]  /*3ea30*/  IMAD.MOV.U32 R191, RZ, RZ, R7 ;  /* 0x000000ffffbf7224 */ /* 0x000fc600078e0007 */
[----:B------:R-:W4:Y:S04]  /*3ea40*/  LDL.LU R7, [R1+0x74] ;  /* 0x0000740001077983 */ /* 0x000f280000300800 */
[----:B------:R1:W-:Y:S01]  /*3ea50*/  LDGSTS.E [R188+0x7400], desc[UR18][R190.64], P0 ;  /* 0x07400000bebc7fae */ /* 0x0003e20008121852 */
[----:B------:R-:W-:Y:S02]  /*3ea60*/  IADD3 R8, P1, R8, UR21, RZ ;  /* 0x0000001508087c10 */ /* 0x000fe4000ff3e0ff */
[----:B------:R-:W-:-:S03]  /*3ea70*/  IADD3 R2, P2, R2, UR21, RZ ;  /* 0x0000001502027c10 */ /* 0x000fc6000ff5e0ff */
[----:B-1----:R-:W-:Y:S01]  /*3ea80*/  IMAD.MOV.U32 R190, RZ, RZ, R8 ;  /* 0x000000ffffbe7224 */ /* 0x002fe200078e0008 */
[----:B--2---:R-:W-:Y:S01]  /*3ea90*/  IADD3.X R166, R166, UR16, RZ, P1, !PT ;  /* 0x00000010a6a67c10 */ /* 0x004fe20008ffe4ff */
[----:B------:R1:W-:Y:S01]  /*3eaa0*/  STL [R1+0x7b0], R8 ;  /* 0x0007b00801007387 */ /* 0x0003e20000100800 */
[----:B------:R-:W-:-:S03]  /*3eab0*/  IADD3.X R5, R5, UR16, RZ, P2, !PT ;  /* 0x0000001005057c10 */ /* 0x000fc600097fe4ff */
[----:B------:R-:W-:Y:S01]  /*3eac0*/  IMAD.MOV.U32 R191, RZ, RZ, R166 ;  /* 0x000000ffffbf7224 */ /* 0x000fe200078e00a6 */
[----:B------:R-:W-:Y:S04]  /*3ead0*/  STL [R1+0x7ac], R166 ;  /* 0x0007aca601007387 */ /* 0x000fe80000100800 */
[----:B------:R2:W-:Y:S04]  /*3eae0*/  STL [R1+0x7f0], R2 ;  /* 0x0007f00201007387 */ /* 0x0005e80000100800 */
[----:B------:R2:W-:Y:S04]  /*3eaf0*/  LDGSTS.E [R188+0x7800], desc[UR18][R190.64], P0 ;  /* 0x07800000bebc7fae */ /* 0x0005e80008121852 */
[----:B------:R2:W-:Y:S04]  /*3eb00*/  STL [R1+0x7ec], R5 ;  /* 0x0007ec0501007387 */ /* 0x0005e80000100800 */
[----:B-1----:R-:W4:Y:S01]  /*3eb10*/  LDL.LU R8, [R1+0xb4] ;  /* 0x0000b40001087983 */ /* 0x002f220000300800 */
[----:B--2---:R-:W-:-:S03]  /*3eb20*/  IMAD.MOV.U32 R190, RZ, RZ, R2 ;  /* 0x000000ffffbe7224 */ /* 0x004fc600078e0002 */
[----:B------:R-:W2:Y:S01]  /*3eb30*/  LDL.LU R2, [R1+0xb8] ;  /* 0x0000b80001027983 */ /* 0x000ea20000300800 */
[----:B------:R-:W-:-:S03]  /*3eb40*/  IMAD.MOV.U32 R191, RZ, RZ, R5 ;  /* 0x000000ffffbf7224 */ /* 0x000fc600078e0005 */
[----:B------:R-:W2:Y:S04]  /*3eb50*/  LDL.LU R166, [R1+0xf4] ;  /* 0x0000f40001a67983 */ /* 0x000ea80000300800 */
[----:B------:R-:W2:Y:S04]  /*3eb60*/  LDL.LU R5, [R1+0xf8] ;  /* 0x0000f80001057983 */ /* 0x000ea80000300800 */
[----:B------:R1:W-:Y:S02]  /*3eb70*/  LDGSTS.E [R188+0x7c00], desc[UR18][R190.64], P0 ;  /* 0x07c00000bebc7fae */ /* 0x0003e40008121852 */
[----:B-1----:R-:W-:-:S05]  /*3eb80*/  LOP3.LUT R191, R4, 0x10, RZ, 0x3c, !PT ;  /* 0x0000001004bf7812 */ /* 0x002fca00078e3cff */
[----:B------:R-:W-:Y:S01]  /*3eb90*/  VIADD R188, R191, UR5 ;  /* 0x00000005bfbc7c36 */ /* 0x000fe20008000000 */
[----:B---3--:R-:W-:Y:S02]  /*3eba0*/  IADD3 R0, P1, R0, UR21, RZ ;  /* 0x0000001500007c10 */ /* 0x008fe4000ff3e0ff */
[----:B------:R-:W-:-:S03]  /*3ebb0*/  IADD3 R6, P2, R6, UR21, RZ ;  /* 0x0000001506067c10 */ /* 0x000fc6000ff5e0ff */
[----:B------:R1:W-:Y:S01]  /*3ebc0*/  STL [R1+0x38], R0 ;  /* 0x0000380001007387 */ /* 0x0003e20000100800 */
[----:B------:R-:W-:Y:S01]  /*3ebd0*/  IMAD.MOV.U32 R190, RZ, RZ, R0 ;  /* 0x000000ffffbe7224 */ /* 0x000fe200078e0000 */
[----:B----4-:R-:W-:Y:S02]  /*3ebe0*/  IADD3.X R3, R3, UR16, RZ, P1, !PT ;  /* 0x0000001003037c10 */ /* 0x010fe40008ffe4ff */
[----:B------:R-:W-:-:S03]  /*3ebf0*/  IADD3.X R7, R7, UR16, RZ, P2, !PT ;  /* 0x0000001007077c10 */ /* 0x000fc600097fe4ff */
[----:B------:R3:W-:Y:S01]  /*3ec00*/  STL [R1+0x34], R3 ;  /* 0x0000340301007387 */ /* 0x0007e20000100800 */
[----:B------:R-:W-:-:S03]  /*3ec10*/  IMAD.MOV.U32 R191, RZ, RZ, R3 ;  /* 0x000000ffffbf7224 */ /* 0x000fc600078e0003 */
[----:B------:R4:W-:Y:S04]  /*3ec20*/  STL [R1+0x78], R6 ;  /* 0x0000780601007387 */ /* 0x0009e80000100800 */
[----:B------:R4:W-:Y:S04]  /*3ec30*/  STL [R1+0x74], R7 ;  /* 0x0000740701007387 */ /* 0x0009e80000100800 */
[----:B-1----:R-:W2:Y:S04]  /*3ec40*/  LDL.LU R0, [R1+0x138] ;  /* 0x0001380001007983 */ /* 0x002ea80000300800 */
[----:B------:R1:W-:Y:S04]  /*3ec50*/  LDGSTS.E [R188+0x80], desc[UR18][R190.64], P0 ;  /* 0x00080000bebc7fae */ /* 0x0003e80008121852 */
        /* <DEDUP_REMOVED lines=40> */
[----:B------:R-:W4:Y:S01]  /*3eee0*/  LDL.LU R7, [R1+0x274] ;  /* 0x0002740001077983 */ /* 0x000f220000300800 */
[----:B--2---:R-:W-:-:S03]  /*3eef0*/  IADD3 R2, P1, R2, UR21, RZ ;  /* 0x0000001502027c10 */ /* 0x004fc6000ff3e0ff */
[----:B------:R1:W-:Y:S04]  /*3ef00*/  LDGSTS.E [R188+0x1480], desc[UR18][R190.64], P0 ;  /* 0x01480000bebc7fae */ /* 0x0003e80008121852 */
[----:B------:R2:W-:Y:S01]  /*3ef10*/  STL [R1+0x1b8], R2 ;  /* 0x0001b80201007387 */ /* 0x0005e20000100800 */
[----:B------:R-:W-:Y:S01]  /*3ef20*/  IADD3 R8, P2, R8, UR21, RZ ;  /* 0x0000001508087c10 */ /* 0x000fe2000ff5e0ff */
[----:B-1----:R-:W-:Y:S01]  /*3ef30*/  IMAD.MOV.U32 R190, RZ, RZ, R2 ;  /* 0x000000ffffbe7224 */ /* 0x002fe200078e0002 */
        /* <DEDUP_REMOVED lines=177> */
[----:B------:R-:W-:Y:S01]  /*3fa50*/  STL [R1+0x6b8], R2 ;  /* 0x0006b80201007387 */ /* 0x000fe20000100800 */
[----:B------:R-:W-:Y:S01]  /*3fa60*/  IADD3 R5, P2, R5, UR21, RZ ;  /* 0x0000001505057c10 */ /* 0x000fe2000ff5e0ff */
[----:B-1----:R-:W-:Y:S01]  /*3fa70*/  IMAD.MOV.U32 R190, RZ, RZ, R2 ;  /* 0x000000ffffbe7224 */ /* 0x002fe200078e0002 */
        /* <DEDUP_REMOVED lines=30> */
[----:B------:R-:W4:Y:S01]  /*3fc60*/  LDL.LU R7, [R1+0x7c] ;  /* 0x00007c0001077983 */ /* 0x000f220000300800 */
[----:B------:R-:W-:-:S03]  /*3fc70*/  IADD3 R8, P1, R8, UR21, RZ ;  /* 0x0000001508087c10 */ /* 0x000fc6000ff3e0ff */
[----:B------:R1:W-:Y:S01]  /*3fc80*/  LDGSTS.E [R188+0x7480], desc[UR18][R190.64], P0 ;  /* 0x07480000bebc7fae */ /* 0x0003e20008121852 */
[----:B------:R-:W-:Y:S02]  /*3fc90*/  IADD3 R2, P2, R2, UR21, RZ ;  /* 0x0000001502027c10 */ /* 0x000fe4000ff5e0ff */
[----:B--2---:R-:W-:Y:S01]  /*3fca0*/  IADD3.X R166, R166, UR16, RZ, P1, !PT ;  /* 0x00000010a6a67c10 */ /* 0x004fe20008ffe4ff */
[----:B-1----:R-:W-:Y:S01]  /*3fcb0*/  IMAD.MOV.U32 R190, RZ, RZ, R8 ;  /* 0x000000ffffbe7224 */ /* 0x002fe200078e0008 */
[----:B------:R1:W-:Y:S01]  /*3fcc0*/  STL [R1+0x7b8], R8 ;  /* 0x0007b80801007387 */ /* 0x0003e20000100800 */
[----:B------:R-:W-:Y:S02]  /*3fcd0*/  IADD3.X R5, R5, UR16, RZ, P2, !PT ;  /* 0x0000001005057c10 */ /* 0x000fe400097fe4ff */
        /* <DEDUP_REMOVED lines=68> */
[----:B------:R1:W-:Y:S01]  /*40120*/  LDGSTS.E [R188+0x1500], desc[UR18][R190.64], P0 ;  /* 0x01500000bebc7fae */ /* 0x0003e20008121852 */
[----:B------:R-:W-:-:S03]  /*40130*/  IADD3 R8, P2, R8, UR21, RZ ;  /* 0x0000001508087c10 */ /* 0x000fc6000ff5e0ff */
[----:B------:R2:W-:Y:S01]  /*40140*/  STL [R1+0x1c0], R2 ;  /* 0x0001c00201007387 */ /* 0x0005e20000100800 */
[----:B------:R-:W-:Y:S01]  /*40150*/  IADD3.X R5, R5, UR16, RZ, P1, !PT ;  /* 0x0000001005057c10 */ /* 0x000fe20008ffe4ff */
[----:B-1----:R-:W-:Y:S01]  /*40160*/  IMAD.MOV.U32 R190, RZ, RZ, R2 ;  /* 0x000000ffffbe7224 */ /* 0x002fe200078e0002 */
        /* <DEDUP_REMOVED lines=177> */
[----:B------:R-:W-:Y:S01]  /*40c80*/  STL [R1+0x6c0], R2 ;  /* 0x0006c00201007387 */ /* 0x000fe20000100800 */
[----:B------:R-:W-:Y:S01]  /*40c90*/  IADD3.X R8, R8, UR16, RZ, P1, !PT ;  /* 0x0000001008087c10 */ /* 0x000fe20008ffe4ff */
[----:B-1----:R-:W-:Y:S01]  /*40ca0*/  IMAD.MOV.U32 R190, RZ, RZ, R2 ;  /* 0x000000ffffbe7224 */ /* 0x002fe200078e0002 */
        /* <DEDUP_REMOVED lines=30> */
[----:B------:R-:W-:Y:S02]  /*40e90*/  IADD3 R8, P1, R8, UR21, RZ ;  /* 0x0000001508087c10 */ /* 0x000fe4000ff3e0ff */
[----:B------:R-:W-:Y:S01]  /*40ea0*/  IADD3 R2, P2, R2, UR21, RZ ;  /* 0x0000001502027c10 */ /* 0x000fe2000ff5e0ff */
[----:B------:R1:W-:Y:S01]  /*40eb0*/  LDGSTS.E [R188+0x7500], desc[UR18][R190.64], P0 ;  /* 0x07500000bebc7fae */ /* 0x0003e20008121852 */
[----:B--2---:R-:W-:-:S03]  /*40ec0*/  IADD3.X R166, R166, UR16, RZ, P1, !PT ;  /* 0x00000010a6a67c10 */ /* 0x004fc60008ffe4ff */
[----:B------:R2:W-:Y:S01]  /*40ed0*/  STL [R1+0x7c0], R8 ;  /* 0x0007c00801007387 */ /* 0x0005e20000100800 */
[----:B------:R-:W-:Y:S01]  /*40ee0*/  IADD3.X R5, R5, UR16, RZ, P2, !PT ;  /* 0x0000001005057c10 */ /* 0x000fe200097fe4ff */
[----:B-1----:R-:W-:Y:S02]  /*40ef0*/  IMAD.MOV.U32 R190, RZ, RZ, R8 ;  /* 0x000000ffffbe7224 */ /* 0x002fe400078e0008 */
[----:B------:R-:W-:Y:S01]  /*40f00*/  IMAD.MOV.U32 R191, RZ, RZ, R166 ;  /* 0x000000ffffbf7224 */ /* 0x000fe200078e00a6 */
[----:B------:R-:W-:Y:S04]  /*40f10*/  STL [R1+0x7bc], R166 ;  /* 0x0007bca601007387 */ /* 0x000fe80000100800 */
[----:B------:R1:W-:Y:S04]  /*40f20*/  STL [R1+0x800], R2 ;  /* 0x0008000201007387 */ /* 0x0003e80000100800 */
[----:B------:R1:W-:Y:S04]  /*40f30*/  LDGSTS.E [R188+0x7900], desc[UR18][R190.64], P0 ;  /* 0x07900000bebc7fae */ /* 0x0003e80008121852 */
[----:B------:R1:W-:Y:S04]  /*40f40*/  STL [R1+0x7fc], R5 ;  /* 0x0007fc0501007387 */ /* 0x0003e80000100800 */
[----:B--2---:R-:W2:Y:S01]  /*40f50*/  LDL.LU R8, [R1+0xc4] ;  /* 0x0000c40001087983 */ /* 0x004ea20000300800 */
[----:B-1----:R-:W-:-:S03]  /*40f60*/  IMAD.MOV.U32 R190, RZ, RZ, R2 ;  /* 0x000000ffffbe7224 */ /* 0x002fc600078e0002 */
        /* <DEDUP_REMOVED lines=281> */
[----:B------:R-:W-:-:S03]  /*42100*/  IADD3.X R5, R5, UR16, RZ, P2, !PT ;  /* 0x0000001005057c10 */ /* 0x000fc600097fe4ff */
[----:B------:R-:W-:Y:S01]  /*42110*/  STL [R1+0x7c4], R166 ;  /* 0x0007c4a601007387 */ /* 0x000fe20000100800 */
[----:B-1----:R-:W-:Y:S02]  /*42120*/  IMAD.MOV.U32 R190, RZ, RZ, R8 ;  /* 0x000000ffffbe7224 */ /* 0x002fe400078e0008 */
[----:B------:R-:W-:Y:S01]  /*42130*/  IMAD.MOV.U32 R191, RZ, RZ, R166 ;  /* 0x000000ffffbf7224 */ /* 0x000fe200078e00a6 */
        /* <DEDUP_REMOVED lines=28> */
[----:B------:R-:W4:Y:S01]  /*42300*/  LDL.LU R7, [R1+0x18c] ;  /* 0x00018c0001077983 */ /* 0x000f220000300800 */
[----:B--2---:R-:W-:-:S03]  /*42310*/  IADD3 R2, P1, R2, UR21, RZ ;  /* 0x0000001502027c10 */ /* 0x004fc6000ff3e0ff */
[----:B------:R1:W-:Y:S01]  /*42320*/  LDGSTS.E [R188+0x600], desc[UR18][R190.64], P0 ;  /* 0x00600000bebc7fae */ /* 0x0003e20008121852 */
[----:B------:R-:W-:Y:S02]  /*42330*/  IADD3.X R8, R8, UR16, RZ, P1, !PT ;  /* 0x0000001008087c10 */ /* 0x000fe40008ffe4ff */
[----:B------:R-:W-:Y:S01]  /*42340*/  IADD3 R5, P2, R5, UR21, RZ ;  /* 0x0000001505057c10 */ /* 0x000fe2000ff5e0ff */
[----:B------:R2:W-:Y:S03]  /*42350*/  STL [R1+0xd0], R2 ;  /* 0x0000d00201007387 */ /* 0x0005e60000100800 */
[----:B------:R-:W-:Y:S01]  /*42360*/  IADD3.X R166, R166, UR16, RZ, P2, !PT ;  /* 0x00000010a6a67c10 */ /* 0x000fe200097fe4ff */
[----:B------:R2:W-:Y:S01]  /*42370*/  STL [R1+0xcc], R8 ;  /* 0x0000cc0801007387 */ /* 0x0005e20000100800 */
[----:B-1----:R-:W-:Y:S02]  /*42380*/  IMAD.MOV.U32 R190, RZ, RZ, R2 ;  /* 0x000000ffffbe7224 */ /* 0x002fe400078e0002 */
[----:B------:R-:W-:Y:S01]  /*42390*/  IMAD.MOV.U32 R191, RZ, RZ, R8 ;  /* 0x000000ffffbf7224 */ /* 0x000fe200078e0008 */
[----:B------:R1:W-:Y:S04]  /*423a0*/  STL [R1+0x110], R5 ;  /* 0x0001100501007387 */ /* 0x0003e80000100800 */
[----:B--2---:R-:W2:Y:S04]  /*423b0*/  LDL.LU R2, [R1+0x1d0] ;  /* 0x0001d00001027983 */ /* 0x004ea80000300800 */
[----:B------:R1:W-:Y:S04]  /*423c0*/  STL [R1+0x10c], R166 ;  /* 0x00010ca601007387 */ /* 0x0003e80000100800 */
[----:B------:R1:W-:Y:S04]  /*423d0*/  LDGSTS.E [R188+0xa00], desc[UR18][R190.64], P0 ;  /* 0x00a00000bebc7fae */ /* 0x0003e80008121852 */
[----:B------:R-:W2:Y:S01]  /*423e0*/  LDL.LU R8, [R1+0x210] ;  /* 0x0002100001087983 */ /* 0x000ea20000300800 */
[----:B-1----:R-:W-:-:S03]  /*423f0*/  IMAD.MOV.U32 R190, RZ, RZ, R5 ;  /* 0x000000ffffbe7224 */ /* 0x002fc600078e0005 */
        /* <DEDUP_REMOVED lines=21> */
[----:B--2---:R-:W-:Y:S02]  /*42550*/  IADD3 R2, P1, R2, UR21, RZ ;  /* 0x0000001502027c10 */ /* 0x004fe4000ff3e0ff */
[----:B------:R-:W-:Y:S01]  /*42560*/  IADD3 R8, P2, R8, UR21, RZ ;  /* 0x0000001508087c10 */ /* 0x000fe2000ff5e0ff */
[----:B------:R1:W-:Y:S01]  /*42570*/  LDGSTS.E [R188+0x1600], desc[UR18][R190.64], P0 ;  /* 0x01600000bebc7fae */ /* 0x0003e20008121852 */
[----:B------:R-:W-:-:S03]  /*42580*/  IADD3.X R5, R5, UR16, RZ, P1, !PT ;  /* 0x0000001005057c10 */ /* 0x000fc60008ffe4ff */
[----:B------:R2:W-:Y:S01]  /*42590*/  STL [R1+0x1d0], R2 ;  /* 0x0001d00201007387 */ /* 0x0005e20000100800 */
[----:B------:R-:W-:-:S03]  /*425a0*/  IADD3.X R166, R166, UR16, RZ, P2, !PT ;  /* 0x00000010a6a67c10 */ /* 0x000fc600097fe4ff */
        /* <DEDUP_REMOVED lines=178> */
[----:B------:R-:W-:Y:S01]  /*430d0*/  STL [R1+0x6d0], R2 ;  /* 0x0006d00201007387 */ /* 0x000fe20000100800 */
[----:B------:R-:W-:-:S03]  /*430e0*/  IADD3.X R166, R166, UR16, RZ, P2, !PT ;  /* 0x00000010a6a67c10 */ /* 0x000fc600097fe4ff */
[----:B------:R2:W-:Y:S01]  /*430f0*/  STL [R1+0x6cc], R8 ;  /* 0x0006cc0801007387 */ /* 0x0005e20000100800 */
[----:B-1----:R-:W-:Y:S02]  /*43100*/  IMAD.MOV.U32 R190, RZ, RZ, R2 ;  /* 0x000000ffffbe7224 */ /* 0x002fe400078e0002 */
[----:B------:R-:W-:Y:S01]  /*43110*/  IMAD.MOV.U32 R191, RZ, RZ, R8 ;  /* 0x000000ffffbf7224 */ /* 0x000fe200078e0008 */
[----:B------:R-:W-:Y:S04]  /*43120*/  STL [R1+0x710], R5 ;  /* 0x0007100501007387 */ /* 0x000fe80000100800 */
[----:B------:R1:W-:Y:S04]  /*43130*/  LDGSTS.E [R188+0x6a00], desc[UR18][R190.64], P0 ;  /* 0x06a00000bebc7fae */ /* 0x0003e80008121852 */
[----:B--2---:R-:W2:Y:S04]  /*43140*/  LDL.LU R8, [R1+0x7d0] ;  /* 0x0007d00001087983 */ /* 0x004ea80000300800 */
[----:B------:R1:W-:Y:S04]  /*43150*/  STL [R1+0x70c], R166 ;  /* 0x00070ca601007387 */ /* 0x0003e80000100800 */
        /* <DEDUP_REMOVED lines=23> */
[----:B--2---:R-:W-:Y:S02]  /*432d0*/  IADD3 R8, P1, R8, UR21, RZ ;  /* 0x0000001508087c10 */ /* 0x004fe4000ff3e0ff */
[----:B------:R-:W-:Y:S01]  /*432e0*/  IADD3 R2, P2, R2, UR21, RZ ;  /* 0x0000001502027c10 */ /* 0x000fe2000ff5e0ff */
[----:B------:R1:W-:Y:S01]  /*432f0*/  LDGSTS.E [R188+0x7600], desc[UR18][R190.64], P0 ;  /* 0x07600000bebc7fae */ /* 0x0003e20008121852 */
[----:B------:R-:W-:Y:S02]  /*43300*/  IADD3.X R166, R166, UR16, RZ, P1, !PT ;  /* 0x00000010a6a67c10 */ /* 0x000fe40008ffe4ff */
[----:B------:R-:W-:Y:S01]  /*43310*/  IADD3.X R5, R5, UR16, RZ, P2, !PT ;  /* 0x0000001005057c10 */ /* 0x000fe200097fe4ff */
[----:B------:R2:W-:Y:S04]  /*43320*/  STL [R1+0x7d0], R8 ;  /* 0x0007d00801007387 */ /* 0x0005e80000100800 */
[----:B------:R-:W-:Y:S01]  /*43330*/  STL [R1+0x7cc], R166 ;  /* 0x0007cca601007387 */ /* 0x000fe20000100800 */
[----:B-1----:R-:W-:-:S02]  /*43340*/  IMAD.MOV.U32 R190, RZ, RZ, R8 ;  /* 0x000000ffffbe7224 */ /* 0x002fc400078e0008 */
        /* <DEDUP_REMOVED lines=577> */
[----:B------:R-:W-:Y:S01]  /*45760*/  STL [R1+0x7e0], R8 ;  /* 0x0007e00801007387 */ /* 0x000fe20000100800 */
[----:B-1----:R-:W-:Y:S02]  /*45770*/  IMAD.MOV.U32 R190, RZ, RZ, R8 ;  /* 0x000000ffffbe7224 */ /* 0x002fe400078e0008 */
[----:B------:R-:W-:Y:S01]  /*45780*/  IMAD.MOV.U32 R191, RZ, RZ, R166 ;  /* 0x000000ffffbf7224 */ /* 0x000fe200078e00a6 */
[----:B------:R-:W-:Y:S04]  /*45790*/  STL [R1+0x7dc], R166 ;  /* 0x0007dca601007387 */ /* 0x000fe80000100800 */
[----:B------:R1:W-:Y:S04]  /*457a0*/  LDGSTS.E [R188+0x7b00], desc[UR18][R190.64], P0 ;  /* 0x07b00000bebc7fae */ /* 0x0003e80008121852 */
[----:B------:R-:W-:Y:S04]  /*457b0*/  STL [R1+0x820], R2 ;  /* 0x0008200201007387 */ /* 0x000fe80000100800 */
[----:B------:R2:W-:Y:S01]  /*457c0*/  STL [R1+0x81c], R5 ;  /* 0x00081c0501007387 */ /* 0x0005e20000100800 */
[----:B-1----:R-:W-:-:S02]  /*457d0*/  IMAD.MOV.U32 R190, RZ, RZ, R2 ;  /* 0x000000ffffbe7224 */ /* 0x002fc400078e0002 */
[----:B------:R-:W-:Y:S02]  /*457e0*/  IMAD.MOV.U32 R191, RZ, RZ, R5 ;  /* 0x000000ffffbf7224 */ /* 0x000fe400078e0005 */
[----:B--2---:R-:W2:Y:S04]  /*457f0*/  LDL.LU R5, [R1+0xe4] ;  /* 0x0000e40001057983 */ /* 0x004ea80000300800 */
[----:B------:R-:W2:Y:S04]  /*45800*/  LDL.LU R2, [R1+0xe8] ;  /* 0x0000e80001027983 */ /* 0x000ea80000300800 */
[----:B------:R1:W-:Y:S04]  /*45810*/  LDGSTS.E [R188+0x7f00], desc[UR18][R190.64], P0 ;  /* 0x07f00000bebc7fae */ /* 0x0003e80008121852 */
[----:B------:R-:W2:Y:S04]  /*45820*/  LDL.LU R166, [R1+0x124] ;  /* 0x0001240001a67983 */ /* 0x000ea80000300800 */
[----:B------:R-:W2:Y:S01]  /*45830*/  LDL.LU R8, [R1+0x128] ;  /* 0x0001280001087983 */ /* 0x000ea20000300800 */
        /* <DEDUP_REMOVED lines=21> */
[----:B------:R-:W-:Y:S01]  /*45990*/  IADD3.X R5, R5, UR16, RZ, P1, !PT ;  /* 0x0000001005057c10 */ /* 0x000fe20008ffe4ff */
[----:B------:R2:W-:Y:S01]  /*459a0*/  STL [R1+0xe8], R2 ;  /* 0x0000e80201007387 */ /* 0x0005e20000100800 */
[----:B-1----:R-:W-:Y:S01]  /*459b0*/  IMAD.MOV.U32 R190, RZ, RZ, R2 ;  /* 0x000000ffffbe7224 */ /* 0x002fe200078e0002 */
[----:B------:R-:W-:Y:S02]  /*459c0*/  IADD3 R8, P2, R8, UR21, RZ ;  /* 0x0000001508087c10 */ /* 0x000fe4000ff5e0ff */
[----:B------:R-:W-:Y:S01]  /*459d0*/  IMAD.MOV.U32 R191, RZ, RZ, R5 ;  /* 0x000000ffffbf7224 */ /* 0x000fe200078e0005 */
[----:B------:R1:W-:Y:S01]  /*459e0*/  STL [R1+0xe4], R5 ;  /* 0x0000e40501007387 */ /* 0x0003e20000100800 */
[----:B------:R-:W-:-:S03]  /*459f0*/  IADD3.X R166, R166, UR16, RZ, P2, !PT ;  /* 0x00000010a6a67c10 */ /* 0x000fc600097fe4ff */
[----:B------:R1:W-:Y:S04]  /*45a00*/  STL [R1+0x128], R8 ;  /* 0x0001280801007387 */ /* 0x0003e80000100800 */
[----:B--2---:R-:W2:Y:S04]  /*45a10*/  LDL.LU R2, [R1+0x1e8] ;  /* 0x0001e80001027983 */ /* 0x004ea80000300800 */
[----:B------:R1:W-:Y:S04]  /*45a20*/  STL [R1+0x124], R166 ;  /* 0x000124a601007387 */ /* 0x0003e80000100800 */
[----:B------:R1:W-:Y:S04]  /*45a30*/  LDGSTS.E [R188+0xb80], desc[UR18][R190.64], P0 ;  /* 0x00b80000bebc7fae */ /* 0x0003e80008121852 */
[----:B-1----:R-:W2:Y:S01]  /*45a40*/  LDL.LU R5, [R1+0x228] ;  /* 0x0002280001057983 */ /* 0x002ea20000300800 */
[----:B------:R-:W-:-:S02]  /*45a50*/  IMAD.MOV.U32 R190, RZ, RZ, R8 ;  /* 0x000000ffffbe7224 */ /* 0x000fc400078e0008 */
[----:B------:R-:W-:Y:S01]  /*45a60*/  IMAD.MOV.U32 R191, RZ, RZ, R166 ;  /* 0x000000ffffbf7224 */ /* 0x000fe200078e00a6 */
[----:B------:R-:W2:Y:S04]  /*45a70*/  LDL.LU R8, [R1+0x1e4] ;  /* 0x0001e40001087983 */ /* 0x000ea80000300800 */
[----:B------:R-:W2:Y:S04]  /*45a80*/  LDL.LU R166, [R1+0x224] ;  /* 0x0002240001a67983 */ /* 0x000ea80000300800 */
[----:B------:R1:W-:Y:S01]  /*45a90*/  LDGSTS.E [R188+0xf80], desc[UR18][R190.64], P0 ;  /* 0x00f80000bebc7fae */ /* 0x0003e20008121852 */
[----:B------:R-:W-:-:S02]  /*45aa0*/  IADD3 R0, P1, R0, UR21, RZ ;  /* 0x0000001500007c10 */ /* 0x000fc4000ff3e0ff */
        /* <DEDUP_REMOVED lines=126> */
[----:B------:R-:W-:Y:S01]  /*46290*/  IADD3 R8, P2, R8, UR21, RZ ;  /* 0x0000001508087c10 */ /* 0x000fe2000ff5e0ff */
[----:B-1----:R-:W-:Y:S01]  /*462a0*/  IMAD.MOV.U32 R190, RZ, RZ, R2 ;  /* 0x000000ffffbe7224 */ /* 0x002fe200078e0002 */
[----:B------:R-:W-:Y:S02]  /*462b0*/  IADD3.X R5, R5, UR16, RZ, P1, !PT ;  /* 0x0000001005057c10 */ /* 0x000fe40008ffe4ff */
[----:B------:R-:W-:-:S03]  /*462c0*/  IADD3.X R166, R166, UR16, RZ, P2, !PT ;  /* 0x00000010a6a67c10 */ /* 0x000fc600097fe4ff */
[----:B------:R-:W-:Y:S01]  /*462d0*/  IMAD.MOV.U32 R191, RZ, RZ, R5 ;  /* 0x000000ffffbf7224 */ /* 0x000fe200078e0005 */
[----:B------:R-:W-:Y:S04]  /*462e0*/  STL [R1+0x4e8], R2 ;  /* 0x0004e80201007387 */ /* 0x000fe80000100800 */
[----:B------:R1:W-:Y:S04]  /*462f0*/  LDGSTS.E [R188+0x4b80], desc[UR18][R190.64], P0 ;  /* 0x04b80000bebc7fae */ /* 0x0003e80008121852 */
[----:B------:R2:W-:Y:S04]  /*46300*/  STL [R1+0x4e4], R5 ;  /* 0x0004e40501007387 */ /* 0x0005e80000100800 */
[----:B------:R-:W-:Y:S01]  /*46310*/  STL [R1+0x528], R8 ;  /* 0x0005280801007387 */ /* 0x000fe20000100800 */
[----:B-1----:R-:W-:-:S02]  /*46320*/  IMAD.MOV.U32 R190, RZ, RZ, R8 ;  /* 0x000000ffffbe7224 */ /* 0x002fc400078e0008 */
[----:B------:R-:W-:Y:S01]  /*46330*/  IMAD.MOV.U32 R191, RZ, RZ, R166 ;  /* 0x000000ffffbf7224 */ /* 0x000fe200078e00a6 */
[----:B--2---:R-:W2:Y:S04]  /*46340*/  LDL.LU R5, [R1+0x5e8] ;  /* 0x0005e80001057983 */ /* 0x004ea80000300800 */
[----:B------:R1:W-:Y:S04]  /*46350*/  LDGSTS.E [R188+0x4f80], desc[UR18][R190.64], P0 ;  /* 0x04f80000bebc7fae */ /* 0x0003e80008121852 */
[----:B------:R1:W-:Y:S04]  /*46360*/  STL [R1+0x524], R166 ;  /* 0x000524a601007387 */ /* 0x0003e80000100800 */
[----:B------:R-:W2:Y:S04]  /*46370*/  LDL.LU R2, [R1+0x628] ;  /* 0x0006280001027983 */ /* 0x000ea80000300800 */
[----:B-1----:R-:W5:Y:S04]  /*46380*/  LDL.LU R166, [R1+0xe68] ;  /* 0x000e680001a67983 */ /* 0x002f680000300800 */
[----:B------:R-:W2:Y:S01]  /*46390*/  LDL.LU R8, [R1+0x624] ;  /* 0x0006240001087983 */ /* 0x000ea20000300800 */
[----:B---3--:R-:W-:-:S05]  /*463a0*/  IADD3 R0, P1, R0, UR21, RZ ;  /* 0x0000001500007c10 */ /* 0x008fca000ff3e0ff */
[----:B------:R-:W-:Y:S01]  /*463b0*/  IMAD.MOV.U32 R190, RZ, RZ, R0 ;  /* 0x000000ffffbe7224 */ /* 0x000fe200078e0000 */
[----:B------:R-:W-:Y:S01]  /*463c0*/  IADD3 R3, P2, R3, UR21, RZ ;  /* 0x0000001503037c10 */ /* 0x000fe2000ff5e0ff */
[----:B------:R-:W-:Y:S01]  /*463d0*/  STL [R1+0x568], R0 ;  /* 0x0005680001007387 */ /* 0x000fe20000100800 */
[----:B----4-:R-:W-:Y:S02]  /*463e0*/  IADD3.X R6, R6, UR16, RZ, P1, !PT ;  /* 0x0000001006067c10 */ /* 0x010fe40008ffe4ff */
[----:B------:R-:W-:-:S03]  /*463f0*/  IADD3.X R7, R7, UR16, RZ, P2, !PT ;  /* 0x0000001007077c10 */ /* 0x000fc600097fe4ff */
[----:B------:R-:W-:Y:S01]  /*46400*/  IMAD.MOV.U32 R191, RZ, RZ, R6 ;  /* 0x000000ffffbf7224 */ /* 0x000fe200078e0006 */
[----:B------:R1:W-:Y:S04]  /*46410*/  STL [R1+0x564], R6 ;  /* 0x0005640601007387 */ /* 0x0003e80000100800 */
[----:B------:R3:W-:Y:S04]  /*46420*/  LDGSTS.E [R188+0x5380], desc[UR18][R190.64], P0 ;  /* 0x05380000bebc7fae */ /* 0x0007e80008121852 */
[----:B------:R-:W-:Y:S04]  /*46430*/  STL [R1+0x5a8], R3 ;  /* 0x0005a80301007387 */ /* 0x000fe80000100800 */
[----:B-1----:R-:W4:Y:S01]  /*46440*/  LDL.LU R6, [R1+0x668] ;  /* 0x0006680001067983 */ /* 0x002f220000300800 */
[----:B---3--:R-:W-:-:S02]  /*46450*/  IMAD.MOV.U32 R190, RZ, RZ, R3 ;  /* 0x000000ffffbe7224 */ /* 0x008fc400078e0003 */
[----:B------:R-:W-:Y:S01]  /*46460*/  IMAD.MOV.U32 R191, RZ, RZ, R7 ;  /* 0x000000ffffbf7224 */ /* 0x000fe200078e0007 */
[----:B------:R1:W-:Y:S04]  /*46470*/  STL [R1+0x5a4], R7 ;  /* 0x0005a40701007387 */ /* 0x0003e80000100800 */
[----:B------:R-:W3:Y:S04]  /*46480*/  LDL.LU R0, [R1+0x6a8] ;  /* 0x0006a80001007983 */ /* 0x000ee80000300800 */
[----:B------:R2:W-:Y:S04]  /*46490*/  LDGSTS.E [R188+0x5780], desc[UR18][R190.64], P0 ;  /* 0x05780000bebc7fae */ /* 0x0005e80008121852 */
[----:B-1----:R-:W5:Y:S04]  /*464a0*/  LDL.LU R7, [R1+0xe64] ;  /* 0x000e640001077983 */ /* 0x002f680000300800 */
[----:B------:R-:W3:Y:S04]  /*464b0*/  LDL.LU R3, [R1+0x6a4] ;  /* 0x0006a40001037983 */ /* 0x000ee80000300800 */
[----:B------:R-:W4:Y:S01]  /*464c0*/  LDL.LU R191, [R1+0x5e4] ;  /* 0x0005e40001bf7983 */ /* 0x000f220000300800 */
[----:B--2---:R-:W-:-:S05]  /*464d0*/  IADD3 R5, P1, R5, UR21, RZ ;  /* 0x0000001505057c10 */ /* 0x004fca000ff3e0ff */
[----:B------:R-:W-:Y:S01]  /*464e0*/  IMAD.MOV.U32 R190, RZ, RZ, R5 ;  /* 0x000000ffffbe7224 */ /* 0x000fe200078e0005 */
[----:B------:R-:W-:Y:S01]  /*464f0*/  IADD3 R2, P2, R2, UR21, RZ ;  /* 0x0000001502027c10 */ /* 0x000fe2000ff5e0ff */
[----:B------:R1:W-:Y:S03]  /*46500*/  STL [R1+0x5e8], R5 ;  /* 0x0005e80501007387 */ /* 0x0003e60000100800 */
[----:B------:R-:W-:Y:S02]  /*46510*/  IADD3.X R8, R8, UR16, RZ, P2, !PT ;  /* 0x0000001008087c10 */ /* 0x000fe400097fe4ff */
[----:B----4-:R-:W-:-:S05]  /*46520*/  IADD3.X R191, R191, UR16, RZ, P1, !PT ;  /* 0x00000010bfbf7c10 */ /* 0x010fca0008ffe4ff */
[----:B------:R2:W-:Y:S04]  /*46530*/  STL [R1+0x5e4], R191 ;  /* 0x0005e4bf01007387 */ /* 0x0005e80000100800 */
[----:B------:R4:W-:Y:S04]  /*46540*/  LDGSTS.E [R188+0x5b80], desc[UR18][R190.64], P0 ;  /* 0x05b80000bebc7fae */ /* 0x0009e80008121852 */
[----:B------:R-:W-:Y:S04]  /*46550*/  STL [R1+0x628], R2 ;  /* 0x0006280201007387 */ /* 0x000fe80000100800 */
[----:B-1----:R-:W3:Y:S01]  /*46560*/  LDL.LU R5, [R1+0x728] ;  /* 0x0007280001057983 */ /* 0x002ee20000300800 */
[----:B----4-:R-:W-:-:S02]  /*46570*/  IMAD.MOV.U32 R190, RZ, RZ, R2 ;  /* 0x000000ffffbe7224 */ /* 0x010fc400078e0002 */
[----:B--2---:R-:W-:Y:S01]  /*46580*/  IMAD.MOV.U32 R191, RZ, RZ, R8 ;  /* 0x000000ffffbf7224 */ /* 0x004fe200078e0008 */
[----:B------:R1:W-:Y:S04]  /*46590*/  STL [R1+0x624], R8 ;  /* 0x0006240801007387 */ /* 0x0003e80000100800 */
[----:B------:R2:W-:Y:S04]  /*465a0*/  LDGSTS.E [R188+0x5f80], desc[UR18][R190.64], P0 ;  /* 0x05f80000bebc7fae */ /* 0x0005e80008121852 */
[----:B-1----:R-:W4:Y:S04]  /*465b0*/  LDL.LU R8, [R1+0x724] ;  /* 0x0007240001087983 */ /* 0x002f280000300800 */
[----:B------:R-:W4:Y:S04]  /*465c0*/  LDL.LU R2, [R1+0x7a8] ;  /* 0x0007a80001027983 */ /* 0x000f280000300800 */
[----:B------:R-:W4:Y:S01]  /*465d0*/  LDL.LU R191, [R1+0x664] ;  /* 0x0006640001bf7983 */ /* 0x000f220000300800 */
[----:B------:R-:W-:-:S02]  /*465e0*/  IADD3 R6, P1, R6, UR21, RZ ;  /* 0x0000001506067c10 */ /* 0x000fc4000ff3e0ff */
[----:B---3--:R-:W-:-:S03]  /*465f0*/  IADD3 R0, P2, R0, UR21, RZ ;  /* 0x0000001500007c10 */ /* 0x008fc6000ff5e0ff */
[----:B--2---:R-:W-:Y:S01]  /*46600*/  IMAD.MOV.U32 R190, RZ, RZ, R6 ;  /* 0x000000ffffbe7224 */ /* 0x004fe200078e0006 */
[----:B------:R-:W-:Y:S01]  /*46610*/  IADD3.X R3, R3, UR16, RZ, P2, !PT ;  /* 0x0000001003037c10 */ /* 0x000fe200097fe4ff */
[----:B------:R1:W-:Y:S01]  /*46620*/  STL [R1+0x668], R6 ;  /* 0x0006680601007387 */ /* 0x0003e20000100800 */
[----:B----4-:R-:W-:-:S05]  /*46630*/  IADD3.X R191, R191, UR16, RZ, P1, !PT ;  /* 0x00000010bfbf7c10 */ /* 0x010fca0008ffe4ff */
[----:B------:R2:W-:Y:S04]  /*46640*/  STL [R1+0x664], R191 ;  /* 0x000664bf01007387 */ /* 0x0005e80000100800 */
[----:B------:R3:W-:Y:S04]  /*46650*/  LDGSTS.E [R188+0x6380], desc[UR18][R190.64], P0 ;  /* 0x06380000bebc7fae */ /* 0x0007e80008121852 */
[----:B------:R4:W-:Y:S04]  /*46660*/  STL [R1+0x6a8], R0 ;  /* 0x0006a80001007387 */ /* 0x0009e80000100800 */
[----:B-1----:R-:W4:Y:S01]  /*46670*/  LDL.LU R6, [R1+0x7a4] ;  /* 0x0007a40001067983 */ /* 0x002f220000300800 */
[----:B---3--:R-:W-:-:S02]  /*46680*/  IMAD.MOV.U32 R190, RZ, RZ, R0 ;  /* 0x000000ffffbe7224 */ /* 0x008fc400078e0000 */
[----:B--2---:R-:W-:Y:S01]  /*46690*/  IMAD.MOV.U32 R191, RZ, RZ, R3 ;  /* 0x000000ffffbf7224 */ /* 0x004fe200078e0003 */
[----:B------:R1:W-:Y:S04]  /*466a0*/  STL [R1+0x6a4], R3 ;  /* 0x0006a40301007387 */ /* 0x0003e80000100800 */
[----:B----4-:R-:W2:Y:S04]  /*466b0*/  LDL.LU R0, [R1+0x824] ;  /* 0x0008240001007983 */ /* 0x010ea80000300800 */
[----:B------:R3:W-:Y:S04]  /*466c0*/  LDGSTS.E [R188+0x6780], desc[UR18][R190.64], P0 ;  /* 0x06780000bebc7fae */ /* 0x0007e80008121852 */
[----:B-1----:R-:W4:Y:S04]  /*466d0*/  LDL.LU R3, [R1+0x828] ;  /* 0x0008280001037983 */ /* 0x002f280000300800 */
[----:B------:R-:W2:Y:S04]  /*466e0*/  LDL.LU R190, [R1+0x6e4] ;  /* 0x0006e40001be7983 */ /* 0x000ea80000300800 */
[----:B------:R-:W3:Y:S01]  /*466f0*/  LDL.LU R191, [R1+0x6e8] ;  /* 0x0006e80001bf7983 */ /* 0x000ee20000300800 */
[----:B------:R-:W-:-:S04]  /*46700*/  IADD3 R5, P2, R5, UR21, RZ ;  /* 0x0000001505057c10 */ /* 0x000fc8000ff5e0ff */
[----:B------:R-:W-:Y:S02]  /*46710*/  IADD3.X R8, R8, UR16, RZ, P2, !PT ;  /* 0x0000001008087c10 */ /* 0x000fe400097fe4ff */
[----:B---3--:R-:W-:-:S04]  /*46720*/  IADD3 R191, P1, R191, UR21, RZ ;  /* 0x00000015bfbf7c10 */ /* 0x008fc8000ff3e0ff */
[----:B--2---:R-:W-:Y:S01]  /*46730*/  IADD3.X R190, R190, UR16, RZ, P1, !PT ;  /* 0x00000010bebe7c10 */ /* 0x004fe20008ffe4ff */
[----:B------:R1:W-:Y:S04]  /*46740*/  STL [R1+0x6e8], R191 ;  /* 0x0006e8bf01007387 */ /* 0x0003e80000100800 */
[----:B------:R2:W-:Y:S01]  /*46750*/  STL [R1+0x6e4], R190 ;  /* 0x0006e4be01007387 */ /* 0x0005e20000100800 */
[----:B-1----:R-:W-:-:S04]  /*46760*/  LOP3.LUT R191, R191, R190, RZ, 0x3c, !PT ;  /* 0x000000bebfbf7212 */ /* 0x002fc800078e3cff */
[----:B--2---:R-:W-:-:S04]  /*46770*/  LOP3.LUT R190, R191, R190, RZ, 0x3c, !PT ;  /* 0x000000bebfbe7212 */ /* 0x004fc800078e3cff */
[----:B------:R-:W-:Y:S01]  /*46780*/  LOP3.LUT R191, R191, R190, RZ, 0x3c, !PT ;  /* 0x000000bebfbf7212 */ /* 0x000fe200078e3cff */
[----:B------:R-:W-:Y:S04]  /*46790*/  STL [R1+0x728], R5 ;  /* 0x0007280501007387 */ /* 0x000fe80000100800 */
[----:B------:R1:W-:Y:S04]  /*467a0*/  LDGSTS.E [R188+0x6b80], desc[UR18][R190.64], P0 ;  /* 0x06b80000bebc7fae */ /* 0x0003e80008121852 */
[----:B------:R2:W-:Y:S01]  /*467b0*/  STL [R1+0x724], R8 ;  /* 0x0007240801007387 */ /* 0x0005e20000100800 */
[----:B-1----:R-:W-:-:S02]  /*467c0*/  IMAD.MOV.U32 R190, RZ, RZ, R5 ;  /* 0x000000ffffbe7224 */ /* 0x002fc400078e0005 */
[----:B------:R-:W-:Y:S02]  /*467d0*/  IMAD.MOV.U32 R191, RZ, RZ, R8 ;  /* 0x000000ffffbf7224 */ /* 0x000fe400078e0008 */
[----:B--2---:R-:W5:Y:S04]  /*467e0*/  LDL.LU R8, [R1+0xe60] ;  /* 0x000e600001087983 */ /* 0x004f680000300800 */
[----:B------:R-:W5:Y:S04]  /*467f0*/  LDL.LU R5, [R1+0xe5c] ;  /* 0x000e5c0001057983 */ /* 0x000f680000300800 */
[----:B------:R1:W-:Y:S04]  /*46800*/  LDGSTS.E [R188+0x6f80], desc[UR18][R190.64], P0 ;  /* 0x06f80000bebc7fae */ /* 0x0003e80008121852 */
[----:B------:R-:W2:Y:S04]  /*46810*/  LDL.LU R190, [R1+0x764] ;  /* 0x0007640001be7983 */ /* 0x000ea80000300800 */
[----:B------:R-:W1:Y:S01]  /*46820*/  LDL.LU R191, [R1+0x768] ;  /* 0x0007680001bf7983 */ /* 0x000e620000300800 */
[----:B------:R-:W-:-:S04]  /*46830*/  IADD3 R2, P2, R2, UR21, RZ ;  /* 0x0000001502027c10 */ /* 0x000fc8000ff5e0ff */
[----:B------:R-:W-:Y:S02]  /*46840*/  IADD3.X R6, R6, UR16, RZ, P2, !PT ;  /* 0x0000001006067c10 */ /* 0x000fe400097fe4ff */
[----:B-1----:R-:W-:-:S04]  /*46850*/  IADD3 R191, P1, R191, UR21, RZ ;  /* 0x00000015bfbf7c10 */ /* 0x002fc8000ff3e0ff */
        /* <DEDUP_REMOVED lines=16> */
[----:B----4-:R-:W-:-:S04]  /*46960*/  IADD3 R3, P2, R3, UR21, RZ ;  /* 0x0000001503037c10 */ /* 0x010fc8000ff5e0ff */
        /* <DEDUP_REMOVED lines=11> */
[----:B-1----:R-:W-:-:S03]  /*46a20*/  IMAD.MOV.U32 R191, RZ, RZ, R0 ;  /* 0x000000ffffbf7224 */ /* 0x002fc600078e0000 */
[----:B--2---:R-:W5:Y:S01]  /*46a30*/  LDL.LU R0, [R1+0xe50] ;  /* 0x000e500001007983 */ /* 0x004f620000300800 */
[----:B------:R-:W-:-:S05]  /*46a40*/  IMAD.MOV.U32 R190, RZ, RZ, R3 ;  /* 0x000000ffffbe7224 */ /* 0x000fca00078e0003 */
[----:B------:R1:W-:Y:S01]  /*46a50*/  LDGSTS.E [R188+0x7f80], desc[UR18][R190.64], P0 ;  /* 0x07f80000bebc7fae */ /* 0x0003e20008121852 */
[----:B------:R-:W2:Y:S01]  /*46a60*/  S2R R3, SR_TID.X ;  /* 0x0000000000037919 */ /* 0x000ea20000002100 */
[----:B------:R-:W-:Y:S02]  /*46a70*/  UIADD3 UR4, UR4, 0x1, URZ ;  /* 0x0000000104047890 */ /* 0x000fe4000fffe03f */
[----:B------:R-:W0:Y:S01]  /*46a80*/  LDGDEPBAR ;  /* 0x00000000000079af */ /* 0x000e220000000000 */
[----:B-1----:R-:W1:Y:S02]  /*46a90*/  LDC R191, c[0x0][0x230] ;  /* 0x00008c00ffbf7b82 */ /* 0x002e640000000800 */
[----:B-1----:R-:W-:-:S05]  /*46aa0*/  VIADD R190, R191, 0x7f ;  /* 0x0000007fbfbe7836 */ /* 0x002fca0000000000 */
[----:B------:R-:W-:-:S04]  /*46ab0*/  SHF.R.S32.HI R191, RZ, 0x1f, R190 ;  /* 0x0000001fffbf7819 */ /* 0x000fc800000114be */
[----:B------:R-:W-:-:S04]  /*46ac0*/  LEA.HI R191, R191, R190, RZ, 0x7 ;  /* 0x000000bebfbf7211 */ /* 0x000fc800078f38ff */
[----:B------:R-:W-:-:S04]  /*46ad0*/  SHF.R.S32.HI R191, RZ, 0x7, R191 ;  /* 0x00000007ffbf7819 */ /* 0x000fc800000114bf */
[----:B------:R-:W-:Y:S02]  /*46ae0*/  ISETP.NE.U32.AND P0, PT, R191, UR4, PT ;  /* 0x00000004bf007c0c */ /* 0x000fe4000bf05070 */
[----:B--2---:R-:W-:-:S04]  /*46af0*/  SHF.R.U32.HI R3, RZ, 0x6, R3 ;  /* 0x00000006ff037819 */ /* 0x004fc80000011603 */
[----:B------:R-:W-:-:S07]  /*46b00*/  SGXT.U32 R3, R3, 0x1 ;  /* 0x000000010303781a */ /* 0x000fce0000000000 */
[----:B------:R-:W-:Y:S05]  /*46b10*/  @P0 BRA `(.L_x_1) ;  /* 0xffffff3000880947 */ /* 0x000fea000383ffff */
.L_x_0:
[----:B-----5:R-:W1:Y:S01]  /*46b20*/  S2R R5, SR_TID.X ;  /* 0x0000000000057919 */ /* 0x020e620000002100 */
[C-C-:B------:R-:W-:Y:S01]  /*46b30*/  LOP3.LUT R197, R0.reuse, 0xee, R3.reuse, 0xfe, !PT ;  /* 0x000000ee00c57812 */ /* 0x140fe200078efe03 */
[----:B------:R-:W-:Y:S01]  /*46b40*/  ULDC UR4, c[0x0][0x22c] ;  /* 0x00008b0000047ab9 */ /* 0x000fe20000000800 */
[C---:B------:R-:W-:Y:S01]  /*46b50*/  LOP3.LUT R161, R0.reuse, R3, RZ, 0xfc, !PT ;  /* 0x0000000300a17212 */ /* 0x040fe200078efcff */
[----:B------:R-:W-:Y:S01]  /*46b60*/  ULDC UR5, c[0x0][0x22c] ;  /* 0x00008b0000057ab9 */ /* 0x000fe20000000800 */
[C-C-:B------:R-:W-:Y:S02]  /*46b70*/  LOP3.LUT R155, R0.reuse, 0x4, R3.reuse, 0xfe, !PT ;  /* 0x00000004009b7812 */ /* 0x140fe400078efe03 */
[C-C-:B------:R-:W-:Y:S02]  /*46b80*/  LOP3.LUT R159, R0.reuse, 0x6, R3.reuse, 0xfe, !PT ;  /* 0x00000006009f7812 */ /* 0x140fe400078efe03 */
[C-C-:B------:R-:W-:Y:S02]  /*46b90*/  LOP3.LUT R158, R0.reuse, 0x8, R3.reuse, 0xfe, !PT ;  /* 0x00000008009e7812 */ /* 0x140fe400078efe03 */
[----:B------:R-:W-:-:S02]  /*46ba0*/  LOP3.LUT R157, R0, 0xa, R3, 0xfe, !PT ;  /* 0x0000000a009d7812 */ /* 0x000fc400078efe03 */
[C-C-:B------:R-:W-:Y:S02]  /*46bb0*/  LOP3.LUT R156, R0.reuse, 0xc, R3.reuse, 0xfe, !PT ;  /* 0x0000000c009c7812 */ /* 0x140fe400078efe03 */
[C-C-:B------:R-:W-:Y:S02]  /*46bc0*/  LOP3.LUT R154, R0.reuse, 0xe, R3.reuse, 0xfe, !PT ;  /* 0x0000000e009a7812 */ /* 0x140fe400078efe03 */
[C-C-:B------:R-:W-:Y:S02]  /*46bd0*/  LOP3.LUT R153, R0.reuse, 0x10, R3.reuse, 0xfe, !PT ;  /* 0x0000001000997812 */ /* 0x140fe400078efe03 */
[C-C-:B------:R-:W-:Y:S02]  /*46be0*/  LOP3.LUT R152, R0.reuse, 0x12, R3.reuse, 0xfe, !PT ;  /* 0x0000001200987812 */ /* 0x140fe400078efe03 */
[C-C-:B------:R-:W-:Y:S02]  /*46bf0*/  LOP3.LUT R23, R0.reuse, 0x14, R3.reuse, 0xfe, !PT ;  /* 0x0000001400177812 */ /* 0x140fe400078efe03 */
[----:B------:R-:W-:-:S02]  /*46c00*/  LOP3.LUT R22, R0, 0x16, R3, 0xfe, !PT ;  /* 0x0000001600167812 */ /* 0x000fc400078efe03 */
[C-C-:B------:R-:W-:Y:S02]  /*46c10*/  LOP3.LUT R21, R0.reuse, 0x18, R3.reuse, 0xfe, !PT ;  /* 0x0000001800157812 */ /* 0x140fe400078efe03 */
[C-C-:B------:R-:W-:Y:S02]  /*46c20*/  LOP3.LUT R20, R0.reuse, 0x1a, R3.reuse, 0xfe, !PT ;  /* 0x0000001a00147812 */ /* 0x140fe400078efe03 */
[C-C-:B------:R-:W-:Y:S02]  /*46c30*/  LOP3.LUT R19, R0.reuse, 0x1c, R3.reuse, 0xfe, !PT ;  /* 0x0000001c00137812 */ /* 0x140fe400078efe03 */
[C-C-:B------:R-:W-:Y:S01]  /*46c40*/  LOP3.LUT R18, R0.reuse, 0x1e, R3.reuse, 0xfe, !PT ;  /* 0x0000001e00127812 */ /* 0x140fe200078efe03 */
[C---:B-1----:R-:W-:Y:S01]  /*46c50*/  IMAD.SHL.U32 R4, R5.reuse, 0x80, RZ ;  /* 0x0000008005047824 */ /* 0x042fe200078e00ff */
[C-C-:B------:R-:W-:Y:S01]  /*46c60*/  LOP3.LUT R17, R0.reuse, 0x20, R3.reuse, 0xfe, !PT ;  /* 0x0000002000117812 */ /* 0x140fe200078efe03 */
[C---:B------:R-:W-:Y:S01]  /*46c70*/  IMAD.SHL.U32 R2, R5.reuse, 0x8, RZ ;  /* 0x0000000805027824 */ /* 0x040fe200078e00ff */
[----:B------:R-:W-:Y:S01]  /*46c80*/  LOP3.LUT R16, R0, 0x22, R3, 0xfe, !PT ;  /* 0x0000002200107812 */ /* 0x000fe200078efe03 */
[----:B------:R-:W-:Y:S01]  /*46c90*/  IMAD.SHL.U32 R249, R5, 0x10, RZ ;  /* 0x0000001005f97824 */ /* 0x000fe200078e00ff */
[----:B------:R-:W-:-:S02]  /*46ca0*/  LOP3.LUT R217, R4, 0x400, RZ, 0xc0, !PT ;  /* 0x0000040004d97812 */ /* 0x000fc400078ec0ff */
[--C-:B------:R-:W-:Y:S02]  /*46cb0*/  LOP3.LUT R4, R0, 0xfe, R3.reuse, 0xfe, !PT ;  /* 0x000000fe00047812 */ /* 0x100fe400078efe03 */
[----:B------:R-:W-:Y:S02]  /*46cc0*/  LOP3.LUT R2, R2, 0x380, RZ, 0xc0, !PT ;  /* 0x0000038002027812 */ /* 0x000fe400078ec0ff */
[----:B------:R-:W-:Y:S01]  /*46cd0*/  LOP3.LUT R15, R0, 0x24, R3, 0xfe, !PT ;  /* 0x00000024000f7812 */ /* 0x000fe200078efe03 */
[----:B------:R-:W-:Y:S01]  /*46ce0*/  STL [R1+0x1c], R4 ;  /* 0x00001c0401007387 */ /* 0x000fe20000100800 */
[----:B------:R-:W-:Y:S02]  /*46cf0*/  IADD3 R217, R2, UR7, R217 ;  /* 0x0000000702d97c10 */ /* 0x000fe4000fffe0d9 */
[C-C-:B------:R-:W-:Y:S01]  /*46d00*/  LOP3.LUT R2, R0.reuse, 0x2, R3.reuse, 0xfe, !PT ;  /* 0x0000000200027812 */ /* 0x140fe200078efe03 */
[----:B------:R1:W-:Y:S01]  /*46d10*/  STL [R1], R197 ;  /* 0x000000c501007387 */ /* 0x0003e20000100800 */
[----:B------:R-:W-:-:S02]  /*46d20*/  LOP3.LUT R14, R0, 0x26, R3, 0xfe, !PT ;  /* 0x00000026000e7812 */ /* 0x000fc400078efe03 */
[C-C-:B------:R-:W-:Y:S02]  /*46d30*/  LOP3.LUT R13, R0.reuse, 0x28, R3.reuse, 0xfe, !PT ;  /* 0x00000028000d7812 */ /* 0x140fe400078efe03 */
[C-C-:B------:R-:W-:Y:S02]  /*46d40*/  LOP3.LUT R12, R0.reuse, 0x2a, R3.reuse, 0xfe, !PT ;  /* 0x0000002a000c7812 */ /* 0x140fe400078efe03 */
[C-C-:B------:R-:W-:Y:S02]  /*46d50*/  LOP3.LUT R11, R0.reuse, 0x2c, R3.reuse, 0xfe, !PT ;  /* 0x0000002c000b7812 */ /* 0x140fe400078efe03 */
[C-C-:B------:R-:W-:Y:S02]  /*46d60*/  LOP3.LUT R10, R0.reuse, 0x2e, R3.reuse, 0xfe, !PT ;  /* 0x0000002e000a7812 */ /* 0x140fe400078efe03 */
[C-C-:B-1----:R-:W-:Y:S02]  /*46d70*/  LOP3.LUT R197, R0.reuse, 0xf0, R3.reuse, 0xfe, !PT ;  /* 0x000000f000c57812 */ /* 0x142fe400078efe03 */
[----:B------:R-:W-:-:S02]  /*46d80*/  LOP3.LUT R9, R0, 0x30, R3, 0xfe, !PT ;  /* 0x0000003000097812 */ /* 0x000fc400078efe03 */
[C-C-:B------:R-:W-:Y:S01]  /*46d90*/  LOP3.LUT R8, R0.reuse, 0x32, R3.reuse, 0xfe, !PT ;  /* 0x0000003200087812 */ /* 0x140fe200078efe03 */
[----:B------:R1:W-:Y:S01]  /*46da0*/  STL [R1+0x4], R197 ;  /* 0x000004c501007387 */ /* 0x0003e20000100800 */
[C-C-:B------:R-:W-:Y:S02]  /*46db0*/  LOP3.LUT R7, R0.reuse, 0x34, R3.reuse, 0xfe, !PT ;  /* 0x0000003400077812 */ /* 0x140fe400078efe03 */
[C-C-:B------:R-:W-:Y:S02]  /*46dc0*/  LOP3.LUT R6, R0.reuse, 0x36, R3.reuse, 0xfe, !PT ;  /* 0x0000003600067812 */ /* 0x140fe400078efe03 */
[C-C-:B------:R-:W-:Y:S02]  /*46dd0*/  LOP3.LUT R5, R0.reuse, 0x38, R3.reuse, 0xfe, !PT ;  /* 0x0000003800057812 */ /* 0x140fe400078efe03 */
[C-C-:B------:R-:W-:Y:S02]  /*46de0*/  LOP3.LUT R4, R0.reuse, 0x3a, R3.reuse, 0xfe, !PT ;  /* 0x0000003a00047812 */ /* 0x140fe400078efe03 */
[----:B------:R-:W-:-:S02]  /*46df0*/  LOP3.LUT R160, R0, 0x3c, R3, 0xfe, !PT ;  /* 0x0000003c00a07812 */ /* 0x000fc400078efe03 */
[C-C-:B-1----:R-:W-:Y:S02]  /*46e00*/  LOP3.LUT R197, R0.reuse, 0xf2, R3.reuse, 0xfe, !PT ;  /* 0x000000f200c57812 */ /* 0x142fe400078efe03 */
[C-C-:B------:R-:W-:Y:S02]  /*46e10*/  LOP3.LUT R162, R0.reuse, 0x3e, R3.reuse, 0xfe, !PT ;  /* 0x0000003e00a27812 */ /* 0x140fe400078efe03 */
[C-C-:B------:R-:W-:Y:S01]  /*46e20*/  LOP3.LUT R163, R0.reuse, 0x40, R3.reuse, 0xfe, !PT ;  /* 0x0000004000a37812 */ /* 0x140fe200078efe03 */
[----:B------:R1:W-:Y:S01]  /*46e30*/  STL [R1+0x8], R197 ;  /* 0x000008c501007387 */ /* 0x0003e20000100800 */
[C-C-:B------:R-:W-:Y:S02]  /*46e40*/  LOP3.LUT R164, R0.reuse, 0x42, R3.reuse, 0xfe, !PT ;  /* 0x0000004200a47812 */ /* 0x140fe400078efe03 */
[C-C-:B------:R-:W-:Y:S02]  /*46e50*/  LOP3.LUT R165, R0.reuse, 0x44, R3.reuse, 0xfe, !PT ;  /* 0x0000004400a57812 */ /* 0x140fe400078efe03 */
[----:B------:R-:W-:-:S02]  /*46e60*/  LOP3.LUT R166, R0, 0x46, R3, 0xfe, !PT ;  /* 0x0000004600a67812 */ /* 0x000fc400078efe03 */
[C-C-:B------:R-:W-:Y:S02]  /*46e70*/  LOP3.LUT R167, R0.reuse, 0x48, R3.reuse, 0xfe, !PT ;  /* 0x0000004800a77812 */ /* 0x140fe400078efe03 */
[C-C-:B------:R-:W-:Y:S02]  /*46e80*/  LOP3.LUT R168, R0.reuse, 0x4a, R3.reuse, 0xfe, !PT ;  /* 0x0000004a00a87812 */ /* 0x140fe400078efe03 */
[C-C-:B-1----:R-:W-:Y:S02]  /*46e90*/  LOP3.LUT R197, R0.reuse, 0xf4, R3.reuse, 0xfe, !PT ;  /* 0x000000f400c57812 */ /* 0x142fe400078efe03 */
[C-C-:B------:R-:W-:Y:S02]  /*46ea0*/  LOP3.LUT R169, R0.reuse, 0x4c, R3.reuse, 0xfe, !PT ;  /* 0x0000004c00a97812 */ /* 0x140fe400078efe03 */
[C-C-:B------:R-:W-:Y:S01]  /*46eb0*/  LOP3.LUT R170, R0.reuse, 0x4e, R3.reuse, 0xfe, !PT ;  /* 0x0000004e00aa7812 */ /* 0x140fe200078efe03 */
[----:B------:R1:W-:Y:S01]  /*46ec0*/  STL [R1+0xc], R197 ;  /* 0x00000cc501007387 */ /* 0x0003e20000100800 */
        /* <DEDUP_REMOVED lines=85> */
[----:B-1----:R-:W-:Y:S02]  /*47420*/  LOP3.LUT R197, R0, 0xfc, R3, 0xfe, !PT ;  /* 0x000000fc00c57812 */ /* 0x002fe400078efe03 */
[----:B------:R-:W2:Y:S01]  /*47430*/  LDL.LU R0, [R1+0xd30] ;  /* 0x000d300001007983 */ /* 0x000ea20000300800 */
[----:B------:R-:W-:Y:S02]  /*47440*/  WARPGROUP.DEPBAR.LE gsb0, 0x0 ;  /* 0x00008000000079c5 */ /* 0x000fe40000010000 */
[----:B------:R-:W-:-:S04]  /*47450*/  DEPBAR.LE SB0, 0x0 ;  /* 0x000080000000791a */ /* 0x000fc80000000000 */
[----:B------:R-:W2:Y:S01]  /*47460*/  LDL.LU R3, [R1+0xd34] ;  /* 0x000d340001037983 */ /* 0x000ea20000300800 */
[----:B------:R-:W-:Y:S01]  /*47470*/  LOP3.LUT R249, R249, 0x70, RZ, 0xc0, !PT ;  /* 0x00000070f9f97812 */ /* 0x000fe200078ec0ff */
[----:B------:R-:W-:Y:S01]  /*47480*/  BAR.SYNC.DEFER_BLOCKING 0x0 ;  /* 0x0000000000007b1d */ /* 0x000fe20000010000 */
[----:B--2---:R-:W-:-:S03]  /*47490*/  ISETP.GE.AND P0, PT, R3, R0, PT ;  /* 0x000000000300720c */ /* 0x004fc60003f06270 */
[----:B------:R-:W-:Y:S02]  /*474a0*/  IMAD.IADD R0, R249, 0x1, R217 ;  /* 0x00000001f9007824 */ /* 0x000fe400078e02d9 */
[----:B------:R-:W1:Y:S03]  /*474b0*/  S2R R217, SR_TID.X ;  /* 0x0000000000d97919 */ /* 0x000e660000002100 */
[----:B------:R-:W-:Y:S01]  /*474c0*/  STSM.16.M88.4 [R0], R24 ;  /* 0x0000001800007844 */ /* 0x000fe20000000200 */
[----:B------:R-:W-:Y:S01]  /*474d0*/  BAR.SYNC.DEFER_BLOCKING 0x0 ;  /* 0x0000000000007b1d */ /* 0x000fe20000010000 */
[----:B------:R-:W-:Y:S02]  /*474e0*/  ISETP.LT.AND P3, PT, R196, UR4, !P0 ;  /* 0x00000004c4007c0c */ /* 0x000fe4000c761270 */
[----:B------:R-:W-:-:S05]  /*474f0*/  ISETP.LT.AND P2, PT, R209, UR5, !P0 ;  /* 0x00000005d1007c0c */ /* 0x000fca000c741270 */
[----:B------:R-:W2:Y:S01]  /*47500*/  LDC R209, c[0x0][0x248] ;  /* 0x00009200ffd17b82 */ /* 0x000ea20000000800 */
[----:B------:R-:W-:Y:S01]  /*47510*/  ULDC UR4, c[0x0][0x244] ;  /* 0x0000910000047ab9 */ /* 0x000fe20000000800 */
[----:B-1----:R-:W-:-:S04]  /*47520*/  LOP3.LUT R217, R217, 0x7f, RZ, 0xc0, !PT ;  /* 0x0000007fd9d97812 */ /* 0x002fc800078ec0ff */
[----:B------:R-:W-:Y:S01]  /*47530*/  LEA R196, R217, UR7, 0x4 ;  /* 0x00000007d9c47c11 */ /* 0x000fe2000f8e20ff */
[----:B------:R-:W-:Y:S01]  /*47540*/  IMAD R249, R3, UR4, RZ ;  /* 0x0000000403f97c24 */ /* 0x000fe2000f8e02ff */
[----:B------:R-:W-:-:S03]  /*47550*/  ULDC.64 UR6, c[0x0][0x220] ;  /* 0x0000880000067ab9 */ /* 0x000fc60000000a00 */
[----:B------:R-:W1:Y:S01]  /*47560*/  LDS.128 R24, [R196] ;  /* 0x00000000c4187984 */ /* 0x000e620000000c00 */
[C---:B--2---:R-:W-:Y:S01]  /*47570*/  IMAD R3, R161.reuse, R209, RZ ;  /* 0x000000d1a1037224 */ /* 0x044fe200078e02ff */
[----:B------:R-:W-:Y:S01]  /*47580*/  BAR.SYNC.DEFER_BLOCKING 0x0 ;  /* 0x0000000000007b1d */ /* 0x000fe20000010000 */
[----:B------:R-:W-:-:S05]  /*47590*/  ISETP.LT.AND P4, PT, R161, UR17, !P0 ;  /* 0x00000011a1007c0c */ /* 0x000fca000c781270 */
[----:B------:R-:W-:Y:S01]  /*475a0*/  ULDC UR4, c[0x0][0x22c] ;  /* 0x00008b0000047ab9 */ /* 0x000fe20000000800 */
[----:B------:R-:W-:Y:S01]  /*475b0*/  STSM.16.M88.4 [R0], R28 ;  /* 0x0000001c00007844 */ /* 0x000fe20000000200 */
[----:B------:R-:W-:Y:S06]  /*475c0*/  BAR.SYNC.DEFER_BLOCKING 0x0 ;  /* 0x0000000000007b1d */ /* 0x000fec0000010000 */
[----:B------:R-:W2:Y:S02]  /*475d0*/  LDS.128 R28, [R196] ;  /* 0x00000000c41c7984 */ /* 0x000ea40000000c00 */
[----:B------:R-:W-:Y:S06]  /*475e0*/  BAR.SYNC.DEFER_BLOCKING 0x0 ;  /* 0x0000000000007b1d */ /* 0x000fec0000010000 */
[----:B------:R-:W-:Y:S02]  /*475f0*/  STSM.16.M88.4 [R0], R32 ;  /* 0x0000002000007844 */ /* 0x000fe40000000200 */
[----:B------:R-:W-:Y:S06]  /*47600*/  BAR.SYNC.DEFER_BLOCKING 0x0 ;  /* 0x0000000000007b1d */ /* 0x000fec0000010000 */
[----:B------:R-:W3:Y:S02]  /*47610*/  LDS.128 R32, [R196] ;  /* 0x00000000c4207984 */ /* 0x000ee40000000c00 */
[----:B------:R-:W-:Y:S06]  /*47620*/  BAR.SYNC.DEFER_BLOCKING 0x0 ;  /* 0x0000000000007b1d */ /* 0x000fec0000010000 */
[----:B------:R-:W-:Y:S02]  /*47630*/  STSM.16.M88.4 [R0], R36 ;  /* 0x0000002400007844 */ /* 0x000fe40000000200 */
[----:B------:R-:W-:Y:S06]  /*47640*/  BAR.SYNC.DEFER_BLOCKING 0x0 ;  /* 0x0000000000007b1d */ /* 0x000fec0000010000 */
[----:B------:R-:W4:Y:S02]  /*47650*/  LDS.128 R36, [R196] ;  /* 0x00000000c4247984 */ /* 0x000f240000000c00 */
        /* <DEDUP_REMOVED lines=108> */
[----:B------:R-:W-:Y:S01]  /*47d20*/  BAR.SYNC.DEFER_BLOCKING 0x0 ;  /* 0x0000000000007b1d */ /* 0x000fe20000010000 */
[----:B------:R-:W-:-:S02]  /*47d30*/  LEA R217, P1, R249, UR6, 0x2 ;  /* 0x00000006f9d97c11 */ /* 0x000fc4000f8210ff */
[C---:B------:R-:W-:Y:S02]  /*47d40*/  ISETP.LT.AND P6, PT, R2.reuse, UR4, !P0 ;  /* 0x0000000402007c0c */ /* 0x040fe4000c7c1270 */
[----:B------:R-:W-:Y:S01]  /*47d50*/  LEA.HI.X.SX32 R161, R249, UR7, 0x2, P1 ;  /* 0x00000007f9a17c11 */ /* 0x000fe200088f16ff */
[----:B------:R-:W-:Y:S01]  /*47d60*/  IMAD R249, R2, R209, RZ ;  /* 0x000000d102f97224 */ /* 0x000fe200078e02ff */
[C---:B------:R-:W-:Y:S01]  /*47d70*/  LEA R2, P1, R3.reuse, R217, 0x2 ;  /* 0x000000d903027211 */ /* 0x040fe200078210ff */
[----:B------:R-:W-:Y:S01]  /*47d80*/  ULDC UR4, c[0x0][0x22c] ;  /* 0x00008b0000047ab9 */ /* 0x000fe20000000800 */
[----:B------:R1:W-:Y:S02]  /*47d90*/  STSM.16.M88.4 [R0], R148 ;  /* 0x0000009400007844 */ /* 0x0003e40000000200 */
[----:B------:R-:W-:Y:S01]  /*47da0*/  LEA.HI.X.SX32 R3, R3, R161, 0x2, P1 ;  /* 0x000000a103037211 */ /* 0x000fe200008f16ff */
[----:B------:R-:W-:Y:S01]  /*47db0*/  BAR.SYNC.DEFER_BLOCKING 0x0 ;  /* 0x0000000000007b1d */ /* 0x000fe20000010000 */
[C---:B------:R-:W-:Y:S01]  /*47dc0*/  ISETP.LT.AND P1, PT, R155.reuse, UR4, !P0 ;  /* 0x000000049b007c0c */ /* 0x040fe2000c721270 */
[----:B------:R-:W-:-:S04]  /*47dd0*/  IMAD R155, R155, R209, RZ ;  /* 0x000000d19b9b7224 */ /* 0x000fc800078e02ff */
[----:B------:R-:W-:Y:S01]  /*47de0*/  ULDC UR4, c[0x0][0x22c] ;  /* 0x00008b0000047ab9 */ /* 0x000fe20000000800 */
[----:B-1----:R-:W-:-:S04]  /*47df0*/  LEA R148, P5, R249, R217, 0x2 ;  /* 0x000000d9f9947211 */ /* 0x002fc800078a10ff */
[----:B------:R-:W-:Y:S02]  /*47e00*/  LEA.HI.X.SX32 R149, R249, R161, 0x2, P5 ;  /* 0x000000a1f9957211 */ /* 0x000fe400028f16ff */
[C---:B------:R-:W-:Y:S01]  /*47e10*/  ISETP.LT.AND P5, PT, R159.reuse, UR4, !P0 ;  /* 0x000000049f007c0c */ /* 0x040fe2000c7a1270 */
[-C--:B------:R-:W-:Y:S01]  /*47e20*/  IMAD R159, R159, R209.reuse, RZ ;  /* 0x000000d19f9f7224 */ /* 0x080fe200078e02ff */
[----:B------:R-:W-:Y:S01]  /*47e30*/  ULDC UR4, c[0x0][0x22c] ;  /* 0x00008b0000047ab9 */ /* 0x000fe20000000800 */
[----:B------:R-:W-:Y:S01]  /*47e40*/  IMAD R0, R153, R209, RZ ;  /* 0x000000d199007224 */ /* 0x000fe200078e02ff */
[----:B------:R-:W4:Y:S04]  /*47e50*/  LDL.LU R249, [R1+0x10] ;  /* 0x0000100001f97983 */ /* 0x000f280000300800 */
[----:B------:R1:W-:Y:S04]  /*47e60*/  @P4 STG.E desc[UR18][R2.64], R24 ;  /* 0x0000001802004986 */ /* 0x0003e8000c101912 */
[----:B------:R2:W-:Y:S01]  /*47e70*/  @P6 STG.E desc[UR18][R148.64], R25 ;  /* 0x0000001994006986 */ /* 0x0005e2000c101912 */
[----:B-1----:R-:W-:-:S02]  /*47e80*/  LEA R2, P4, R155, R217, 0x2 ;  /* 0x000000d99b027211 */ /* 0x002fc400078810ff */
[----:B------:R-:W-:Y:S02]  /*47e90*/  LEA R24, P6, R159, R217, 0x2 ;  /* 0x000000d99f187211 */ /* 0x000fe400078c10ff */
[----:B------:R-:W-:Y:S02]  /*47ea0*/  LEA.HI.X.SX32 R3, R155, R161, 0x2, P4 ;  /* 0x000000a19b037211 */ /* 0x000fe400020f16ff */
[C---:B------:R-:W-:Y:S01]  /*47eb0*/  ISETP.LT.AND P4, PT, R158.reuse, UR4, !P0 ;  /* 0x000000049e007c0c */ /* 0x040fe2000c781270 */
[----:B------:R-:W-:Y:S01]  /*47ec0*/  IMAD R158, R158, R209, RZ ;  /* 0x000000d19e9e7224 */ /* 0x000fe200078e02ff */
[----:B------:R-:W-:Y:S01]  /*47ed0*/  ULDC UR4, c[0x0][0x22c] ;  /* 0x00008b0000047ab9 */ /* 0x000fe20000000800 */
[----:B--2---:R-:W-:Y:S01]  /*47ee0*/  LEA.HI.X.SX32 R25, R159, R161, 0x2, P6 ;  /* 0x000000a19f197211 */ /* 0x004fe200030f16ff */
[----:B------:R-:W2:Y:S01]  /*47ef0*/  LDL.LU R155, [R1+0x4] ;  /* 0x00000400019b7983 */ /* 0x000ea20000300800 */
[C---:B------:R-:W-:Y:S01]  /*47f00*/  ISETP.LT.AND P6, PT, R157.reuse, UR4, !P0 ;  /* 0x000000049d007c0c */ /* 0x040fe2000c7c1270 */
[----:B------:R-:W-:Y:S01]  /*47f10*/  IMAD R157, R157, R209, RZ ;  /* 0x000000d19d9d7224 */ /* 0x000fe200078e02ff */
[----:B------:R-:W-:Y:S01]  /*47f20*/  ULDC UR4, c[0x0][0x22c] ;  /* 0x00008b0000047ab9 */ /* 0x000fe20000000800 */
[----:B------:R1:W-:Y:S04]  /*47f30*/  @P1 STG.E desc[UR18][R2.64], R26 ;  /* 0x0000001a02001986 */ /* 0x0003e8000c101912 */
[----:B------:R3:W-:Y:S04]  /*47f40*/  @P5 STG.E desc[UR18][R24.64], R27 ;  /* 0x0000001b18005986 */ /* 0x0007e8000c101912 */
[----:B------:R-:W2:Y:S01]  /*47f50*/  LDL.LU R159, [R1] ;  /* 0x00000000019f7983 */ /* 0x000ea20000300800 */
[----:B-1----:R-:W-:-:S02]  /*47f60*/  LEA R2, P1, R158, R217, 0x2 ;  /* 0x000000d99e027211 */ /* 0x002fc400078210ff */
[C---:B---3--:R-:W-:Y:S02]  /*47f70*/  LEA R24, P5, R157.reuse, R217, 0x2 ;  /* 0x000000d99d187211 */ /* 0x048fe400078a10ff */
[----:B------:R-:W-:Y:S02]  /*47f80*/  LEA.HI.X.SX32 R3, R158, R161, 0x2, P1 ;  /* 0x000000a19e037211 */ /* 0x000fe400008f16ff */
[C---:B------:R-:W-:Y:S01]  /*47f90*/  ISETP.LT.AND P1, PT, R156.reuse, UR4, !P0 ;  /* 0x000000049c007c0c */ /* 0x040fe2000c721270 */
[----:B------:R-:W-:Y:S01]  /*47fa0*/  IMAD R156, R156, R209, RZ ;  /* 0x000000d19c9c7224 */ /* 0x000fe200078e02ff */
[----:B------:R-:W-:Y:S01]  /*47fb0*/  ULDC UR4, c[0x0][0x22c] ;  /* 0x00008b0000047ab9 */ /* 0x000fe20000000800 */
[----:B------:R-:W-:Y:S01]  /*47fc0*/  LEA.HI.X.SX32 R25, R157, R161, 0x2, P5 ;  /* 0x000000a19d197211 */ /* 0x000fe200028f16ff */
[-C--:B------:R-:W-:Y:S01]  /*47fd0*/  IMAD R26, R22, R209.reuse, RZ ;  /* 0x000000d1161a7224 */ /* 0x080fe200078e02ff */
[C---:B------:R-:W-:Y:S01]  /*47fe0*/  ISETP.LT.AND P5, PT, R154.reuse, UR4, !P0 ;  /* 0x000000049a007c0c */ /* 0x040fe2000c7a1270 */
[----:B------:R-:W-:Y:S01]  /*47ff0*/  IMAD R154, R154, R209, RZ ;  /* 0x000000d19a9a7224 */ /* 0x000fe200078e02ff */
[----:B------:R1:W-:Y:S01]  /*48000*/  @P4 STG.E desc[UR18][R2.64], R28 ;  /* 0x0000001c02004986 */ /* 0x0003e2000c101912 */
[----:B------:R-:W-:-:S03]  /*48010*/  ULDC UR4, c[0x0][0x22c] ;  /* 0x00008b0000047ab9 */ /* 0x000fc60000000800 */
[----:B------:R3:W-:Y:S04]  /*48020*/  @P6 STG.E desc[UR18][R24.64], R29 ;  /* 0x0000001d18006986 */ /* 0x0007e8000c101912 */
[----:B------:R-:W2:Y:S01]  /*48030*/  LDL.LU R158, [R1+0xc] ;  /* 0x00000c00019e7983 */ /* 0x000ea20000300800 */
[----:B-1----:R-:W-:-:S03]  /*48040*/  LEA R2, P4, R156, R217, 0x2 ;  /* 0x000000d99c027211 */ /* 0x002fc600078810ff */
[----:B------:R-:W2:Y:S01]  /*48050*/  LDL.LU R157, [R1+0x8] ;  /* 0x00000800019d7983 */ /* 0x000ea20000300800 */
[----:B---3--:R-:W-:Y:S02]  /*48060*/  LEA R24, P6, R154, R217, 0x2 ;  /* 0x000000d99a187211 */ /* 0x008fe400078c10ff */
[-C--:B------:R-:W-:Y:S02]  /*48070*/  LEA.HI.X.SX32 R3, R156, R161.reuse, 0x2, P4 ;  /* 0x000000a19c037211 */ /* 0x080fe400020f16ff */
[----:B------:R-:W-:Y:S01]  /*48080*/  ISETP.LT.AND P4, PT, R153, UR4, !P0 ;  /* 0x0000000499007c0c */ /* 0x000fe2000c781270 */
[----:B------:R-:W-:Y:S01]  /*48090*/  ULDC UR4, c[0x0][0x22c] ;  /* 0x00008b0000047ab9 */ /* 0x000fe20000000800 */
[----:B------:R-:W-:Y:S02]  /*480a0*/  LEA.HI.X.SX32 R25, R154, R161, 0x2, P6 ;  /* 0x000000a19a197211 */ /* 0x000fe400030f16ff */
[C---:B------:R-:W-:Y:S01]  /*480b0*/  ISETP.LT.AND P6, PT, R152.reuse, UR4, !P0 ;  /* 0x0000000498007c0c */ /* 0x040fe2000c7c1270 */
[----:B------:R-:W-:Y:S01]  /*480c0*/  IMAD R152, R152, R209, RZ ;  /* 0x000000d198987224 */ /* 0x000fe200078e02ff */
[----:B------:R1:W-:Y:S01]  /*480d0*/  @P1 STG.E desc[UR18][R2.64], R30 ;  /* 0x0000001e02001986 */ /* 0x0003e2000c101912 */
[----:B------:R-:W-:-:S03]  /*480e0*/  ULDC UR4, c[0x0][0x22c] ;  /* 0x00008b0000047ab9 */ /* 0x000fc60000000800 */
[----:B------:R3:W-:Y:S01]  /*480f0*/  @P5 STG.E desc[UR18][R24.64], R31 ;  /* 0x0000001f18005986 */ /* 0x0007e2000c101912 */
[-C--:B-1----:R-:W-:Y:S02]  /*48100*/  LEA R2, P1, R0, R217.reuse, 0x2 ;  /* 0x000000d900027211 */ /* 0x082fe400078210ff */
[----:B---3--:R-:W-:Y:S02]  /*48110*/  LEA R24, P5, R152, R217, 0x2 ;  /* 0x000000d998187211 */ /* 0x008fe400078a10ff */
[----:B------:R-:W-:Y:S01]  /*48120*/  LEA.HI.X.SX32 R3, R0, R161, 0x2, P1 ;  /* 0x000000a100037211 */ /* 0x000fe200008f16ff */
[C---:B------:R-:W-:Y:S01]  /*48130*/  IMAD R0, R23.reuse, R209, RZ ;  /* 0x000000d117007224 */ /* 0x040fe200078e02ff */
[----:B------:R-:W-:Y:S01]  /*48140*/  ISETP.LT.AND P1, PT, R23, UR4, !P0 ;  /* 0x0000000417007c0c */ /* 0x000fe2000c721270 */
[----:B------:R-:W-:Y:S01]  /*48150*/  ULDC UR4, c[0x0][0x22c] ;  /* 0x00008b0000047ab9 */ /* 0x000fe20000000800 */
[----:B------:R-:W-:Y:S01]  /*48160*/  LEA.HI.X.SX32 R25, R152, R161, 0x2, P5 ;  /* 0x000000a198197211 */ /* 0x000fe200028f16ff */
[----:B------:R1:W-:Y:S01]  /*48170*/  @P4 STG.E desc[UR18][R2.64], R32 ;  /* 0x0000002002004986 */ /* 0x0003e2000c101912 */
[----:B------:R-:W-:Y:S01]  /*48180*/  ISETP.LT.AND P5, PT, R22, UR4, !P0 ;  /* 0x0000000416007c0c */ /* 0x000fe2000c7a1270 */
[----:B------:R-:W-:-:S02]  /*48190*/  ULDC UR4, c[0x0][0x22c] ;  /* 0x00008b0000047ab9 */ /* 0x000fc40000000800 */
[----:B------:R-:W-:Y:S01]  /*481a0*/  @P6 STG.E desc[UR18][R24.64], R33 ;  /* 0x0000002118006986 */ /* 0x000fe2000c101912 */
[-C--:B------:R-:W-:Y:S02]  /*481b0*/  LEA R22, P6, R26, R217.reuse, 0x2 ;  /* 0x000000d91a167211 */ /* 0x080fe400078c10ff */
[----:B-1----:R-:W-:-:S04]  /*481c0*/  LEA R2, P4, R0, R217, 0x2 ;  /* 0x000000d900027211 */ /* 0x002fc800078810ff */
[----:B------:R-:W-:Y:S01]  /*481d0*/  LEA.HI.X.SX32 R3, R0, R161, 0x2, P4 ;  /* 0x000000a100037211 */ /* 0x000fe200020f16ff */
[C---:B------:R-:W-:Y:S01]  /*481e0*/  IMAD R0, R21.reuse, R209, RZ ;  /* 0x000000d115007224 */ /* 0x040fe200078e02ff */
[----:B------:R-:W-:Y:S01]  /*481f0*/  ISETP.LT.AND P4, PT, R21, UR4, !P0 ;  /* 0x0000000415007c0c */ /* 0x000fe2000c781270 */
[----:B------:R-:W-:Y:S01]  /*48200*/  ULDC UR4, c[0x0][0x22c] ;  /* 0x00008b0000047ab9 */ /* 0x000fe20000000800 */
[----:B------:R-:W-:Y:S01]  /*48210*/  LEA.HI.X.SX32 R23, R26, R161, 0x2, P6 ;  /* 0x000000a11a177211 */ /* 0x000fe200030f16ff */
[C---:B------:R-:W-:Y:S01]  /*48220*/  IMAD R26, R20.reuse, R209, RZ ;  /* 0x000000d1141a7224 */ /* 0x040fe200078e02ff */
[----:B------:R1:W-:Y:S01]  /*48230*/  @P1 STG.E desc[UR18][R2.64], R34 ;  /* 0x0000002202001986 */ /* 0x0003e2000c101912 */
[----:B------:R-:W-:Y:S01]  /*48240*/  ISETP.LT.AND P6, PT, R20, UR4, !P0 ;  /* 0x0000000414007c0c */ /* 0x000fe2000c7c1270 */
[----:B------:R-:W-:Y:S02]  /*48250*/  ULDC UR4, c[0x0][0x22c] ;  /* 0x00008b0000047ab9 */ /* 0x000fe40000000800 */
[----:B------:R-:W-:Y:S01]  /*48260*/  @P5 STG.E desc[UR18][R22.64], R35 ;  /* 0x0000002316005986 */ /* 0x000fe2000c101912 */
[----:B------:R-:W-:-:S02]  /*48270*/  LEA R20, P5, R26, R217, 0x2 ;  /* 0x000000d91a147211 */ /* 0x000fc400078a10ff */
[----:B-1----:R-:W-:-:S04]  /*48280*/  LEA R2, P1, R0, R217, 0x2 ;  /* 0x000000d900027211 */ /* 0x002fc800078210ff */
[----:B------:R-:W-:Y:S01]  /*48290*/  LEA.HI.X.SX32 R3, R0, R161, 0x2, P1 ;  /* 0x000000a100037211 */ /* 0x000fe200008f16ff */
[C---:B------:R-:W-:Y:S01]  /*482a0*/  IMAD R0, R19.reuse, R209, RZ ;  /* 0x000000d113007224 */ /* 0x040fe200078e02ff */
[----:B------:R-:W-:Y:S01]  /*482b0*/  ISETP.LT.AND P1, PT, R19, UR4, !P0 ;  /* 0x0000000413007c0c */ /* 0x000fe2000c721270 */
[----:B------:R-:W-:Y:S01]  /*482c0*/  ULDC UR4, c[0x0][0x22c] ;  /* 0x00008b0000047ab9 */ /* 0x000fe20000000800 */
[----:B------:R-:W-:Y:S01]  /*482d0*/  LEA.HI.X.SX32 R21, R26, R161, 0x2, P5 ;  /* 0x000000a11a157211 */ /* 0x000fe200028f16ff */
[C---:B------:R-:W-:Y:S01]  /*482e0*/  IMAD R24, R18.reuse, R209, RZ ;  /* 0x000000d112187224 */ /* 0x040fe200078e02ff */
[----:B----4-:R1:W-:Y:S01]  /*482f0*/  @P4 STG.E desc[UR18][R2.64], R36 ;  /* 0x0000002402004986 */ /* 0x0103e2000c101912 */
        /* <DEDUP_REMOVED lines=26> */
[----:B------:R3:W-:Y:S01]  /*484a0*/  @P6 STG.E desc[UR18][R16.64], R41 ;  /* 0x0000002910006986 */ /* 0x0007e2000c101912 */
        /* <DEDUP_REMOVED lines=12> */
[----:B------:R-:W-:Y:S01]  /*48570*/  LEA R12, P5, R18, R217, 0x2 ;  /* 0x000000d9120c7211 */ /* 0x000fe200078a10ff */
[----:B---3--:R-:W-:-:S02]  /*48580*/  IMAD R16, R10, R209, RZ ;  /* 0x000000d10a107224 */ /* 0x008fc400078e02ff */
[----:B------:R-:W3:Y:S01]  /*48590*/  LDS.128 R20, [R196] ;  /* 0x00000000c4147984 */ /* 0x000ee20000000c00 */
[----:B-1----:R-:W-:-:S04]  /*485a0*/  LEA R2, P1, R0, R217, 0x2 ;  /* 0x000000d900027211 */ /* 0x002fc800078210ff */
[----:B------:R-:W-:Y:S01]  /*485b0*/  LEA.HI.X.SX32 R3, R0, R161, 0x2, P1 ;  /* 0x000000a100037211 */ /* 0x000fe200008f16ff */
[C---:B------:R-:W-:Y:S01]  /*485c0*/  IMAD R0, R11.reuse, R209, RZ ;  /* 0x000000d10b007224 */ /* 0x040fe200078e02ff */
[----:B------:R-:W-:Y:S01]  /*485d0*/  ISETP.LT.AND P1, PT, R11, UR4, !P0 ;  /* 0x000000040b007c0c */ /* 0x000fe2000c721270 */
[----:B------:R-:W-:Y:S01]  /*485e0*/  ULDC UR4, c[0x0][0x22c] ;  /* 0x00008b0000047ab9 */ /* 0x000fe20000000800 */
[----:B------:R-:W-:Y:S01]  /*485f0*/  LEA.HI.X.SX32 R13, R18, R161, 0x2, P5 ;  /* 0x000000a1120d7211 */ /* 0x000fe200028f16ff */
        /* <DEDUP_REMOVED lines=42> */
[----:B------:R-:W-:Y:S02]  /*488a0*/  LEA.HI.X.SX32 R3, R0, R161, 0x2, P1 ;  /* 0x000000a100037211 */ /* 0x000fe400008f16ff */
[C---:B------:R-:W-:Y:S01]  /*488b0*/  ISETP.LT.AND P1, PT, R160.reuse, UR4, !P0 ;  /* 0x00000004a0007c0c */ /* 0x040fe2000c721270 */
[----:B------:R-:W-:Y:S01]  /*488c0*/  IMAD R160, R160, R209, RZ ;  /* 0x000000d1a0a07224 */ /* 0x000fe200078e02ff */
[----:B------:R-:W-:Y:S01]  /*488d0*/  ULDC UR4, c[0x0][0x22c] ;  /* 0x00008b0000047ab9 */ /* 0x000fe20000000800 */
[----:B------:R-:W-:Y:S02]  /*488e0*/  LEA.HI.X.SX32 R5, R10, R161, 0x2, P5 ;  /* 0x000000a10a057211 */ /* 0x000fe400028f16ff */
[C---:B------:R-:W-:Y:S01]  /*488f0*/  ISETP.LT.AND P5, PT, R162.reuse, UR4, !P0 ;  /* 0x00000004a2007c0c */ /* 0x040fe2000c7a1270 */
[----:B------:R-:W-:Y:S01]  /*48900*/  IMAD R162, R162, R209, RZ ;  /* 0x000000d1a2a27224 */ /* 0x000fe200078e02ff */
[----:B------:R1:W-:Y:S01]  /*48910*/  @P4 STG.E desc[UR18][R2.64], R52 ;  /* 0x0000003402004986 */ /* 0x0003e2000c101912 */
[----:B------:R-:W-:-:S03]  /*48920*/  ULDC UR4, c[0x0][0x22c] ;  /* 0x00008b0000047ab9 */ /* 0x000fc60000000800 */
[----:B------:R4:W-:Y:S01]  /*48930*/  @P6 STG.E desc[UR18][R4.64], R53 ;  /* 0x0000003504006986 */ /* 0x0009e2000c101912 */
[C---:B------:R-:W-:Y:S01]  /*48940*/  IMAD R0, R163.reuse, R209, RZ ;  /* 0x000000d1a3007224 */ /* 0x040fe200078e02ff */
[-C--:B-1----:R-:W-:Y:S02]  /*48950*/  LEA R2, P4, R160, R217.reuse, 0x2 ;  /* 0x000000d9a0027211 */ /* 0x082fe400078810ff */
[----:B----4-:R-:W-:Y:S02]  /*48960*/  LEA R4, P6, R162, R217, 0x2 ;  /* 0x000000d9a2047211 */ /* 0x010fe400078c10ff */
[-C--:B------:R-:W-:Y:S02]  /*48970*/  LEA.HI.X.SX32 R3, R160, R161.reuse, 0x2, P4 ;  /* 0x000000a1a0037211 */ /* 0x080fe400020f16ff */
[----:B------:R-:W-:Y:S01]  /*48980*/  ISETP.LT.AND P4, PT, R163, UR4, !P0 ;  /* 0x00000004a3007c0c */ /* 0x000fe2000c781270 */
[----:B------:R-:W-:Y:S01]  /*48990*/  ULDC UR4, c[0x0][0x22c] ;  /* 0x00008b0000047ab9 */ /* 0x000fe20000000800 */
[----:B------:R-:W-:-:S02]  /*489a0*/  LEA.HI.X.SX32 R5, R162, R161, 0x2, P6 ;  /* 0x000000a1a2057211 */ /* 0x000fc400030f16ff */
[C---:B------:R-:W-:Y:S01]  /*489b0*/  ISETP.LT.AND P6, PT, R164.reuse, UR4, !P0 ;  /* 0x00000004a4007c0c */ /* 0x040fe2000c7c1270 */
[----:B------:R-:W-:Y:S01]  /*489c0*/  IMAD R164, R164, R209, RZ ;  /* 0x000000d1a4a47224 */ /* 0x000fe200078e02ff */
[----:B------:R1:W-:Y:S01]  /*489d0*/  @P1 STG.E desc[UR18][R2.64], R54 ;  /* 0x0000003602001986 */ /* 0x0003e2000c101912 */
[----:B------:R-:W-:-:S03]  /*489e0*/  ULDC UR4, c[0x0][0x22c] ;  /* 0x00008b0000047ab9 */ /* 0x000fc60000000800 */
[----:B------:R4:W-:Y:S01]  /*489f0*/  @P5 STG.E desc[UR18][R4.64], R55 ;  /* 0x0000003704005986 */ /* 0x0009e2000c101912 */
[-C--:B-1----:R-:W-:Y:S02]  /*48a00*/  LEA R2, P1, R0, R217.reuse, 0x2 ;  /* 0x000000d900027211 */ /* 0x082fe400078210ff */
[----:B----4-:R-:W-:Y:S02]  /*48a10*/  LEA R4, P5, R164, R217, 0x2 ;  /* 0x000000d9a4047211 */ /* 0x010fe400078a10ff */
[----:B------:R-:W-:Y:S01]  /*48a20*/  LEA.HI.X.SX32 R3, R0, R161, 0x2, P1 ;  /* 0x000000a100037211 */ /* 0x000fe200008f16ff */
[C---:B------:R-:W-:Y:S01]  /*48a30*/  IMAD R0, R165.reuse, R209, RZ ;  /* 0x000000d1a5007224 */ /* 0x040fe200078e02ff */
        /* <DEDUP_REMOVED lines=78> */
[----:B------:R-:W-:Y:S01]  /*48f20*/  LEA R6, P4, R0, R217, 0x2 ;  /* 0x000000d900067211 */ /* 0x000fe200078810ff */
[----:B------:R-:W-:-:S02]  /*48f30*/  ULDC UR4, c[0x0][0x22c] ;  /* 0x00008b0000047ab9 */ /* 0x000fc40000000800 */
[----:B------:R4:W-:Y:S01]  /*48f40*/  @P6 STG.E desc[UR18][R4.64], R69 ;  /* 0x0000004504006986 */ /* 0x0009e2000c101912 */
[----:B------:R-:W-:Y:S02]  /*48f50*/  LEA R8, P6, R178, R217, 0x2 ;  /* 0x000000d9b2087211 */ /* 0x000fe400078c10ff */
        /* <DEDUP_REMOVED lines=8> */
[----:B-1----:R-:W-:Y:S01]  /*48fe0*/  LEA R2, P1, R0, R217, 0x2 ;  /* 0x000000d900027211 */ /* 0x002fe200078210ff */
[----:B------:R-:W-:-:S02]  /*48ff0*/  ULDC UR4, c[0x0][0x22c] ;  /* 0x00008b0000047ab9 */ /* 0x000fc40000000800 */
[----:B------:R1:W-:Y:S01]  /*49000*/  @P5 STG.E desc[UR18][R8.64], R71 ;  /* 0x0000004708005986 */ /* 0x0003e2000c101912 */
        /* <DEDUP_REMOVED lines=9> */
[----:B---3--:R-:W-:Y:S01]  /*490a0*/  LEA R6, P4, R0, R217, 0x2 ;  /* 0x000000d900067211 */ /* 0x008fe200078810ff */
[----:B------:R-:W-:-:S02]  /*490b0*/  ULDC UR4, c[0x0][0x22c] ;  /* 0x00008b0000047ab9 */ /* 0x000fc40000000800 */
[----:B------:R3:W-:Y:S01]  /*490c0*/  @P6 STG.E desc[UR18][R4.64], R73 ;  /* 0x0000004904006986 */ /* 0x0007e2000c101912 */
[----:B-1----:R-:W-:Y:S02]  /*490d0*/  LEA R8, P6, R182, R217, 0x2 ;  /* 0x000000d9b6087211 */ /* 0x002fe400078c10ff */
        /* <DEDUP_REMOVED lines=8> */
[----:B----4-:R-:W-:Y:S01]  /*49160*/  LEA R2, P1, R0, R217, 0x2 ;  /* 0x000000d900027211 */ /* 0x010fe200078210ff */
[----:B------:R-:W-:-:S02]  /*49170*/  ULDC UR4, c[0x0][0x22c] ;  /* 0x00008b0000047ab9 */ /* 0x000fc40000000800 */
[----:B------:R4:W-:Y:S01]  /*49180*/  @P5 STG.E desc[UR18][R8.64], R75 ;  /* 0x0000004b08005986 */ /* 0x0009e2000c101912 */
[----:B---3--:R-:W-:Y:S02]  /*49190*/  LEA R4, P5, R184, R217, 0x2 ;  /* 0x000000d9b8047211 */ /* 0x008fe400078a10ff */
        /* <DEDUP_REMOVED lines=52> */
[----:B------:R-:W-:Y:S01]  /*494e0*/  LEA.HI.X.SX32 R5, R192, R161, 0x2, P5 ;  /* 0x000000a1c0057211 */ /* 0x000fe200028f16ff */
[----:B------:R4:W-:Y:S01]  /*494f0*/  @P4 STG.E desc[UR18][R2.64], R84 ;  /* 0x0000005402004986 */ /* 0x0009e2000c101912 */
[C---:B------:R-:W-:Y:S01]  /*49500*/  ISETP.LT.AND P5, PT, R194.reuse, UR4, !P0 ;  /* 0x00000004c2007c0c */ /* 0x040fe2000c7a1270 */
[----:B------:R-:W-:Y:S01]  /*49510*/  IMAD R194, R194, R209, RZ ;  /* 0x000000d1c2c27224 */ /* 0x000fe200078e02ff */
[----:B---3--:R-:W-:Y:S01]  /*49520*/  LEA R6, P4, R0, R217, 0x2 ;  /* 0x000000d900067211 */ /* 0x008fe200078810ff */
[----:B------:R3:W-:Y:S01]  /*49530*/  @P6 STG.E desc[UR18][R4.64], R85 ;  /* 0x0000005504006986 */ /* 0x0007e2000c101912 */
[----:B------:R-:W-:-:S02]  /*49540*/  ULDC UR4, c[0x0][0x22c] ;  /* 0x00008b0000047ab9 */ /* 0x000fc40000000800 */
[----:B-1----:R-:W-:Y:S02]  /*49550*/  LEA R8, P6, R194, R217, 0x2 ;  /* 0x000000d9c2087211 */ /* 0x002fe400078c10ff */
[----:B------:R-:W-:Y:S01]  /*49560*/  LEA.HI.X.SX32 R7, R0, R161, 0x2, P4 ;  /* 0x000000a100077211 */ /* 0x000fe200020f16ff */
[C---:B------:R-:W-:Y:S01]  /*49570*/  IMAD R0, R195.reuse, R209, RZ ;  /* 0x000000d1c3007224 */ /* 0x040fe200078e02ff */
[----:B------:R-:W-:Y:S01]  /*49580*/  ISETP.LT.AND P4, PT, R195, UR4, !P0 ;  /* 0x00000004c3007c0c */ /* 0x000fe2000c781270 */
[----:B------:R-:W-:Y:S01]  /*49590*/  ULDC UR4, c[0x0][0x22c] ;  /* 0x00008b0000047ab9 */ /* 0x000fe20000000800 */
[----:B------:R-:W-:Y:S01]  /*495a0*/  LEA.HI.X.SX32 R9, R194, R161, 0x2, P6 ;  /* 0x000000a1c2097211 */ /* 0x000fe200030f16ff */
[----:B------:R1:W-:Y:S01]  /*495b0*/  @P1 STG.E desc[UR18][R6.64], R86 ;  /* 0x0000005606001986 */ /* 0x0003e2000c101912 */
[----:B------:R-:W-:Y:S01]  /*495c0*/  IMAD R10, R209, 0x2, R0 ;  /* 0x00000002d10a7824 */ /* 0x000fe200078e0200 */
[-C--:B----4-:R-:W-:Y:S02]  /*495d0*/  LEA R2, P1, R0, R217.reuse, 0x2 ;  /* 0x000000d900027211 */ /* 0x090fe400078210ff */
[----:B------:R4:W-:Y:S02]  /*495e0*/  @P5 STG.E desc[UR18][R8.64], R87 ;  /* 0x0000005708005986 */ /* 0x0009e4000c101912 */
[----:B---3--:R-:W-:-:S02]  /*495f0*/  LEA R4, P5, R10, R217, 0x2 ;  /* 0x000000d90a047211 */ /* 0x008fc400078a10ff */
[-C--:B------:R-:W-:Y:S01]  /*49600*/  LEA.HI.X.SX32 R3, R0, R161.reuse, 0x2, P1 ;  /* 0x000000a100037211 */ /* 0x080fe200008f16ff */
[C---:B------:R-:W-:Y:S01]  /*49610*/  IMAD R0, R209.reuse, 0x2, R10 ;  /* 0x00000002d1007824 */ /* 0x040fe200078e020a */
[----:B------:R-:W-:Y:S02]  /*49620*/  LEA.HI.X.SX32 R5, R10, R161, 0x2, P5 ;  /* 0x000000a10a057211 */ /* 0x000fe400028f16ff */
[----:B------:R-:W-:Y:S01]  /*49630*/  ISETP.LT.AND P6, PT, R198, UR4, !P0 ;  /* 0x00000004c6007c0c */ /* 0x000fe2000c7c1270 */
[----:B------:R3:W-:Y:S01]  /*49640*/  @P4 STG.E desc[UR18][R2.64], R88 ;  /* 0x0000005802004986 */ /* 0x0007e2000c101912 */
[----:B------:R-:W-:Y:S01]  /*49650*/  IMAD R10, R209, 0x2, R0 ;  /* 0x00000002d10a7824 */ /* 0x000fe200078e0200 */
[-C--:B-1----:R-:W-:Y:S01]  /*49660*/  LEA R6, P4, R0, R217.reuse, 0x2 ;  /* 0x000000d900067211 */ /* 0x082fe200078810ff */
[----:B------:R-:W-:Y:S01]  /*49670*/  ULDC UR4, c[0x0][0x22c] ;  /* 0x00008b0000047ab9 */ /* 0x000fe20000000800 */
[----:B------:R1:W-:Y:S02]  /*49680*/  @P3 STG.E desc[UR18][R4.64], R89 ;  /* 0x0000005904003986 */ /* 0x0003e4000c101912 */
[----:B----4-:R-:W-:-:S02]  /*49690*/  LEA R8, P3, R10, R217, 0x2 ;  /* 0x000000d90a087211 */ /* 0x010fc400078610ff */
[-C--:B------:R-:W-:Y:S01]  /*496a0*/  LEA.HI.X.SX32 R7, R0, R161.reuse, 0x2, P4 ;  /* 0x000000a100077211 */ /* 0x080fe200020f16ff */
[----:B------:R-:W-:Y:S01]  /*496b0*/  IMAD R0, R209, 0x2, R10 ;  /* 0x00000002d1007824 */ /* 0x000fe200078e020a */
[----:B------:R-:W-:Y:S01]  /*496c0*/  ISETP.LT.AND P1, PT, R199, UR4, !P0 ;  /* 0x00000004c7007c0c */ /* 0x000fe2000c721270 */
[----:B------:R-:W-:Y:S01]  /*496d0*/  ULDC UR4, c[0x0][0x22c] ;  /* 0x00008b0000047ab9 */ /* 0x000fe20000000800 */
[----:B------:R-:W-:Y:S01]  /*496e0*/  LEA.HI.X.SX32 R9, R10, R161, 0x2, P3 ;  /* 0x000000a10a097211 */ /* 0x000fe200018f16ff */
[----:B------:R4:W-:Y:S01]  /*496f0*/  @P2 STG.E desc[UR18][R6.64], R90 ;  /* 0x0000005a06002986 */ /* 0x0009e2000c101912 */
[----:B------:R-:W-:Y:S01]  /*49700*/  IMAD R10, R209, 0x2, R0 ;  /* 0x00000002d10a7824 */ /* 0x000fe200078e0200 */
[----:B------:R-:W-:Y:S01]  /*49710*/  ISETP.LT.AND P5, PT, R200, UR4, !P0 ;  /* 0x00000004c8007c0c */ /* 0x000fe2000c7a1270 */
[----:B------:R-:W-:Y:S01]  /*49720*/  ULDC UR4, c[0x0][0x22c] ;  /* 0x00008b0000047ab9 */ /* 0x000fe20000000800 */
[-C--:B---3--:R-:W-:Y:S01]  /*49730*/  LEA R2, P2, R0, R217.reuse, 0x2 ;  /* 0x000000d900027211 */ /* 0x088fe200078410ff */
[----:B------:R3:W-:Y:S01]  /*49740*/  @P6 STG.E desc[UR18][R8.64], R91 ;  /* 0x0000005b08006986 */ /* 0x0007e2000c101912 */
[----:B-1----:R-:W-:-:S02]  /*49750*/  LEA R4, P6, R10, R217, 0x2 ;  /* 0x000000d90a047211 */ /* 0x002fc400078c10ff */
        /* <DEDUP_REMOVED lines=9> */
[-C--:B----4-:R-:W-:Y:S01]  /*497f0*/  LEA R6, P1, R0, R217.reuse, 0x2 ;  /* 0x000000d900067211 */ /* 0x090fe200078210ff */
[----:B------:R4:W-:Y:S01]  /*49800*/  @P5 STG.E desc[UR18][R4.64], R93 ;  /* 0x0000005d04005986 */ /* 0x0009e2000c101912 */
[----:B---3--:R-:W-:-:S02]  /*49810*/  LEA R8, P5, R10, R217, 0x2 ;  /* 0x000000d90a087211 */ /* 0x008fc400078a10ff */
        /* <DEDUP_REMOVED lines=9> */
[-C--:B-1----:R-:W-:Y:S01]  /*498b0*/  LEA R2, P4, R0, R217.reuse, 0x2 ;  /* 0x000000d900027211 */ /* 0x082fe200078810ff */
[----:B------:R1:W-:Y:S01]  /*498c0*/  @P3 STG.E desc[UR18][R8.64], R95 ;  /* 0x0000005f08003986 */ /* 0x0003e2000c101912 */
        /* <DEDUP_REMOVED lines=26> */
[C---:B------:R-:W-:Y:S01]  /*49a70*/  IMAD R0, R209.reuse, 0x2, R10 ;  /* 0x00000002d1007824 */ /* 0x040fe200078e020a */
        /* <DEDUP_REMOVED lines=231> */
[----:B------:R-:W-:Y:S01]  /*4a8f0*/  IMAD R10, R209, 0x2, R0 ;  /* 0x00000002d10a7824 */ /* 0x000fe200078e0200 */
[----:B------:R-:W-:Y:S01]  /*4a900*/  ISETP.LT.AND P5, PT, R251, UR4, !P0 ;  /* 0x00000004fb007c0c */ /* 0x000fe2000c7a1270 */
[----:B------:R4:W-:Y:S01]  /*4a910*/  @P2 STG.E desc[UR18][R6.64], R138 ;  /* 0x0000008a06002986 */ /* 0x0009e2000c101912 */
[-C--:B---3--:R-:W-:Y:S01]  /*4a920*/  LEA R2, P2, R0, R217.reuse, 0x2 ;  /* 0x000000d900027211 */ /* 0x088fe200078410ff */
[----:B------:R-:W-:Y:S02]  /*4a930*/  ULDC UR4, c[0x0][0x22c] ;  /* 0x00008b0000047ab9 */ /* 0x000fe40000000800 */
[----:B------:R3:W-:Y:S01]  /*4a940*/  @P6 STG.E desc[UR18][R8.64], R139 ;  /* 0x0000008b08006986 */ /* 0x0007e2000c101912 */
[----:B-1----:R-:W-:-:S02]  /*4a950*/  LEA R4, P6, R10, R217, 0x2 ;  /* 0x000000d90a047211 */ /* 0x002fc400078c10ff */
[-C--:B------:R-:W-:Y:S01]  /*4a960*/  LEA.HI.X.SX32 R3, R0, R161.reuse, 0x2, P2 ;  /* 0x000000a100037211 */ /* 0x080fe200010f16ff */
[----:B------:R-:W-:Y:S01]  /*4a970*/  IMAD R0, R209, 0x2, R10 ;  /* 0x00000002d1007824 */ /* 0x000fe200078e020a */
[----:B------:R-:W-:Y:S02]  /*4a980*/  LEA.HI.X.SX32 R5, R10, R161, 0x2, P6 ;  /* 0x000000a10a057211 */ /* 0x000fe400030f16ff */
[----:B------:R-:W-:Y:S01]  /*4a990*/  ISETP.LT.AND P4, PT, R252, UR4, !P0 ;  /* 0x00000004fc007c0c */ /* 0x000fe2000c781270 */
[----:B------:R-:W-:Y:S01]  /*4a9a0*/  ULDC UR4, c[0x0][0x22c] ;  /* 0x00008b0000047ab9 */ /* 0x000fe20000000800 */
[----:B------:R1:W-:Y:S01]  /*4a9b0*/  @P1 STG.E desc[UR18][R2.64], R140 ;  /* 0x0000008c02001986 */ /* 0x0003e2000c101912 */
[----:B--2---:R-:W-:Y:S01]  /*4a9c0*/  ISETP.LT.AND P3, PT, R159, UR4, !P0 ;  /* 0x000000049f007c0c */ /* 0x004fe2000c761270 */
[----:B------:R-:W-:Y:S02]  /*4a9d0*/  ULDC UR4, c[0x0][0x22c] ;  /* 0x00008b0000047ab9 */ /* 0x000fe40000000800 */
[----:B------:R2:W-:Y:S01]  /*4a9e0*/  @P5 STG.E desc[UR18][R4.64], R141 ;  /* 0x0000008d04005986 */ /* 0x0005e2000c101912 */
[----:B----4-:R-:W-:-:S02]  /*4a9f0*/  LEA R6, P5, R0, R217, 0x2 ;  /* 0x000000d900067211 */ /* 0x010fc400078a10ff */
[----:B------:R-:W-:Y:S01]  /*4aa00*/  ISETP.LT.AND P2, PT, R155, UR4, !P0 ;  /* 0x000000049b007c0c */ /* 0x000fe2000c741270 */
[----:B------:R-:W4:Y:S01]  /*4aa10*/  LDL.LU R159, [R1+0x14] ;  /* 0x00001400019f7983 */ /* 0x000f220000300800 */
[----:B------:R-:W-:Y:S01]  /*4aa20*/  ULDC UR4, c[0x0][0x22c] ;  /* 0x00008b0000047ab9 */ /* 0x000fe20000000800 */
[----:B------:R-:W-:Y:S02]  /*4aa30*/  LEA.HI.X.SX32 R7, R0, R161, 0x2, P5 ;  /* 0x000000a100077211 */ /* 0x000fe400028f16ff */
[----:B------:R-:W-:Y:S01]  /*4aa40*/  ISETP.LT.AND P1, PT, R157, UR4, !P0 ;  /* 0x000000049d007c0c */ /* 0x000fe2000c721270 */
[----:B------:R-:W4:Y:S01]  /*4aa50*/  LDL.LU R155, [R1+0x18] ;  /* 0x00001800019b7983 */ /* 0x000f220000300800 */
[----:B------:R-:W-:Y:S02]  /*4aa60*/  ULDC UR4, c[0x0][0x22c] ;  /* 0x00008b0000047ab9 */ /* 0x000fe40000000800 */
[----:B------:R-:W-:Y:S01]  /*4aa70*/  ISETP.LT.AND P5, PT, R158, UR4, !P0 ;  /* 0x000000049e007c0c */ /* 0x000fe2000c7a1270 */
[----:B------:R-:W-:Y:S01]  /*4aa80*/  ULDC UR4, c[0x0][0x22c] ;  /* 0x00008b0000047ab9 */ /* 0x000fe20000000800 */
[----:B------:R2:W-:Y:S01]  /*4aa90*/  @P4 STG.E desc[UR18][R6.64], R142 ;  /* 0x0000008e06004986 */ /* 0x0005e2000c101912 */
[----:B------:R-:W-:Y:S01]  /*4aaa0*/  ISETP.LT.AND P4, PT, R249, UR4, !P0 ;  /* 0x00000004f9007c0c */ /* 0x000fe2000c781270 */
[C---:B------:R-:W-:Y:S01]  /*4aab0*/  IMAD R10, R209.reuse, 0x2, R0 ;  /* 0x00000002d10a7824 */ /* 0x040fe200078e0200 */
[----:B------:R-:W-:Y:S01]  /*4aac0*/  ULDC UR4, c[0x0][0x22c] ;  /* 0x00008b0000047ab9 */ /* 0x000fe20000000800 */
[----:B------:R-:W4:Y:S02]  /*4aad0*/  LDL.LU R249, [R1+0x1c] ;  /* 0x00001c0001f97983 */ /* 0x000f240000300800 */
[----:B------:R-:W-:Y:S01]  /*4aae0*/  IMAD R12, R209, 0x2, R10 ;  /* 0x00000002d10c7824 */ /* 0x000fe200078e020a */
[----:B---3--:R-:W-:-:S03]  /*4aaf0*/  LEA R8, P6, R10, R217, 0x2 ;  /* 0x000000d90a087211 */ /* 0x008fc600078c10ff */
[----:B------:R-:W-:Y:S01]  /*4ab00*/  IMAD R0, R209, 0x2, R12 ;  /* 0x00000002d1007824 */ /* 0x000fe200078e020c */
[----:B------:R-:W-:-:S03]  /*4ab10*/  LEA.HI.X.SX32 R9, R10, R161, 0x2, P6 ;  /* 0x000000a10a097211 */ /* 0x000fc600030f16ff */
[C---:B------:R-:W-:Y:S02]  /*4ab20*/  IMAD R10, R209.reuse, 0x2, R0 ;  /* 0x00000002d10a7824 */ /* 0x040fe400078e0200 */
[----:B------:R3:W-:Y:S01]  /*4ab30*/  @P3 STG.E desc[UR18][R8.64], R143 ;  /* 0x0000008f08003986 */ /* 0x0007e2000c101912 */
[-C--:B-1----:R-:W-:Y:S01]  /*4ab40*/  LEA R2, P3, R12, R217.reuse, 0x2 ;  /* 0x000000d90c027211 */ /* 0x082fe200078610ff */
[C---:B------:R-:W-:Y:S01]  /*4ab50*/  IMAD R14, R209.reuse, 0x2, R10 ;  /* 0x00000002d10e7824 */ /* 0x040fe200078e020a */
[----:B--2---:R-:W-:Y:S02]  /*4ab60*/  LEA R4, P6, R0, R217, 0x2 ;  /* 0x000000d900047211 */ /* 0x004fe400078c10ff */
[-C--:B------:R-:W-:Y:S01]  /*4ab70*/  LEA.HI.X.SX32 R3, R12, R161.reuse, 0x2, P3 ;  /* 0x000000a10c037211 */ /* 0x080fe200018f16ff */
[----:B------:R-:W-:Y:S01]  /*4ab80*/  IMAD R12, R209, 0x2, R14 ;  /* 0x00000002d10c7824 */ /* 0x000fe200078e020e */
[----:B------:R-:W-:-:S03]  /*4ab90*/  LEA.HI.X.SX32 R5, R0, R161, 0x2, P6 ;  /* 0x000000a100057211 */ /* 0x000fc600030f16ff */
[----:B------:R1:W-:Y:S01]  /*4aba0*/  @P2 STG.E desc[UR18][R2.64], R144 ;  /* 0x0000009002002986 */ /* 0x0003e2000c101912 */
[C---:B------:R-:W-:Y:S01]  /*4abb0*/  IMAD R0, R209.reuse, 0x2, R12 ;  /* 0x00000002d1007824 */ /* 0x040fe200078e020c */
[-C--:B------:R-:W-:Y:S02]  /*4abc0*/  LEA R6, P6, R10, R217.reuse, 0x2 ;  /* 0x000000d90a067211 */ /* 0x080fe400078c10ff */
[----:B------:R2:W-:Y:S01]  /*4abd0*/  @P1 STG.E desc[UR18][R4.64], R145 ;  /* 0x0000009104001986 */ /* 0x0005e2000c101912 */
[----:B---3--:R-:W-:Y:S01]  /*4abe0*/  LEA R8, P1, R14, R217, 0x2 ;  /* 0x000000d90e087211 */ /* 0x008fe200078210ff */
[C---:B------:R-:W-:Y:S01]  /*4abf0*/  IMAD R16, R209.reuse, 0x2, R0 ;  /* 0x00000002d1107824 */ /* 0x040fe200078e0200 */
[-C--:B------:R-:W-:Y:S02]  /*4ac00*/  LEA.HI.X.SX32 R7, R10, R161.reuse, 0x2, P6 ;  /* 0x000000a10a077211 */ /* 0x080fe400030f16ff */
[----:B------:R-:W-:Y:S01]  /*4ac10*/  LEA.HI.X.SX32 R9, R14, R161, 0x2, P1 ;  /* 0x000000a10e097211 */ /* 0x000fe200008f16ff */
[----:B------:R-:W-:Y:S01]  /*4ac20*/  IMAD R18, R209, 0x2, R16 ;  /* 0x00000002d1127824 */ /* 0x000fe200078e0210 */
[----:B------:R-:W-:-:S02]  /*4ac30*/  LEA R10, P6, R12, R217, 0x2 ;  /* 0x000000d90c0a7211 */ /* 0x000fc400078c10ff */
[----:B-1----:R-:W-:Y:S02]  /*4ac40*/  LEA R2, P1, R0, R217, 0x2 ;  /* 0x000000d900027211 */ /* 0x002fe400078210ff */
[-C--:B------:R-:W-:Y:S02]  /*4ac50*/  LEA.HI.X.SX32 R11, R12, R161.reuse, 0x2, P6 ;  /* 0x000000a10c0b7211 */ /* 0x080fe400030f16ff */
[----:B------:R-:W-:Y:S02]  /*4ac60*/  LEA.HI.X.SX32 R3, R0, R161, 0x2, P1 ;  /* 0x000000a100037211 */ /* 0x000fe400008f16ff */
[----:B------:R-:W-:-:S04]  /*4ac70*/  LEA R12, P6, R18, R217, 0x2 ;  /* 0x000000d9120c7211 */ /* 0x000fc800078c10ff */
[----:B------:R-:W-:Y:S02]  /*4ac80*/  LEA.HI.X.SX32 R13, R18, R161, 0x2, P6 ;  /* 0x000000a1120d7211 */ /* 0x000fe400030f16ff */
[C---:B--2---:R-:W-:Y:S01]  /*4ac90*/  LEA R4, P6, R16.reuse, R217, 0x2 ;  /* 0x000000d910047211 */ /* 0x044fe200078c10ff */
[----:B------:R1:W-:Y:S03]  /*4aca0*/  @P5 STG.E desc[UR18][R6.64], R146 ;  /* 0x0000009206005986 */ /* 0x0003e6000c101912 */
[----:B------:R-:W-:Y:S01]  /*4acb0*/  LEA.HI.X.SX32 R5, R16, R161, 0x2, P6 ;  /* 0x000000a110057211 */ /* 0x000fe200030f16ff */
[----:B------:R1:W-:Y:S01]  /*4acc0*/  @P4 STG.E desc[UR18][R8.64], R147 ;  /* 0x0000009308004986 */ /* 0x0003e2000c101912 */
[----:B----4-:R-:W-:Y:S01]  /*4acd0*/  ISETP.LT.AND P3, PT, R159, UR4, !P0 ;  /* 0x000000049f007c0c */ /* 0x010fe2000c761270 */
[----:B------:R-:W-:Y:S02]  /*4ace0*/  ULDC UR4, c[0x0][0x22c] ;  /* 0x00008b0000047ab9 */ /* 0x000fe40000000800 */
[----:B------:R-:W-:Y:S01]  /*4acf0*/  ISETP.LT.AND P2, PT, R155, UR4, !P0 ;  /* 0x000000049b007c0c */ /* 0x000fe2000c741270 */
[----:B------:R-:W-:-:S02]  /*4ad00*/  ULDC UR4, c[0x0][0x22c] ;  /* 0x00008b0000047ab9 */ /* 0x000fc40000000800 */
[----:B------:R-:W-:Y:S01]  /*4ad10*/  ISETP.LT.AND P1, PT, R197, UR4, !P0 ;  /* 0x00000004c5007c0c */ /* 0x000fe2000c721270 */
[----:B------:R-:W-:Y:S02]  /*4ad20*/  ULDC UR4, c[0x0][0x22c] ;  /* 0x00008b0000047ab9 */ /* 0x000fe40000000800 */
[----:B------:R-:W-:-:S04]  /*4ad30*/  ISETP.LT.AND P0, PT, R249, UR4, !P0 ;  /* 0x00000004f9007c0c */ /* 0x000fc8000c701270 */
[----:B------:R1:W-:Y:S04]  /*4ad40*/  @P3 STG.E desc[UR18][R10.64], R20 ;  /* 0x000000140a003986 */ /* 0x0003e8000c101912 */
[----:B------:R1:W-:Y:S04]  /*4ad50*/  @P2 STG.E desc[UR18][R2.64], R21 ;  /* 0x0000001502002986 */ /* 0x0003e8000c101912 */
[----:B------:R1:W-:Y:S01]  /*4ad60*/  @P1 STG.E desc[UR18][R4.64], R22 ;  /* 0x0000001604001986 */ /* 0x0003e2000c101912 */
[----:B------:R-:W-:Y:S05]  /*4ad70*/  @!P0 EXIT ;  /* 0x000000000000894d */ /* 0x000fea0003800000 */
[----:B------:R-:W-:Y:S01]  /*4ad80*/  STG.E desc[UR18][R12.64], R23 ;  /* 0x000000170c007986 */ /* 0x000fe2000c101912 */
[----:B------:R-:W-:Y:S05]  /*4ad90*/  EXIT ;  /* 0x000000000000794d */ /* 0x000fea0003800000 */
.L_x_2:
[----:B------:R-:W-:-:S00]  /*4ada0*/  BRA `(.L_x_2) ;  /* 0xfffffffc00fc7947 */ /* 0x000fc0000383ffff */
[----:B------:R-:W-:-:S00]  /*4adb0*/  NOP ;  /* 0x0000000000007918 */ /* 0x000fc00000000000 */
        /* <DEDUP_REMOVED lines=12> */
.L_x_3:


//--------------------- .nv.shared.matmul_kernel  --------------------------
	.section	.nv.shared.matmul_kernel,"aw",@nobits
	.sectionflags	@""
	.align	16
	.zero		1024


//--------------------- .nv.shared.reserved.0     --------------------------
	.section	.nv.shared.reserved.0,"aw",@nobits
	.weak		__nv_reservedSMEM_offset_0_alias
	.size		__nv_reservedSMEM_offset_0_alias, 0, 0
	.other		__nv_reservedSMEM_offset_0_alias,@"STO_CUDA_RESERVED_SHARED STV_DEFAULT"
__nv_reservedSMEM_offset_0_alias:
	.zero		0


//--------------------- .nv.constant0.matmul_kernel --------------------------
	.section	.nv.constant0.matmul_kernel,"a",@progbits
	.sectionflags	@""
	.align	4
.nv.constant0.matmul_kernel:
	.zero		608


//--------------------- SYMBOLS --------------------------

	.type		.nv.reservedSmem.offset0,@object
	.size		.nv.reservedSmem.offset0,0x4
